	.target	sm_100a

	.elftype	@"ET_EXEC"


//--------------------- .note.nv.tkinfo           --------------------------
	.section	.note.nv.tkinfo,"",@"SHT_NOTE"
	.sectionflags	@"SHF_NOTE_NV_TKINFO"
	.tkinfo
        /*0018*/ 	.word	0x00000002
        /*0030*/ 	.string	""
        /*0030*/ 	.string	"ptxas"
        /*0030*/ 	.string	"Cuda compilation tools, release 13.0, V13.0.88"
        /*0030*/ 	.string	"Build cuda_13.0.r13.0/compiler.36424714_0"
        /*0030*/ 	.string	"-arch sm_100a -m 64 "



//--------------------- .note.nv.cuinfo           --------------------------
	.section	.note.nv.cuinfo,"",@"SHT_NOTE"
	.sectionflags	@"SHF_NOTE_NV_CUINFO"
        /*0018*/ 	.short	0x0002
        /*001a*/ 	.short	0x0064
        /*001c*/ 	.short	0x0082
	.zero		2


//--------------------- .nv.info                  --------------------------
	.section	.nv.info,"",@"SHT_CUDA_INFO"
	.align	4


	//----- nvinfo : EIATTR_REGCOUNT
	.align		4
        /*0000*/ 	.byte	0x04, 0x2f
        /*0002*/ 	.short	(.L_19 - .L_18)
	.align		4
.L_18:
        /*0004*/ 	.word	index@(_ZN7cutlass13device_kernelINS_4gemm6kernel13GemmUniversalIN4cute5tupleIJiiiiEEENS1_10collective13CollectiveMmaINS1_46MainloopSm100TmaUmmaWarpSpecializedBlockScaledILi27ELi2ELi2ENS5_IJNS4_1CILi2EEENSA_ILi4EEENSA_ILi1EEEEEEEENS5_IJNSA_ILi256EEENSA_ILi128EEENSA_ILi64EEEEEENS5_IJNS_12float_e2m1_tENS_13float_ue4m3_tEEEENS5_IJNS5_IJlSD_lEEENS4_6LayoutINS5_IJNS5_IJNS5_IJNSA_ILi32EEESC_EEEiEEENS5_IJNS5_IJNSA_ILi16EEESC_EEEiEEENS5_IJSD_iEEEEEENS5_IJSU_NS5_IJNS5_IJNSA_ILi0EEESD_EEENSA_ILi512EEEEEENS5_IJSX_iEEEEEEEEEEESM_S14_NS4_8TiledMMAINS4_8MMA_AtomIJNS4_23SM100_MMA_MXF4_2x1SM_SSISK_SK_fSL_Li256ELi128ELi16ELNS4_4UMMA5MajorE0ELS19_0ELNS18_7ScaleInE0ELS1A_0EEEEEENSO_INS5_IJSD_SD_SD_EEENS5_IJSX_SX_SX_EEEEENS5_IJNS4_10UnderscoreES1G_S1G_EEEEENS5_IJNS4_28SM100_TMA_2SM_LOAD_MULTICASTES1J_EEENS5_IJNS4_14ComposedLayoutINS4_7SwizzleILi1ELi4ELi3EEENS4_18smem_ptr_flag_bitsILi4EEENSO_INS5_IJNSA_ILi8EEESI_EEENS5_IJSI_SD_EEEEEEENSO_INS5_IJNS5_IJNS5_IJSQ_SD_EEEST_EEESD_NS5_IJSD_SD_EEEEEENS5_IJNS5_IJNS5_IJST_SZ_EEESY_EEESX_NS5_IJSC_SZ_EEEEEEEEEEEvNS4_8identityENS5_IJNS4_18SM100_TMA_2SM_LOADES1J_EEES24_vS25_EENS_8epilogue10collective18CollectiveEpilogueINS29_23Sm100TmaWarpSpecializedILi4ELi2ELi32ELb1ELb0EEEJNS5_IJSH_SH_SI_EEENS5_IJNSO_ISH_SD_EENSO_ISP_SD_EEEEENS_10bfloat16_tESN_S2I_SN_NS29_6fusion15FusionCallbacksIS2D_NS2J_17LinearCombinationIS2I_fS2I_fLNS_15FloatRoundStyleE2EEES2E_S2H_JEEENS4_5SM1004TMEM4LOAD26SM100_TMEM_LOAD_32dp32b32xENS4_13SM90_TMA_LOADENS1L_INS1M_ILi2ELi4ELi3EEENS1O_ILi16EEENSO_INS5_IJS1Q_SP_EEENS5_IJSP_SD_EEEEEEENS4_39AutoVectorizingCopyWithAssumedAlignmentILi128EEENS4_14SM90_TMA_STOREES2Z_S31_S31_EEEvvEEEEvNT_6ParamsE)
        /*0008*/ 	.word	0x00000077


	//----- nvinfo : EIATTR_FRAME_SIZE
	.align		4
.L_19:
        /*000c*/ 	.byte	0x04, 0x11
        /*000e*/ 	.short	(.L_21 - .L_20)
	.align		4
.L_20:
        /*0010*/ 	.word	index@($__internal_2_$__cuda_sm10x_tcgen05_guardrail_trap_unallocated_columns_being_dealloced)
        /*0014*/ 	.word	0x00000000


	//----- nvinfo : EIATTR_FRAME_SIZE
	.align		4
.L_21:
        /*0018*/ 	.byte	0x04, 0x11
        /*001a*/ 	.short	(.L_23 - .L_22)
	.align		4
.L_22:
        /*001c*/ 	.word	index@($__internal_1_$__cuda_sm10x_tcgen05_guardrail_trap_phase_invalid_during_alloc)
        /*0020*/ 	.word	0x00000000


	//----- nvinfo : EIATTR_FRAME_SIZE
	.align		4
.L_23:
        /*0024*/ 	.byte	0x04, 0x11
        /*0026*/ 	.short	(.L_25 - .L_24)
	.align		4
.L_24:
        /*0028*/ 	.word	index@($__internal_0_$__cuda_sm10x_tcgen05_guardrail_trap_col_being_dealloced_not_returned_by_alloc)
        /*002c*/ 	.word	0x00000000


	//----- nvinfo : EIATTR_FRAME_SIZE
	.align		4
.L_25:
        /*0030*/ 	.byte	0x04, 0x11
        /*0032*/ 	.short	(.L_27 - .L_26)
	.align		4
.L_26:
        /*0034*/ 	.word	index@(_ZN7cutlass13device_kernelINS_4gemm6kernel13GemmUniversalIN4cute5tupleIJiiiiEEENS1_10collective13CollectiveMmaINS1_46MainloopSm100TmaUmmaWarpSpecializedBlockScaledILi27ELi2ELi2ENS5_IJNS4_1CILi2EEENSA_ILi4EEENSA_ILi1EEEEEEEENS5_IJNSA_ILi256EEENSA_ILi128EEENSA_ILi64EEEEEENS5_IJNS_12float_e2m1_tENS_13float_ue4m3_tEEEENS5_IJNS5_IJlSD_lEEENS4_6LayoutINS5_IJNS5_IJNS5_IJNSA_ILi32EEESC_EEEiEEENS5_IJNS5_IJNSA_ILi16EEESC_EEEiEEENS5_IJSD_iEEEEEENS5_IJSU_NS5_IJNS5_IJNSA_ILi0EEESD_EEENSA_ILi512EEEEEENS5_IJSX_iEEEEEEEEEEESM_S14_NS4_8TiledMMAINS4_8MMA_AtomIJNS4_23SM100_MMA_MXF4_2x1SM_SSISK_SK_fSL_Li256ELi128ELi16ELNS4_4UMMA5MajorE0ELS19_0ELNS18_7ScaleInE0ELS1A_0EEEEEENSO_INS5_IJSD_SD_SD_EEENS5_IJSX_SX_SX_EEEEENS5_IJNS4_10UnderscoreES1G_S1G_EEEEENS5_IJNS4_28SM100_TMA_2SM_LOAD_MULTICASTES1J_EEENS5_IJNS4_14ComposedLayoutINS4_7SwizzleILi1ELi4ELi3EEENS4_18smem_ptr_flag_bitsILi4EEENSO_INS5_IJNSA_ILi8EEESI_EEENS5_IJSI_SD_EEEEEEENSO_INS5_IJNS5_IJNS5_IJSQ_SD_EEEST_EEESD_NS5_IJSD_SD_EEEEEENS5_IJNS5_IJNS5_IJST_SZ_EEESY_EEESX_NS5_IJSC_SZ_EEEEEEEEEEEvNS4_8identityENS5_IJNS4_18SM100_TMA_2SM_LOADES1J_EEES24_vS25_EENS_8epilogue10collective18CollectiveEpilogueINS29_23Sm100TmaWarpSpecializedILi4ELi2ELi32ELb1ELb0EEEJNS5_IJSH_SH_SI_EEENS5_IJNSO_ISH_SD_EENSO_ISP_SD_EEEEENS_10bfloat16_tESN_S2I_SN_NS29_6fusion15FusionCallbacksIS2D_NS2J_17LinearCombinationIS2I_fS2I_fLNS_15FloatRoundStyleE2EEES2E_S2H_JEEENS4_5SM1004TMEM4LOAD26SM100_TMEM_LOAD_32dp32b32xENS4_13SM90_TMA_LOADENS1L_INS1M_ILi2ELi4ELi3EEENS1O_ILi16EEENSO_INS5_IJS1Q_SP_EEENS5_IJSP_SD_EEEEEEENS4_39AutoVectorizingCopyWithAssumedAlignmentILi128EEENS4_14SM90_TMA_STOREES2Z_S31_S31_EEEvvEEEEvNT_6ParamsE)
        /*0038*/ 	.word	0x00000000


	//----- nvinfo : EIATTR_MIN_STACK_SIZE
	.align		4
.L_27:
        /*003c*/ 	.byte	0x04, 0x12
        /*003e*/ 	.short	(.L_29 - .L_28)
	.align		4
.L_28:
        /*0040*/ 	.word	index@(_ZN7cutlass13device_kernelINS_4gemm6kernel13GemmUniversalIN4cute5tupleIJiiiiEEENS1_10collective13CollectiveMmaINS1_46MainloopSm100TmaUmmaWarpSpecializedBlockScaledILi27ELi2ELi2ENS5_IJNS4_1CILi2EEENSA_ILi4EEENSA_ILi1EEEEEEEENS5_IJNSA_ILi256EEENSA_ILi128EEENSA_ILi64EEEEEENS5_IJNS_12float_e2m1_tENS_13float_ue4m3_tEEEENS5_IJNS5_IJlSD_lEEENS4_6LayoutINS5_IJNS5_IJNS5_IJNSA_ILi32EEESC_EEEiEEENS5_IJNS5_IJNSA_ILi16EEESC_EEEiEEENS5_IJSD_iEEEEEENS5_IJSU_NS5_IJNS5_IJNSA_ILi0EEESD_EEENSA_ILi512EEEEEENS5_IJSX_iEEEEEEEEEEESM_S14_NS4_8TiledMMAINS4_8MMA_AtomIJNS4_23SM100_MMA_MXF4_2x1SM_SSISK_SK_fSL_Li256ELi128ELi16ELNS4_4UMMA5MajorE0ELS19_0ELNS18_7ScaleInE0ELS1A_0EEEEEENSO_INS5_IJSD_SD_SD_EEENS5_IJSX_SX_SX_EEEEENS5_IJNS4_10UnderscoreES1G_S1G_EEEEENS5_IJNS4_28SM100_TMA_2SM_LOAD_MULTICASTES1J_EEENS5_IJNS4_14ComposedLayoutINS4_7SwizzleILi1ELi4ELi3EEENS4_18smem_ptr_flag_bitsILi4EEENSO_INS5_IJNSA_ILi8EEESI_EEENS5_IJSI_SD_EEEEEEENSO_INS5_IJNS5_IJNS5_IJSQ_SD_EEEST_EEESD_NS5_IJSD_SD_EEEEEENS5_IJNS5_IJNS5_IJST_SZ_EEESY_EEESX_NS5_IJSC_SZ_EEEEEEEEEEEvNS4_8identityENS5_IJNS4_18SM100_TMA_2SM_LOADES1J_EEES24_vS25_EENS_8epilogue10collective18CollectiveEpilogueINS29_23Sm100TmaWarpSpecializedILi4ELi2ELi32ELb1ELb0EEEJNS5_IJSH_SH_SI_EEENS5_IJNSO_ISH_SD_EENSO_ISP_SD_EEEEENS_10bfloat16_tESN_S2I_SN_NS29_6fusion15FusionCallbacksIS2D_NS2J_17LinearCombinationIS2I_fS2I_fLNS_15FloatRoundStyleE2EEES2E_S2H_JEEENS4_5SM1004TMEM4LOAD26SM100_TMEM_LOAD_32dp32b32xENS4_13SM90_TMA_LOADENS1L_INS1M_ILi2ELi4ELi3EEENS1O_ILi16EEENSO_INS5_IJS1Q_SP_EEENS5_IJSP_SD_EEEEEEENS4_39AutoVectorizingCopyWithAssumedAlignmentILi128EEENS4_14SM90_TMA_STOREES2Z_S31_S31_EEEvvEEEEvNT_6ParamsE)
        /*0044*/ 	.word	0x00000000
.L_29:


//--------------------- .nv.compat                --------------------------
	.section	.nv.compat,"",@"SHT_CUDA_COMPAT_INFO"
	.align	4
        /*0000*/ 	.byte	0x02, 0x09, 0x01, 0x00, 0x02, 0x02, 0x02, 0x00, 0x02, 0x05, 0x05, 0x00, 0x03, 0x07, 0x01, 0x01
        /*0010*/ 	.byte	0x02, 0x03, 0x01, 0x00, 0x02, 0x06, 0x01, 0x00, 0x04, 0x0b, 0x08, 0x00, 0x09, 0x00, 0x00, 0x00
        /*0020*/ 	.byte	0x00, 0x00, 0x00, 0x00


//--------------------- .nv.info._ZN7cutlass13device_kernelINS_4gemm6kernel13GemmUniversalIN4cute5tupleIJiiiiEEENS1_10collective13CollectiveMmaINS1_46MainloopSm100TmaUmmaWarpSpecializedBlockScaledILi27ELi2ELi2ENS5_IJNS4_1CILi2EEENSA_ILi4EEENSA_ILi1EEEEEEEENS5_IJNSA_ILi256EEENSA_ILi128EEENSA_ILi64EEEEEENS5_IJNS_12float_e2m1_tENS_13float_ue4m3_tEEEENS5_IJNS5_IJlSD_lEEENS4_6LayoutINS5_IJNS5_IJNS5_IJNSA_ILi32EEESC_EEEiEEENS5_IJNS5_IJNSA_ILi16EEESC_EEEiEEENS5_IJSD_iEEEEEENS5_IJSU_NS5_IJNS5_IJNSA_ILi0EEESD_EEENSA_ILi512EEEEEENS5_IJSX_iEEEEEEEEEEESM_S14_NS4_8TiledMMAINS4_8MMA_AtomIJNS4_23SM100_MMA_MXF4_2x1SM_SSISK_SK_fSL_Li256ELi128ELi16ELNS4_4UMMA5MajorE0ELS19_0ELNS18_7ScaleInE0ELS1A_0EEEEEENSO_INS5_IJSD_SD_SD_EEENS5_IJSX_SX_SX_EEEEENS5_IJNS4_10UnderscoreES1G_S1G_EEEEENS5_IJNS4_28SM100_TMA_2SM_LOAD_MULTICASTES1J_EEENS5_IJNS4_14ComposedLayoutINS4_7SwizzleILi1ELi4ELi3EEENS4_18smem_ptr_flag_bitsILi4EEENSO_INS5_IJNSA_ILi8EEESI_EEENS5_IJSI_SD_EEEEEEENSO_INS5_IJNS5_IJNS5_IJSQ_SD_EEEST_EEESD_NS5_IJSD_SD_EEEEEENS5_IJNS5_IJNS5_IJST_SZ_EEESY_EEESX_NS5_IJSC_SZ_EEEEEEEEEEEvNS4_8identityENS5_IJNS4_18SM100_TMA_2SM_LOADES1J_EEES24_vS25_EENS_8epilogue10collective18CollectiveEpilogueINS29_23Sm100TmaWarpSpecializedILi4ELi2ELi32ELb1ELb0EEEJNS5_IJSH_SH_SI_EEENS5_IJNSO_ISH_SD_EENSO_ISP_SD_EEEEENS_10bfloat16_tESN_S2I_SN_NS29_6fusion15FusionCallbacksIS2D_NS2J_17LinearCombinationIS2I_fS2I_fLNS_15FloatRoundStyleE2EEES2E_S2H_JEEENS4_5SM1004TMEM4LOAD26SM100_TMEM_LOAD_32dp32b32xENS4_13SM90_TMA_LOADENS1L_INS1M_ILi2ELi4ELi3EEENS1O_ILi16EEENSO_INS5_IJS1Q_SP_EEENS5_IJSP_SD_EEEEEEENS4_39AutoVectorizingCopyWithAssumedAlignmentILi128EEENS4_14SM90_TMA_STOREES2Z_S31_S31_EEEvvEEEEvNT_6ParamsE --------------------------
	.section	.nv.info._ZN7cutlass13device_kernelINS_4gemm6kernel13GemmUniversalIN4cute5tupleIJiiiiEEENS1_10collective13CollectiveMmaINS1_46MainloopSm100TmaUmmaWarpSpecializedBlockScaledILi27ELi2ELi2ENS5_IJNS4_1CILi2EEENSA_ILi4EEENSA_ILi1EEEEEEEENS5_IJNSA_ILi256EEENSA_ILi128EEENSA_ILi64EEEEEENS5_IJNS_12float_e2m1_tENS_13float_ue4m3_tEEEENS5_IJNS5_IJlSD_lEEENS4_6LayoutINS5_IJNS5_IJNS5_IJNSA_ILi32EEESC_EEEiEEENS5_IJNS5_IJNSA_ILi16EEESC_EEEiEEENS5_IJSD_iEEEEEENS5_IJSU_NS5_IJNS5_IJNSA_ILi0EEESD_EEENSA_ILi512EEEEEENS5_IJSX_iEEEEEEEEEEESM_S14_NS4_8TiledMMAINS4_8MMA_AtomIJNS4_23SM100_MMA_MXF4_2x1SM_SSISK_SK_fSL_Li256ELi128ELi16ELNS4_4UMMA5MajorE0ELS19_0ELNS18_7ScaleInE0ELS1A_0EEEEEENSO_INS5_IJSD_SD_SD_EEENS5_IJSX_SX_SX_EEEEENS5_IJNS4_10UnderscoreES1G_S1G_EEEEENS5_IJNS4_28SM100_TMA_2SM_LOAD_MULTICASTES1J_EEENS5_IJNS4_14ComposedLayoutINS4_7SwizzleILi1ELi4ELi3EEENS4_18smem_ptr_flag_bitsILi4EEENSO_INS5_IJNSA_ILi8EEESI_EEENS5_IJSI_SD_EEEEEEENSO_INS5_IJNS5_IJNS5_IJSQ_SD_EEEST_EEESD_NS5_IJSD_SD_EEEEEENS5_IJNS5_IJNS5_IJST_SZ_EEESY_EEESX_NS5_IJSC_SZ_EEEEEEEEEEEvNS4_8identityENS5_IJNS4_18SM100_TMA_2SM_LOADES1J_EEES24_vS25_EENS_8epilogue10collective18CollectiveEpilogueINS29_23Sm100TmaWarpSpecializedILi4ELi2ELi32ELb1ELb0EEEJNS5_IJSH_SH_SI_EEENS5_IJNSO_ISH_SD_EENSO_ISP_SD_EEEEENS_10bfloat16_tESN_S2I_SN_NS29_6fusion15FusionCallbacksIS2D_NS2J_17LinearCombinationIS2I_fS2I_fLNS_15FloatRoundStyleE2EEES2E_S2H_JEEENS4_5SM1004TMEM4LOAD26SM100_TMEM_LOAD_32dp32b32xENS4_13SM90_TMA_LOADENS1L_INS1M_ILi2ELi4ELi3EEENS1O_ILi16EEENSO_INS5_IJS1Q_SP_EEENS5_IJSP_SD_EEEEEEENS4_39AutoVectorizingCopyWithAssumedAlignmentILi128EEENS4_14SM90_TMA_STOREES2Z_S31_S31_EEEvvEEEEvNT_6ParamsE,"",@"SHT_CUDA_INFO"
	.sectionflags	@""
	.align	4


	//----- nvinfo : EIATTR_CUDA_API_VERSION
	.align		4
        /*0000*/ 	.byte	0x04, 0x37
        /*0002*/ 	.short	(.L_31 - .L_30)
.L_30:
        /*0004*/ 	.word	0x00000082


	//----- nvinfo : EIATTR_KPARAM_INFO
	.align		4
.L_31:
        /*0008*/ 	.byte	0x04, 0x17
        /*000a*/ 	.short	(.L_33 - .L_32)
.L_32:
        /*000c*/ 	.word	0x00000000
        /*0010*/ 	.short	0x0000
        /*0012*/ 	.short	0x0000
        /*0014*/ 	.byte	0x00, 0xf0, 0x01, 0x30


	//----- nvinfo : EIATTR_AT_ENTRY_FRAGMENTS
	.align		4
.L_33:
        /*0018*/ 	.byte	0x04, 0x4f
        /*001a*/ 	.short	(.L_35 - .L_34)


	//   ....[0]....
.L_34:
        /*001c*/ 	.word	0x00000007


	//----- nvinfo : EIATTR_RESERVED_SMEM_USED
	.align		4
.L_35:
        /*0020*/ 	.byte	0x01, 0x41
	.zero		2


	//----- nvinfo : EIATTR_SPARSE_MMA_MASK
	.align		4
        /*0024*/ 	.byte	0x03, 0x50
        /*0026*/ 	.short	0x0000


	//----- nvinfo : EIATTR_TCGEN05_2CTA_USED
	.align		4
        /*0028*/ 	.byte	0x01, 0x52
	.zero		2


	//----- nvinfo : EIATTR_MAXREG_COUNT
	.align		4
        /*002c*/ 	.byte	0x03, 0x1b
        /*002e*/ 	.short	0x00ff


	//----- nvinfo : EIATTR_NUM_BARRIERS
	.align		4
        /*0030*/ 	.byte	0x02, 0x4c
        /*0032*/ 	.byte	0x07
	.zero		1


	//----- nvinfo : EIATTR_EXTERNS
	.align		4
        /*0034*/ 	.byte	0x04, 0x0f
        /*0036*/ 	.short	(.L_37 - .L_36)


	//   ....[0]....
	.align		4
.L_36:
        /*0038*/ 	.word	index@(__assertfail)


	//----- nvinfo : EIATTR_MERCURY_ISA_VERSION
	.align		4
.L_37:
        /*003c*/ 	.byte	0x03, 0x5f
        /*003e*/ 	.short	0x0101


	//----- nvinfo : EIATTR_INT_WARP_WIDE_INSTR_OFFSETS
	.align		4
        /*0040*/ 	.byte	0x04, 0x31
        /*0042*/ 	.short	(.L_39 - .L_38)


	//   ....[0]....
.L_38:
        /*0044*/ 	.word	0x00001090


	//   ....[1]....
        /*0048*/ 	.word	0x00001130


	//   ....[2]....
        /*004c*/ 	.word	0x00005630


	//   ....[3]....
        /*0050*/ 	.word	0x00005650


	//   ....[4]....
        /*0054*/ 	.word	0x00005680


	//   ....[5]....
        /*0058*/ 	.word	0x000061c0


	//   ....[6]....
        /*005c*/ 	.word	0x00006230


	//   ....[7]....
        /*0060*/ 	.word	0x00006320


	//   ....[8]....
        /*0064*/ 	.word	0x000063a0


	//   ....[9]....
        /*0068*/ 	.word	0x000064a0


	//   ....[10]....
        /*006c*/ 	.word	0x00006520


	//   ....[11]....
        /*0070*/ 	.word	0x00006610


	//   ....[12]....
        /*0074*/ 	.word	0x000066c0


	//----- nvinfo : EIATTR_COOP_GROUP_MASK_REGIDS
	.align		4
.L_39:
        /*0078*/ 	.byte	0x04, 0x29
        /*007a*/ 	.short	(.L_41 - .L_40)


	//   ....[0]....
.L_40:
        /*007c*/ 	.word	0xffffffff


	//   ....[1]....
        /*0080*/ 	.word	0xffffffff


	//   ....[2]....
        /*0084*/ 	.word	0xffffffff


	//   ....[3]....
        /*0088*/ 	.word	0xffffffff


	//   ....[4]....
        /*008c*/ 	.word	0xffffffff


	//   ....[5]....
        /*0090*/ 	.word	0xffffffff


	//   ....[6]....
        /*0094*/ 	.word	0xffffffff


	//   ....[7]....
        /*0098*/ 	.word	0xffffffff


	//   ....[8]....
        /*009c*/ 	.word	0xffffffff


	//   ....[9]....
        /*00a0*/ 	.word	0xffffffff


	//   ....[10]....
        /*00a4*/ 	.word	0xffffffff


	//   ....[11]....
        /*00a8*/ 	.word	0xffffffff


	//   ....[12]....
        /*00ac*/ 	.word	0xffffffff


	//   ....[13]....
        /*00b0*/ 	.word	0xffffffff


	//----- nvinfo : EIATTR_COOP_GROUP_INSTR_OFFSETS
	.align		4
.L_41:
        /*00b4*/ 	.byte	0x04, 0x28
        /*00b6*/ 	.short	(.L_43 - .L_42)


	//   ....[0]....
.L_42:
        /*00b8*/ 	.word	0x000000b0


	//   ....[1]....
        /*00bc*/ 	.word	0x00000570


	//   ....[2]....
        /*00c0*/ 	.word	0x00000a40


	//   ....[3]....
        /*00c4*/ 	.word	0x00000bd0


	//   ....[4]....
        /*00c8*/ 	.word	0x00000cc0


	//   ....[5]....
        /*00cc*/ 	.word	0x00000e20


	//   ....[6]....
        /*00d0*/ 	.word	0x00000f70


	//   ....[7]....
        /*00d4*/ 	.word	0x000011b0


	//   ....[8]....
        /*00d8*/ 	.word	0x00002970


	//   ....[9]....
        /*00dc*/ 	.word	0x00004510


	//   ....[10]....
        /*00e0*/ 	.word	0x000049e0


	//   ....[11]....
        /*00e4*/ 	.word	0x00004a10


	//   ....[12]....
        /*00e8*/ 	.word	0x00005530


	//   ....[13]....
        /*00ec*/ 	.word	0x00005740


	//----- nvinfo : EIATTR_VRC_CTA_INIT_COUNT
	.align		4
.L_43:
        /*00f0*/ 	.byte	0x02, 0x4a
        /*00f2*/ 	.byte	0x80
	.zero		1


	//----- nvinfo : EIATTR_SYSCALL_OFFSETS
	.align		4
        /*00f4*/ 	.byte	0x04, 0x46
        /*00f6*/ 	.short	(.L_45 - .L_44)


	//   ....[0]....
.L_44:
        /*00f8*/ 	.word	0x00007310


	//   ....[1]....
        /*00fc*/ 	.word	0x00007400


	//   ....[2]....
        /*0100*/ 	.word	0x00007b60


	//   ....[3]....
        /*0104*/ 	.word	0x000087e0


	//   ....[4]....
        /*0108*/ 	.word	0x00009440


	//   ....[5]....
        /*010c*/ 	.word	0x0000a0a0


	//----- nvinfo : EIATTR_MBARRIER_INSTR_OFFSETS
	.align		4
.L_45:
        /*0110*/ 	.byte	0x04, 0x39
        /*0112*/ 	.short	(.L_47 - .L_46)


	//   ....[0]....
.L_46:
        /*0114*/ 	.word	0x000006c0
        /*0118*/ 	.word	0x000000ff
        /*011c*/ 	.word	0x00000000
        /*0120*/ 	.short	0x0100
        /*0122*/ 	.byte	0x04
	.zero		1


	//   ....[1]....
        /*0124*/ 	.word	0x000006d0
        /*0128*/ 	.word	0x000000ff
        /*012c*/ 	.word	0x000000d8
        /*0130*/ 	.short	0x0100
        /*0132*/ 	.byte	0x04
	.zero		1


	//   ....[2]....
        /*0134*/ 	.word	0x000006e0
        /*0138*/ 	.word	0x000000ff
        /*013c*/ 	.word	0x00000008
        /*0140*/ 	.short	0x0100
        /*0142*/ 	.byte	0x04
	.zero		1


	//   ....[3]....
        /*0144*/ 	.word	0x000006f0
        /*0148*/ 	.word	0x000000ff
        /*014c*/ 	.word	0x000000e0
        /*0150*/ 	.short	0x0100
        /*0152*/ 	.byte	0x04
	.zero		1


	//   ....[4]....
        /*0154*/ 	.word	0x00000700
        /*0158*/ 	.word	0x000000ff
        /*015c*/ 	.word	0x00000010
        /*0160*/ 	.short	0x0100
        /*0162*/ 	.byte	0x04
	.zero		1


	//   ....[5]....
        /*0164*/ 	.word	0x00000710
        /*0168*/ 	.word	0x000000ff
        /*016c*/ 	.word	0x000000e8
        /*0170*/ 	.short	0x0100
        /*0172*/ 	.byte	0x04
	.zero		1


	//   ....[6]....
        /*0174*/ 	.word	0x00000720
        /*0178*/ 	.word	0x000000ff
        /*017c*/ 	.word	0x00000018
        /*0180*/ 	.short	0x0100
        /*0182*/ 	.byte	0x04
	.zero		1


	//   ....[7]....
        /*0184*/ 	.word	0x00000730
        /*0188*/ 	.word	0x000000ff
        /*018c*/ 	.word	0x000000f0
        /*0190*/ 	.short	0x0100
        /*0192*/ 	.byte	0x04
	.zero		1


	//   ....[8]....
        /*0194*/ 	.word	0x00000740
        /*0198*/ 	.word	0x000000ff
        /*019c*/ 	.word	0x00000020
        /*01a0*/ 	.short	0x0100
        /*01a2*/ 	.byte	0x04
	.zero		1


	//   ....[9]....
        /*01a4*/ 	.word	0x00000750
        /*01a8*/ 	.word	0x000000ff
        /*01ac*/ 	.word	0x000000f8
        /*01b0*/ 	.short	0x0100
        /*01b2*/ 	.byte	0x04
	.zero		1


	//   ....[10]....
        /*01b4*/ 	.word	0x00000760
        /*01b8*/ 	.word	0x000000ff
        /*01bc*/ 	.word	0x00000028
        /*01c0*/ 	.short	0x0100
        /*01c2*/ 	.byte	0x04
	.zero		1


	//   ....[11]....
        /*01c4*/ 	.word	0x00000770
        /*01c8*/ 	.word	0x000000ff
        /*01cc*/ 	.word	0x00000100
        /*01d0*/ 	.short	0x0100
        /*01d2*/ 	.byte	0x04
	.zero		1


	//   ....[12]....
        /*01d4*/ 	.word	0x00000780
        /*01d8*/ 	.word	0x000000ff
        /*01dc*/ 	.word	0x00000030
        /*01e0*/ 	.short	0x0100
        /*01e2*/ 	.byte	0x04
	.zero		1


	//   ....[13]....
        /*01e4*/ 	.word	0x00000790
        /*01e8*/ 	.word	0x000000ff
        /*01ec*/ 	.word	0x00000108
        /*01f0*/ 	.short	0x0100
        /*01f2*/ 	.byte	0x04
	.zero		1


	//   ....[14]....
        /*01f4*/ 	.word	0x000007a0
        /*01f8*/ 	.word	0x000000ff
        /*01fc*/ 	.word	0x00000038
        /*0200*/ 	.short	0x0100
        /*0202*/ 	.byte	0x04
	.zero		1


	//   ....[15]....
        /*0204*/ 	.word	0x000007b0
        /*0208*/ 	.word	0x000000ff
        /*020c*/ 	.word	0x00000110
        /*0210*/ 	.short	0x0100
        /*0212*/ 	.byte	0x04
	.zero		1


	//   ....[16]....
        /*0214*/ 	.word	0x000007c0
        /*0218*/ 	.word	0x000000ff
        /*021c*/ 	.word	0x00000040
        /*0220*/ 	.short	0x0100
        /*0222*/ 	.byte	0x04
	.zero		1


	//   ....[17]....
        /*0224*/ 	.word	0x000007d0
        /*0228*/ 	.word	0x000000ff
        /*022c*/ 	.word	0x00000118
        /*0230*/ 	.short	0x0100
        /*0232*/ 	.byte	0x04
	.zero		1


	//   ....[18]....
        /*0234*/ 	.word	0x000007e0
        /*0238*/ 	.word	0x000000ff
        /*023c*/ 	.word	0x00000048
        /*0240*/ 	.short	0x0100
        /*0242*/ 	.byte	0x04
	.zero		1


	//   ....[19]....
        /*0244*/ 	.word	0x000007f0
        /*0248*/ 	.word	0x000000ff
        /*024c*/ 	.word	0x00000120
        /*0250*/ 	.short	0x0100
        /*0252*/ 	.byte	0x04
	.zero		1


	//   ....[20]....
        /*0254*/ 	.word	0x00000800
        /*0258*/ 	.word	0x000000ff
        /*025c*/ 	.word	0x00000050
        /*0260*/ 	.short	0x0100
        /*0262*/ 	.byte	0x04
	.zero		1


	//   ....[21]....
        /*0264*/ 	.word	0x00000810
        /*0268*/ 	.word	0x000000ff
        /*026c*/ 	.word	0x00000128
        /*0270*/ 	.short	0x0100
        /*0272*/ 	.byte	0x04
	.zero		1


	//   ....[22]....
        /*0274*/ 	.word	0x00000820
        /*0278*/ 	.word	0x000000ff
        /*027c*/ 	.word	0x00000058
        /*0280*/ 	.short	0x0100
        /*0282*/ 	.byte	0x04
	.zero		1


	//   ....[23]....
        /*0284*/ 	.word	0x00000830
        /*0288*/ 	.word	0x000000ff
        /*028c*/ 	.word	0x00000130
        /*0290*/ 	.short	0x0100
        /*0292*/ 	.byte	0x04
	.zero		1


	//   ....[24]....
        /*0294*/ 	.word	0x00000840
        /*0298*/ 	.word	0x000000ff
        /*029c*/ 	.word	0x00000060
        /*02a0*/ 	.short	0x0100
        /*02a2*/ 	.byte	0x04
	.zero		1


	//   ....[25]....
        /*02a4*/ 	.word	0x00000850
        /*02a8*/ 	.word	0x000000ff
        /*02ac*/ 	.word	0x00000138
        /*02b0*/ 	.short	0x0100
        /*02b2*/ 	.byte	0x04
	.zero		1


	//   ....[26]....
        /*02b4*/ 	.word	0x00000860
        /*02b8*/ 	.word	0x000000ff
        /*02bc*/ 	.word	0x00000068
        /*02c0*/ 	.short	0x0100
        /*02c2*/ 	.byte	0x04
	.zero		1


	//   ....[27]....
        /*02c4*/ 	.word	0x00000870
        /*02c8*/ 	.word	0x000000ff
        /*02cc*/ 	.word	0x00000140
        /*02d0*/ 	.short	0x0100
        /*02d2*/ 	.byte	0x04
	.zero		1


	//   ....[28]....
        /*02d4*/ 	.word	0x00000880
        /*02d8*/ 	.word	0x000000ff
        /*02dc*/ 	.word	0x00000070
        /*02e0*/ 	.short	0x0100
        /*02e2*/ 	.byte	0x04
	.zero		1


	//   ....[29]....
        /*02e4*/ 	.word	0x00000890
        /*02e8*/ 	.word	0x000000ff
        /*02ec*/ 	.word	0x00000148
        /*02f0*/ 	.short	0x0100
        /*02f2*/ 	.byte	0x04
	.zero		1


	//   ....[30]....
        /*02f4*/ 	.word	0x000008a0
        /*02f8*/ 	.word	0x000000ff
        /*02fc*/ 	.word	0x00000078
        /*0300*/ 	.short	0x0100
        /*0302*/ 	.byte	0x04
	.zero		1


	//   ....[31]....
        /*0304*/ 	.word	0x000008b0
        /*0308*/ 	.word	0x000000ff
        /*030c*/ 	.word	0x00000150
        /*0310*/ 	.short	0x0100
        /*0312*/ 	.byte	0x04
	.zero		1


	//   ....[32]....
        /*0314*/ 	.word	0x000008c0
        /*0318*/ 	.word	0x000000ff
        /*031c*/ 	.word	0x00000080
        /*0320*/ 	.short	0x0100
        /*0322*/ 	.byte	0x04
	.zero		1


	//   ....[33]....
        /*0324*/ 	.word	0x000008d0
        /*0328*/ 	.word	0x000000ff
        /*032c*/ 	.word	0x00000158
        /*0330*/ 	.short	0x0100
        /*0332*/ 	.byte	0x04
	.zero		1


	//   ....[34]....
        /*0334*/ 	.word	0x000008e0
        /*0338*/ 	.word	0x000000ff
        /*033c*/ 	.word	0x00000088
        /*0340*/ 	.short	0x0100
        /*0342*/ 	.byte	0x04
	.zero		1


	//   ....[35]....
        /*0344*/ 	.word	0x000008f0
        /*0348*/ 	.word	0x000000ff
        /*034c*/ 	.word	0x00000160
        /*0350*/ 	.short	0x0100
        /*0352*/ 	.byte	0x04
	.zero		1


	//   ....[36]....
        /*0354*/ 	.word	0x00000900
        /*0358*/ 	.word	0x000000ff
        /*035c*/ 	.word	0x00000090
        /*0360*/ 	.short	0x0100
        /*0362*/ 	.byte	0x04
	.zero		1


	//   ....[37]....
        /*0364*/ 	.word	0x00000910
        /*0368*/ 	.word	0x000000ff
        /*036c*/ 	.word	0x00000168
        /*0370*/ 	.short	0x0100
        /*0372*/ 	.byte	0x04
	.zero		1


	//   ....[38]....
        /*0374*/ 	.word	0x00000920
        /*0378*/ 	.word	0x000000ff
        /*037c*/ 	.word	0x00000098
        /*0380*/ 	.short	0x0100
        /*0382*/ 	.byte	0x04
	.zero		1


	//   ....[39]....
        /*0384*/ 	.word	0x00000930
        /*0388*/ 	.word	0x000000ff
        /*038c*/ 	.word	0x00000170
        /*0390*/ 	.short	0x0100
        /*0392*/ 	.byte	0x04
	.zero		1


	//   ....[40]....
        /*0394*/ 	.word	0x00000940
        /*0398*/ 	.word	0x000000ff
        /*039c*/ 	.word	0x000000a0
        /*03a0*/ 	.short	0x0100
        /*03a2*/ 	.byte	0x04
	.zero		1


	//   ....[41]....
        /*03a4*/ 	.word	0x00000950
        /*03a8*/ 	.word	0x000000ff
        /*03ac*/ 	.word	0x00000178
        /*03b0*/ 	.short	0x0100
        /*03b2*/ 	.byte	0x04
	.zero		1


	//   ....[42]....
        /*03b4*/ 	.word	0x00000960
        /*03b8*/ 	.word	0x000000ff
        /*03bc*/ 	.word	0x000000a8
        /*03c0*/ 	.short	0x0100
        /*03c2*/ 	.byte	0x04
	.zero		1


	//   ....[43]....
        /*03c4*/ 	.word	0x00000970
        /*03c8*/ 	.word	0x000000ff
        /*03cc*/ 	.word	0x00000180
        /*03d0*/ 	.short	0x0100
        /*03d2*/ 	.byte	0x04
	.zero		1


	//   ....[44]....
        /*03d4*/ 	.word	0x00000980
        /*03d8*/ 	.word	0x000000ff
        /*03dc*/ 	.word	0x000000b0
        /*03e0*/ 	.short	0x0100
        /*03e2*/ 	.byte	0x04
	.zero		1


	//   ....[45]....
        /*03e4*/ 	.word	0x00000990
        /*03e8*/ 	.word	0x000000ff
        /*03ec*/ 	.word	0x00000188
        /*03f0*/ 	.short	0x0100
        /*03f2*/ 	.byte	0x04
	.zero		1


	//   ....[46]....
        /*03f4*/ 	.word	0x000009a0
        /*03f8*/ 	.word	0x000000ff
        /*03fc*/ 	.word	0x000000b8
        /*0400*/ 	.short	0x0100
        /*0402*/ 	.byte	0x04
	.zero		1


	//   ....[47]....
        /*0404*/ 	.word	0x000009b0
        /*0408*/ 	.word	0x000000ff
        /*040c*/ 	.word	0x00000190
        /*0410*/ 	.short	0x0100
        /*0412*/ 	.byte	0x04
	.zero		1


	//   ....[48]....
        /*0414*/ 	.word	0x000009c0
        /*0418*/ 	.word	0x000000ff
        /*041c*/ 	.word	0x000000c0
        /*0420*/ 	.short	0x0100
        /*0422*/ 	.byte	0x04
	.zero		1


	//   ....[49]....
        /*0424*/ 	.word	0x000009d0
        /*0428*/ 	.word	0x000000ff
        /*042c*/ 	.word	0x00000198
        /*0430*/ 	.short	0x0100
        /*0432*/ 	.byte	0x04
	.zero		1


	//   ....[50]....
        /*0434*/ 	.word	0x000009e0
        /*0438*/ 	.word	0x000000ff
        /*043c*/ 	.word	0x000000c8
        /*0440*/ 	.short	0x0100
        /*0442*/ 	.byte	0x04
	.zero		1


	//   ....[51]....
        /*0444*/ 	.word	0x000009f0
        /*0448*/ 	.word	0x000000ff
        /*044c*/ 	.word	0x000001a0
        /*0450*/ 	.short	0x0100
        /*0452*/ 	.byte	0x04
	.zero		1


	//   ....[52]....
        /*0454*/ 	.word	0x00000a00
        /*0458*/ 	.word	0x000000ff
        /*045c*/ 	.word	0x000000d0
        /*0460*/ 	.short	0x0100
        /*0462*/ 	.byte	0x04
	.zero		1


	//   ....[53]....
        /*0464*/ 	.word	0x00000a10
        /*0468*/ 	.word	0x000000ff
        /*046c*/ 	.word	0x000001a8
        /*0470*/ 	.short	0x0100
        /*0472*/ 	.byte	0x04
	.zero		1


	//   ....[54]....
        /*0474*/ 	.word	0x00000b40
        /*0478*/ 	.word	0x000000ff
        /*047c*/ 	.word	0x000001b0
        /*0480*/ 	.short	0x0100
        /*0482*/ 	.byte	0x04
	.zero		1


	//   ....[55]....
        /*0484*/ 	.word	0x00000b50
        /*0488*/ 	.word	0x000000ff
        /*048c*/ 	.word	0x000001d0
        /*0490*/ 	.short	0x0100
        /*0492*/ 	.byte	0x04
	.zero		1


	//   ....[56]....
        /*0494*/ 	.word	0x00000b60
        /*0498*/ 	.word	0x000000ff
        /*049c*/ 	.word	0x000001b8
        /*04a0*/ 	.short	0x0100
        /*04a2*/ 	.byte	0x04
	.zero		1


	//   ....[57]....
        /*04a4*/ 	.word	0x00000b70
        /*04a8*/ 	.word	0x000000ff
        /*04ac*/ 	.word	0x000001d8
        /*04b0*/ 	.short	0x0100
        /*04b2*/ 	.byte	0x04
	.zero		1


	//   ....[58]....
        /*04b4*/ 	.word	0x00000b80
        /*04b8*/ 	.word	0x000000ff
        /*04bc*/ 	.word	0x000001c0
        /*04c0*/ 	.short	0x0100
        /*04c2*/ 	.byte	0x04
	.zero		1


	//   ....[59]....
        /*04c4*/ 	.word	0x00000b90
        /*04c8*/ 	.word	0x000000ff
        /*04cc*/ 	.word	0x000001e0
        /*04d0*/ 	.short	0x0100
        /*04d2*/ 	.byte	0x04
	.zero		1


	//   ....[60]....
        /*04d4*/ 	.word	0x00000ba0
        /*04d8*/ 	.word	0x000000ff
        /*04dc*/ 	.word	0x000001c8
        /*04e0*/ 	.short	0x0100
        /*04e2*/ 	.byte	0x04
	.zero		1


	//   ....[61]....
        /*04e4*/ 	.word	0x00000bb0
        /*04e8*/ 	.word	0x000000ff
        /*04ec*/ 	.word	0x000001e8
        /*04f0*/ 	.short	0x0100
        /*04f2*/ 	.byte	0x04
	.zero		1


	//   ....[62]....
        /*04f4*/ 	.word	0x00000c90
        /*04f8*/ 	.word	0x000000ff
        /*04fc*/ 	.word	0x000001f0
        /*0500*/ 	.short	0x0100
        /*0502*/ 	.byte	0x06
	.zero		1


	//   ....[63]....
        /*0504*/ 	.word	0x00000ca0
        /*0508*/ 	.word	0x000000ff
        /*050c*/ 	.word	0x000001f8
        /*0510*/ 	.short	0x0100
        /*0512*/ 	.byte	0x06
	.zero		1


	//   ....[64]....
        /*0514*/ 	.word	0x00000dd0
        /*0518*/ 	.word	0x000000ff
        /*051c*/ 	.word	0x00000200
        /*0520*/ 	.short	0x0100
        /*0522*/ 	.byte	0x06
	.zero		1


	//   ....[65]....
        /*0524*/ 	.word	0x00000de0
        /*0528*/ 	.word	0x000000ff
        /*052c*/ 	.word	0x00000210
        /*0530*/ 	.short	0x0100
        /*0532*/ 	.byte	0x06
	.zero		1


	//   ....[66]....
        /*0534*/ 	.word	0x00000df0
        /*0538*/ 	.word	0x000000ff
        /*053c*/ 	.word	0x00000208
        /*0540*/ 	.short	0x0100
        /*0542*/ 	.byte	0x06
	.zero		1


	//   ....[67]....
        /*0544*/ 	.word	0x00000e00
        /*0548*/ 	.word	0x000000ff
        /*054c*/ 	.word	0x00000218
        /*0550*/ 	.short	0x0100
        /*0552*/ 	.byte	0x06
	.zero		1


	//   ....[68]....
        /*0554*/ 	.word	0x00000f20
        /*0558*/ 	.word	0x000000ff
        /*055c*/ 	.word	0x00000220
        /*0560*/ 	.short	0x0100
        /*0562*/ 	.byte	0x04
	.zero		1


	//   ....[69]....
        /*0564*/ 	.word	0x00000f30
        /*0568*/ 	.word	0x000000ff
        /*056c*/ 	.word	0x00000230
        /*0570*/ 	.short	0x0100
        /*0572*/ 	.byte	0x04
	.zero		1


	//   ....[70]....
        /*0574*/ 	.word	0x00000f40
        /*0578*/ 	.word	0x000000ff
        /*057c*/ 	.word	0x00000228
        /*0580*/ 	.short	0x0100
        /*0582*/ 	.byte	0x04
	.zero		1


	//   ....[71]....
        /*0584*/ 	.word	0x00000f50
        /*0588*/ 	.word	0x000000ff
        /*058c*/ 	.word	0x00000238
        /*0590*/ 	.short	0x0100
        /*0592*/ 	.byte	0x04
	.zero		1


	//   ....[72]....
        /*0594*/ 	.word	0x00001040
        /*0598*/ 	.word	0x000000ff
        /*059c*/ 	.word	0x00000240
        /*05a0*/ 	.short	0x0100
        /*05a2*/ 	.byte	0x04
	.zero		1


	//   ....[73]....
        /*05a4*/ 	.word	0x00001050
        /*05a8*/ 	.word	0x000000ff
        /*05ac*/ 	.word	0x00000250
        /*05b0*/ 	.short	0x0100
        /*05b2*/ 	.byte	0x04
	.zero		1


	//   ....[74]....
        /*05b4*/ 	.word	0x00001060
        /*05b8*/ 	.word	0x000000ff
        /*05bc*/ 	.word	0x00000248
        /*05c0*/ 	.short	0x0100
        /*05c2*/ 	.byte	0x04
	.zero		1


	//   ....[75]....
        /*05c4*/ 	.word	0x00001070
        /*05c8*/ 	.word	0x000000ff
        /*05cc*/ 	.word	0x00000258
        /*05d0*/ 	.short	0x0100
        /*05d2*/ 	.byte	0x04
	.zero		1


	//   ....[76]....
        /*05d4*/ 	.word	0x00001170
        /*05d8*/ 	.word	0x000000ff
        /*05dc*/ 	.word	0x00000260
        /*05e0*/ 	.short	0x0100
        /*05e2*/ 	.byte	0x06
	.zero		1


	//   ....[77]....
        /*05e4*/ 	.word	0x00001e80
        /*05e8*/ 	.word	0x00000003
        /*05ec*/ 	.word	0x00000250
        /*05f0*/ 	.short	0x010a
        /*05f2*/ 	.byte	0xff
	.zero		1


	//   ....[78]....
        /*05f4*/ 	.word	0x00001eb0
        /*05f8*/ 	.word	0x00000003
        /*05fc*/ 	.word	0x00000240
        /*0600*/ 	.short	0x0101
        /*0602*/ 	.byte	0xff
	.zero		1


	//   ....[79]....
        /*0604*/ 	.word	0x00001f80
        /*0608*/ 	.word	0x000000ff
        /*060c*/ 	.word	0x000000d8
        /*0610*/ 	.short	0x010a
        /*0612*/ 	.byte	0x04
	.zero		1


	//   ....[80]....
        /*0614*/ 	.word	0x00002080
        /*0618*/ 	.word	0x000000ff
        /*061c*/ 	.word	0x000000d8
        /*0620*/ 	.short	0x010a
        /*0622*/ 	.byte	0x06
	.zero		1


	//   ....[81]....
        /*0624*/ 	.word	0x000021f0
        /*0628*/ 	.word	0x000000ff
        /*062c*/ 	.word	0x000000d8
        /*0630*/ 	.short	0x010a
        /*0632*/ 	.byte	0x07
	.zero		1


	//   ....[82]....
        /*0634*/ 	.word	0x000024b0
        /*0638*/ 	.word	0x000000ff
        /*063c*/ 	.word	0x000001f8
        /*0640*/ 	.short	0x0101
        /*0642*/ 	.byte	0x05
	.zero		1


	//   ....[83]....
        /*0644*/ 	.word	0x000024d0
        /*0648*/ 	.word	0x000000ff
        /*064c*/ 	.word	0x000000d8
        /*0650*/ 	.short	0x010a
        /*0652*/ 	.byte	0x04
	.zero		1


	//   ....[84]....
        /*0654*/ 	.word	0x00002550
        /*0658*/ 	.word	0x000000ff
        /*065c*/ 	.word	0x000000d8
        /*0660*/ 	.short	0x010a
        /*0662*/ 	.byte	0x07
	.zero		1


	//   ....[85]....
        /*0664*/ 	.word	0x00002690
        /*0668*/ 	.word	0x000000ff
        /*066c*/ 	.word	0x000000d8
        /*0670*/ 	.short	0x010a
        /*0672*/ 	.byte	0x06
	.zero		1


	//   ....[86]....
        /*0674*/ 	.word	0x000029a0
        /*0678*/ 	.word	0x00000003
        /*067c*/ 	.word	0x00000200
        /*0680*/ 	.short	0x010a
        /*0682*/ 	.byte	0xff
	.zero		1


	//   ....[87]....
        /*0684*/ 	.word	0x00002af0
        /*0688*/ 	.word	0x00000000
        /*068c*/ 	.word	0x00000000
        /*0690*/ 	.short	0x0101
        /*0692*/ 	.byte	0xff
	.zero		1


	//   ....[88]....
        /*0694*/ 	.word	0x000030a0
        /*0698*/ 	.word	0x000000ff
        /*069c*/ 	.word	0x00000000
        /*06a0*/ 	.short	0x010a
        /*06a2*/ 	.byte	0x04
	.zero		1


	//   ....[89]....
        /*06a4*/ 	.word	0x00003130
        /*06a8*/ 	.word	0x000000ff
        /*06ac*/ 	.word	0x00000000
        /*06b0*/ 	.short	0x010a
        /*06b2*/ 	.byte	0x05
	.zero		1


	//   ....[90]....
        /*06b4*/ 	.word	0x000031c0
        /*06b8*/ 	.word	0x000000ff
        /*06bc*/ 	.word	0x00000000
        /*06c0*/ 	.short	0x010a
        /*06c2*/ 	.byte	0x05
	.zero		1


	//   ....[91]....
        /*06c4*/ 	.word	0x00003250
        /*06c8*/ 	.word	0x000000ff
        /*06cc*/ 	.word	0x00000000
        /*06d0*/ 	.short	0x010a
        /*06d2*/ 	.byte	0x05
	.zero		1


	//   ....[92]....
        /*06d4*/ 	.word	0x000032e0
        /*06d8*/ 	.word	0x000000ff
        /*06dc*/ 	.word	0x00000000
        /*06e0*/ 	.short	0x010a
        /*06e2*/ 	.byte	0x05
	.zero		1


	//   ....[93]....
        /*06e4*/ 	.word	0x00003370
        /*06e8*/ 	.word	0x000000ff
        /*06ec*/ 	.word	0x00000000
        /*06f0*/ 	.short	0x010a
        /*06f2*/ 	.byte	0x05
	.zero		1


	//   ....[94]....
        /*06f4*/ 	.word	0x00003400
        /*06f8*/ 	.word	0x000000ff
        /*06fc*/ 	.word	0x00000000
        /*0700*/ 	.short	0x010a
        /*0702*/ 	.byte	0x05
	.zero		1


	//   ....[95]....
        /*0704*/ 	.word	0x00003490
        /*0708*/ 	.word	0x000000ff
        /*070c*/ 	.word	0x00000000
        /*0710*/ 	.short	0x010a
        /*0712*/ 	.byte	0x05
	.zero		1


	//   ....[96]....
        /*0714*/ 	.word	0x00003520
        /*0718*/ 	.word	0x000000ff
        /*071c*/ 	.word	0x00000000
        /*0720*/ 	.short	0x010a
        /*0722*/ 	.byte	0x05
	.zero		1


	//   ....[97]....
        /*0724*/ 	.word	0x000035b0
        /*0728*/ 	.word	0x000000ff
        /*072c*/ 	.word	0x00000000
        /*0730*/ 	.short	0x010a
        /*0732*/ 	.byte	0x05
	.zero		1


	//   ....[98]....
        /*0734*/ 	.word	0x00003640
        /*0738*/ 	.word	0x000000ff
        /*073c*/ 	.word	0x00000000
        /*0740*/ 	.short	0x010a
        /*0742*/ 	.byte	0x05
	.zero		1


	//   ....[99]....
        /*0744*/ 	.word	0x000036d0
        /*0748*/ 	.word	0x000000ff
        /*074c*/ 	.word	0x00000000
        /*0750*/ 	.short	0x010a
        /*0752*/ 	.byte	0x05
	.zero		1


	//   ....[100]....
        /*0754*/ 	.word	0x00003760
        /*0758*/ 	.word	0x000000ff
        /*075c*/ 	.word	0x00000000
        /*0760*/ 	.short	0x010a
        /*0762*/ 	.byte	0x05
	.zero		1


	//   ....[101]....
        /*0764*/ 	.word	0x000037f0
        /*0768*/ 	.word	0x000000ff
        /*076c*/ 	.word	0x00000000
        /*0770*/ 	.short	0x010a
        /*0772*/ 	.byte	0x05
	.zero		1


	//   ....[102]....
        /*0774*/ 	.word	0x00003880
        /*0778*/ 	.word	0x000000ff
        /*077c*/ 	.word	0x00000000
        /*0780*/ 	.short	0x010a
        /*0782*/ 	.byte	0x05
	.zero		1


	//   ....[103]....
        /*0784*/ 	.word	0x00003910
        /*0788*/ 	.word	0x000000ff
        /*078c*/ 	.word	0x00000000
        /*0790*/ 	.short	0x010a
        /*0792*/ 	.byte	0x05
	.zero		1


	//   ....[104]....
        /*0794*/ 	.word	0x000039a0
        /*0798*/ 	.word	0x000000ff
        /*079c*/ 	.word	0x00000000
        /*07a0*/ 	.short	0x010a
        /*07a2*/ 	.byte	0x05
	.zero		1


	//   ....[105]....
        /*07a4*/ 	.word	0x00003a30
        /*07a8*/ 	.word	0x000000ff
        /*07ac*/ 	.word	0x00000000
        /*07b0*/ 	.short	0x010a
        /*07b2*/ 	.byte	0x05
	.zero		1


	//   ....[106]....
        /*07b4*/ 	.word	0x00003ac0
        /*07b8*/ 	.word	0x000000ff
        /*07bc*/ 	.word	0x00000000
        /*07c0*/ 	.short	0x010a
        /*07c2*/ 	.byte	0x05
	.zero		1


	//   ....[107]....
        /*07c4*/ 	.word	0x00003b50
        /*07c8*/ 	.word	0x000000ff
        /*07cc*/ 	.word	0x00000000
        /*07d0*/ 	.short	0x010a
        /*07d2*/ 	.byte	0x05
	.zero		1


	//   ....[108]....
        /*07d4*/ 	.word	0x00003be0
        /*07d8*/ 	.word	0x000000ff
        /*07dc*/ 	.word	0x00000000
        /*07e0*/ 	.short	0x010a
        /*07e2*/ 	.byte	0x05
	.zero		1


	//   ....[109]....
        /*07e4*/ 	.word	0x00003c70
        /*07e8*/ 	.word	0x000000ff
        /*07ec*/ 	.word	0x00000000
        /*07f0*/ 	.short	0x010a
        /*07f2*/ 	.byte	0x05
	.zero		1


	//   ....[110]....
        /*07f4*/ 	.word	0x00003d00
        /*07f8*/ 	.word	0x000000ff
        /*07fc*/ 	.word	0x00000000
        /*0800*/ 	.short	0x010a
        /*0802*/ 	.byte	0x05
	.zero		1


	//   ....[111]....
        /*0804*/ 	.word	0x00003d90
        /*0808*/ 	.word	0x000000ff
        /*080c*/ 	.word	0x00000000
        /*0810*/ 	.short	0x010a
        /*0812*/ 	.byte	0x05
	.zero		1


	//   ....[112]....
        /*0814*/ 	.word	0x00003e20
        /*0818*/ 	.word	0x000000ff
        /*081c*/ 	.word	0x00000000
        /*0820*/ 	.short	0x010a
        /*0822*/ 	.byte	0x05
	.zero		1


	//   ....[113]....
        /*0824*/ 	.word	0x00003eb0
        /*0828*/ 	.word	0x000000ff
        /*082c*/ 	.word	0x00000000
        /*0830*/ 	.short	0x010a
        /*0832*/ 	.byte	0x05
	.zero		1


	//   ....[114]....
        /*0834*/ 	.word	0x00003f50
        /*0838*/ 	.word	0x00000000
        /*083c*/ 	.word	0x00000000
        /*0840*/ 	.short	0x010a
        /*0842*/ 	.byte	0xff
	.zero		1


	//   ....[115]....
        /*0844*/ 	.word	0x00004070
        /*0848*/ 	.word	0x00000002
        /*084c*/ 	.word	0x00000240
        /*0850*/ 	.short	0x010a
        /*0852*/ 	.byte	0xff
	.zero		1


	//   ....[116]....
        /*0854*/ 	.word	0x000040d0
        /*0858*/ 	.word	0x00000004
        /*085c*/ 	.word	0x00000000
        /*0860*/ 	.short	0x0101
        /*0862*/ 	.byte	0xff
	.zero		1


	//   ....[117]....
        /*0864*/ 	.word	0x000040f0
        /*0868*/ 	.word	0x000000ff
        /*086c*/ 	.word	0x00000210
        /*0870*/ 	.short	0x010a
        /*0872*/ 	.byte	0x04
	.zero		1


	//   ....[118]....
        /*0874*/ 	.word	0x00004210
        /*0878*/ 	.word	0x00000002
        /*087c*/ 	.word	0x00000200
        /*0880*/ 	.short	0x010a
        /*0882*/ 	.byte	0xff
	.zero		1


	//   ....[119]....
        /*0884*/ 	.word	0x00004320
        /*0888*/ 	.word	0x00000002
        /*088c*/ 	.word	0x00000000
        /*0890*/ 	.short	0x0101
        /*0892*/ 	.byte	0xff
	.zero		1


	//   ....[120]....
        /*0894*/ 	.word	0x000043b0
        /*0898*/ 	.word	0x000000ff
        /*089c*/ 	.word	0x00000210
        /*08a0*/ 	.short	0x0106
        /*08a2*/ 	.byte	0x04
	.zero		1


	//   ....[121]....
        /*08a4*/ 	.word	0x000043d0
        /*08a8*/ 	.word	0x000000ff
        /*08ac*/ 	.word	0x00000210
        /*08b0*/ 	.short	0x010a
        /*08b2*/ 	.byte	0x04
	.zero		1


	//   ....[122]....
        /*08b4*/ 	.word	0x00004460
        /*08b8*/ 	.word	0x000000ff
        /*08bc*/ 	.word	0x00000210
        /*08c0*/ 	.short	0x0106
        /*08c2*/ 	.byte	0x07
	.zero		1


	//   ....[123]....
        /*08c4*/ 	.word	0x000044a0
        /*08c8*/ 	.word	0x00000000
        /*08cc*/ 	.word	0x00000210
        /*08d0*/ 	.short	0x010a
        /*08d2*/ 	.byte	0xff
	.zero		1


	//   ....[124]....
        /*08d4*/ 	.word	0x000046e0
        /*08d8*/ 	.word	0x000000ff
        /*08dc*/ 	.word	0x00000008
        /*08e0*/ 	.short	0x010a
        /*08e2*/ 	.byte	0x05
	.zero		1


	//   ....[125]....
        /*08e4*/ 	.word	0x00004700
        /*08e8*/ 	.word	0x000000ff
        /*08ec*/ 	.word	0x00000008
        /*08f0*/ 	.short	0x010a
        /*08f2*/ 	.byte	0x05
	.zero		1


	//   ....[126]....
        /*08f4*/ 	.word	0x00004890
        /*08f8*/ 	.word	0x000000ff
        /*08fc*/ 	.word	0x00000008
        /*0900*/ 	.short	0x010a
        /*0902*/ 	.byte	0x05
	.zero		1


	//   ....[127]....
        /*0904*/ 	.word	0x000048b0
        /*0908*/ 	.word	0x000000ff
        /*090c*/ 	.word	0x00000008
        /*0910*/ 	.short	0x010a
        /*0912*/ 	.byte	0x05
	.zero		1


	//   ....[128]....
        /*0914*/ 	.word	0x00004970
        /*0918*/ 	.word	0x000000ff
        /*091c*/ 	.word	0x00000000
        /*0920*/ 	.short	0x0101
        /*0922*/ 	.byte	0x04
	.zero		1


	//   ....[129]....
        /*0924*/ 	.word	0x00004d50
        /*0928*/ 	.word	0x00000000
        /*092c*/ 	.word	0x00000200
        /*0930*/ 	.short	0x010a
        /*0932*/ 	.byte	0xff
	.zero		1


	//   ....[130]....
        /*0934*/ 	.word	0x00004e10
        /*0938*/ 	.word	0x00000000
        /*093c*/ 	.word	0x00000000
        /*0940*/ 	.short	0x0101
        /*0942*/ 	.byte	0xff
	.zero		1


	//   ....[131]....
        /*0944*/ 	.word	0x00004ec0
        /*0948*/ 	.word	0x000000ff
        /*094c*/ 	.word	0x00000000
        /*0950*/ 	.short	0x010a
        /*0952*/ 	.byte	0x04
	.zero		1


	//   ....[132]....
        /*0954*/ 	.word	0x00004ed0
        /*0958*/ 	.word	0x000000ff
        /*095c*/ 	.word	0x00000230
        /*0960*/ 	.short	0x010a
        /*0962*/ 	.byte	0x1f
	.zero		1


	//   ....[133]....
        /*0964*/ 	.word	0x00004f90
        /*0968*/ 	.word	0x000000ff
        /*096c*/ 	.word	0x00000000
        /*0970*/ 	.short	0x010a
        /*0972*/ 	.byte	0x07
	.zero		1


	//   ....[134]....
        /*0974*/ 	.word	0x000050d0
        /*0978*/ 	.word	0x000000ff
        /*097c*/ 	.word	0x00000000
        /*0980*/ 	.short	0x010a
        /*0982*/ 	.byte	0x04
	.zero		1


	//   ....[135]....
        /*0984*/ 	.word	0x00005340
        /*0988*/ 	.word	0x000000ff
        /*098c*/ 	.word	0x00000000
        /*0990*/ 	.short	0x010a
        /*0992*/ 	.byte	0x04
	.zero		1


	//   ....[136]....
        /*0994*/ 	.word	0x000053e0
        /*0998*/ 	.word	0x00000000
        /*099c*/ 	.word	0x00000000
        /*09a0*/ 	.short	0x010a
        /*09a2*/ 	.byte	0xff
	.zero		1


	//   ....[137]....
        /*09a4*/ 	.word	0x00005420
        /*09a8*/ 	.word	0x00000000
        /*09ac*/ 	.word	0x00000000
        /*09b0*/ 	.short	0x010a
        /*09b2*/ 	.byte	0xff
	.zero		1


	//   ....[138]....
        /*09b4*/ 	.word	0x00005490
        /*09b8*/ 	.word	0x000000ff
        /*09bc*/ 	.word	0x00000000
        /*09c0*/ 	.short	0x0101
        /*09c2*/ 	.byte	0x04
	.zero		1


	//   ....[139]....
        /*09c4*/ 	.word	0x000054d0
        /*09c8*/ 	.word	0x000000ff
        /*09cc*/ 	.word	0x00000260
        /*09d0*/ 	.short	0x010a
        /*09d2*/ 	.byte	0x12
	.zero		1


	//   ....[140]....
        /*09d4*/ 	.word	0x00005520
        /*09d8*/ 	.word	0x000000ff
        /*09dc*/ 	.word	0x00000000
        /*09e0*/ 	.short	0x0101
        /*09e2*/ 	.byte	0x04
	.zero		1


	//   ....[141]....
        /*09e4*/ 	.word	0x000059c0
        /*09e8*/ 	.word	0x0000000c
        /*09ec*/ 	.word	0x00000200
        /*09f0*/ 	.short	0x010a
        /*09f2*/ 	.byte	0xff
	.zero		1


	//   ....[142]....
        /*09f4*/ 	.word	0x00005b30
        /*09f8*/ 	.word	0x00000000
        /*09fc*/ 	.word	0x00000000
        /*0a00*/ 	.short	0x0101
        /*0a02*/ 	.byte	0xff
	.zero		1


	//   ....[143]....
        /*0a04*/ 	.word	0x00005fc0
        /*0a08*/ 	.word	0x000000ff
        /*0a0c*/ 	.word	0x000001f8
        /*0a10*/ 	.short	0x010a
        /*0a12*/ 	.byte	0x15
	.zero		1


	//   ....[144]....
        /*0a14*/ 	.word	0x00006140
        /*0a18*/ 	.word	0x000000ff
        /*0a1c*/ 	.word	0x000001d0
        /*0a20*/ 	.short	0x010a
        /*0a22*/ 	.byte	0x15
	.zero		1


	//   ....[145]....
        /*0a24*/ 	.word	0x000062d0
        /*0a28*/ 	.word	0x000000ff
        /*0a2c*/ 	.word	0x000001b0
        /*0a30*/ 	.short	0x010b
        /*0a32*/ 	.byte	0x15
	.zero		1


	//   ....[146]....
        /*0a34*/ 	.word	0x000062e0
        /*0a38*/ 	.word	0x000000ff
        /*0a3c*/ 	.word	0x00000000
        /*0a40*/ 	.short	0x0101
        /*0a42*/ 	.byte	0x06
	.zero		1


	//   ....[147]....
        /*0a44*/ 	.word	0x000062f0
        /*0a48*/ 	.word	0x000000ff
        /*0a4c*/ 	.word	0x000001d8
        /*0a50*/ 	.short	0x010a
        /*0a52*/ 	.byte	0x15
	.zero		1


	//   ....[148]....
        /*0a54*/ 	.word	0x00006450
        /*0a58*/ 	.word	0x000000ff
        /*0a5c*/ 	.word	0x000001b8
        /*0a60*/ 	.short	0x010b
        /*0a62*/ 	.byte	0x15
	.zero		1


	//   ....[149]....
        /*0a64*/ 	.word	0x00006460
        /*0a68*/ 	.word	0x000000ff
        /*0a6c*/ 	.word	0x00000000
        /*0a70*/ 	.short	0x0101
        /*0a72*/ 	.byte	0x06
	.zero		1


	//   ....[150]....
        /*0a74*/ 	.word	0x00006470
        /*0a78*/ 	.word	0x000000ff
        /*0a7c*/ 	.word	0x000001e0
        /*0a80*/ 	.short	0x010a
        /*0a82*/ 	.byte	0x15
	.zero		1


	//   ....[151]....
        /*0a84*/ 	.word	0x000065c0
        /*0a88*/ 	.word	0x000000ff
        /*0a8c*/ 	.word	0x000001c0
        /*0a90*/ 	.short	0x010b
        /*0a92*/ 	.byte	0x15
	.zero		1


	//   ....[152]....
        /*0a94*/ 	.word	0x000065d0
        /*0a98*/ 	.word	0x000000ff
        /*0a9c*/ 	.word	0x00000000
        /*0aa0*/ 	.short	0x0101
        /*0aa2*/ 	.byte	0x06
	.zero		1


	//   ....[153]....
        /*0aa4*/ 	.word	0x000065e0
        /*0aa8*/ 	.word	0x000000ff
        /*0aac*/ 	.word	0x000001e8
        /*0ab0*/ 	.short	0x010a
        /*0ab2*/ 	.byte	0x15
	.zero		1


	//   ....[154]....
        /*0ab4*/ 	.word	0x000067c0
        /*0ab8*/ 	.word	0x000000ff
        /*0abc*/ 	.word	0x000001c8
        /*0ac0*/ 	.short	0x010b
        /*0ac2*/ 	.byte	0x15
	.zero		1


	//   ....[155]....
        /*0ac4*/ 	.word	0x000067d0
        /*0ac8*/ 	.word	0x000000ff
        /*0acc*/ 	.word	0x00000000
        /*0ad0*/ 	.short	0x0101
        /*0ad2*/ 	.byte	0x2e
	.zero		1


	//   ....[156]....
        /*0ad4*/ 	.word	0x00006810
        /*0ad8*/ 	.word	0x000000ff
        /*0adc*/ 	.word	0x000001d0
        /*0ae0*/ 	.short	0x010a
        /*0ae2*/ 	.byte	0x15
	.zero		1


	//   ....[157]....
        /*0ae4*/ 	.word	0x00006830
        /*0ae8*/ 	.word	0x000000ff
        /*0aec*/ 	.word	0x000001d8
        /*0af0*/ 	.short	0x010a
        /*0af2*/ 	.byte	0x15
	.zero		1


	//   ....[158]....
        /*0af4*/ 	.word	0x00006850
        /*0af8*/ 	.word	0x000000ff
        /*0afc*/ 	.word	0x000001e0
        /*0b00*/ 	.short	0x010a
        /*0b02*/ 	.byte	0x15
	.zero		1


	//   ....[159]....
        /*0b04*/ 	.word	0x00006890
        /*0b08*/ 	.word	0x00000000
        /*0b0c*/ 	.word	0x000001e8
        /*0b10*/ 	.short	0x010a
        /*0b12*/ 	.byte	0xff
	.zero		1


	//   ....[160]....
        /*0b14*/ 	.word	0x00006ba0
        /*0b18*/ 	.word	0x00000003
        /*0b1c*/ 	.word	0x00000200
        /*0b20*/ 	.short	0x010a
        /*0b22*/ 	.byte	0xff
	.zero		1


	//   ....[161]....
        /*0b24*/ 	.word	0x00006d20
        /*0b28*/ 	.word	0x00000000
        /*0b2c*/ 	.word	0x00000000
        /*0b30*/ 	.short	0x0101
        /*0b32*/ 	.byte	0xff
	.zero		1


	//   ....[162]....
        /*0b34*/ 	.word	0x00007840
        /*0b38*/ 	.word	0x000000ff
        /*0b3c*/ 	.word	0x000001b0
        /*0b40*/ 	.short	0x010a
        /*0b42*/ 	.byte	0x2b
	.zero		1


	//   ....[163]....
        /*0b44*/ 	.word	0x00007860
        /*0b48*/ 	.word	0x00000064
        /*0b4c*/ 	.word	0x00000220
        /*0b50*/ 	.short	0x010a
        /*0b52*/ 	.byte	0xff
	.zero		1


	//   ....[164]....
        /*0b54*/ 	.word	0x00007950
        /*0b58*/ 	.word	0x000000ff
        /*0b5c*/ 	.word	0x000001b0
        /*0b60*/ 	.short	0x010a
        /*0b62*/ 	.byte	0x2b
	.zero		1


	//   ....[165]....
        /*0b64*/ 	.word	0x00007a40
        /*0b68*/ 	.word	0x00000064
        /*0b6c*/ 	.word	0x00000220
        /*0b70*/ 	.short	0x010a
        /*0b72*/ 	.byte	0xff
	.zero		1


	//   ....[166]....
        /*0b74*/ 	.word	0x00008510
        /*0b78*/ 	.word	0x00000000
        /*0b7c*/ 	.word	0x00000000
        /*0b80*/ 	.short	0x0101
        /*0b82*/ 	.byte	0xff
	.zero		1


	//   ....[167]....
        /*0b84*/ 	.word	0x00008520
        /*0b88*/ 	.word	0x00000003
        /*0b8c*/ 	.word	0x000001b0
        /*0b90*/ 	.short	0x010a
        /*0b92*/ 	.byte	0xff
	.zero		1


	//   ....[168]....
        /*0b94*/ 	.word	0x00008600
        /*0b98*/ 	.word	0x00000003
        /*0b9c*/ 	.word	0x000001b0
        /*0ba0*/ 	.short	0x010a
        /*0ba2*/ 	.byte	0xff
	.zero		1


	//   ....[169]....
        /*0ba4*/ 	.word	0x00009170
        /*0ba8*/ 	.word	0x0000003d
        /*0bac*/ 	.word	0x00000000
        /*0bb0*/ 	.short	0x0101
        /*0bb2*/ 	.byte	0xff
	.zero		1


	//   ....[170]....
        /*0bb4*/ 	.word	0x00009190
        /*0bb8*/ 	.word	0x0000003e
        /*0bbc*/ 	.word	0x000001b0
        /*0bc0*/ 	.short	0x010a
        /*0bc2*/ 	.byte	0xff
	.zero		1


	//   ....[171]....
        /*0bc4*/ 	.word	0x00009260
        /*0bc8*/ 	.word	0x0000003e
        /*0bcc*/ 	.word	0x000001b0
        /*0bd0*/ 	.short	0x010a
        /*0bd2*/ 	.byte	0xff
	.zero		1


	//   ....[172]....
        /*0bd4*/ 	.word	0x00009dd0
        /*0bd8*/ 	.word	0x0000003d
        /*0bdc*/ 	.word	0x00000000
        /*0be0*/ 	.short	0x0101
        /*0be2*/ 	.byte	0xff
	.zero		1


	//   ....[173]....
        /*0be4*/ 	.word	0x00009df0
        /*0be8*/ 	.word	0x0000003e
        /*0bec*/ 	.word	0x000001b0
        /*0bf0*/ 	.short	0x010a
        /*0bf2*/ 	.byte	0xff
	.zero		1


	//   ....[174]....
        /*0bf4*/ 	.word	0x00009ec0
        /*0bf8*/ 	.word	0x0000003e
        /*0bfc*/ 	.word	0x000001b0
        /*0c00*/ 	.short	0x010a
        /*0c02*/ 	.byte	0xff
	.zero		1


	//   ....[175]....
        /*0c04*/ 	.word	0x0000a2b0
        /*0c08*/ 	.word	0x00000074
        /*0c0c*/ 	.word	0x00000000
        /*0c10*/ 	.short	0x0101
        /*0c12*/ 	.byte	0xff
	.zero		1


	//   ....[176]....
        /*0c14*/ 	.word	0x0000aa80
        /*0c18*/ 	.word	0x00000002
        /*0c1c*/ 	.word	0x00000000
        /*0c20*/ 	.short	0x0101
        /*0c22*/ 	.byte	0xff
	.zero		1


	//   ....[177]....
        /*0c24*/ 	.word	0x0000ad20
        /*0c28*/ 	.word	0x000000ff
        /*0c2c*/ 	.word	0x00000000
        /*0c30*/ 	.short	0x0101
        /*0c32*/ 	.byte	0x06
	.zero		1


	//   ....[178]....
        /*0c34*/ 	.word	0x0000ad40
        /*0c38*/ 	.word	0x00000003
        /*0c3c*/ 	.word	0x00000250
        /*0c40*/ 	.short	0x010a
        /*0c42*/ 	.byte	0xff
	.zero		1


	//   ....[179]....
        /*0c44*/ 	.word	0x0000ada0
        /*0c48*/ 	.word	0x00000000
        /*0c4c*/ 	.word	0x000000d8
        /*0c50*/ 	.short	0x010a
        /*0c52*/ 	.byte	0xff
	.zero		1


	//   ....[180]....
        /*0c54*/ 	.word	0x0000ae00
        /*0c58*/ 	.word	0x00000000
        /*0c5c*/ 	.word	0x000000d8
        /*0c60*/ 	.short	0x010a
        /*0c62*/ 	.byte	0xff
	.zero		1


	//   ....[181]....
        /*0c64*/ 	.word	0x0000ae50
        /*0c68*/ 	.word	0x00000003
        /*0c6c*/ 	.word	0x00000200
        /*0c70*/ 	.short	0x010a
        /*0c72*/ 	.byte	0xff
	.zero		1


	//   ....[182]....
        /*0c74*/ 	.word	0x0000aeb0
        /*0c78*/ 	.word	0x00000000
        /*0c7c*/ 	.word	0x00000000
        /*0c80*/ 	.short	0x010a
        /*0c82*/ 	.byte	0xff
	.zero		1


	//   ....[183]....
        /*0c84*/ 	.word	0x0000af10
        /*0c88*/ 	.word	0x00000000
        /*0c8c*/ 	.word	0x00000000
        /*0c90*/ 	.short	0x010a
        /*0c92*/ 	.byte	0xff
	.zero		1


	//   ....[184]....
        /*0c94*/ 	.word	0x0000af70
        /*0c98*/ 	.word	0x00000000
        /*0c9c*/ 	.word	0x00000000
        /*0ca0*/ 	.short	0x010a
        /*0ca2*/ 	.byte	0xff
	.zero		1


	//   ....[185]....
        /*0ca4*/ 	.word	0x0000afd0
        /*0ca8*/ 	.word	0x00000000
        /*0cac*/ 	.word	0x00000000
        /*0cb0*/ 	.short	0x010a
        /*0cb2*/ 	.byte	0xff
	.zero		1


	//   ....[186]....
        /*0cb4*/ 	.word	0x0000b030
        /*0cb8*/ 	.word	0x00000000
        /*0cbc*/ 	.word	0x00000000
        /*0cc0*/ 	.short	0x010a
        /*0cc2*/ 	.byte	0xff
	.zero		1


	//   ....[187]....
        /*0cc4*/ 	.word	0x0000b090
        /*0cc8*/ 	.word	0x00000000
        /*0ccc*/ 	.word	0x00000000
        /*0cd0*/ 	.short	0x010a
        /*0cd2*/ 	.byte	0xff
	.zero		1


	//   ....[188]....
        /*0cd4*/ 	.word	0x0000b0f0
        /*0cd8*/ 	.word	0x00000000
        /*0cdc*/ 	.word	0x00000000
        /*0ce0*/ 	.short	0x010a
        /*0ce2*/ 	.byte	0xff
	.zero		1


	//   ....[189]....
        /*0ce4*/ 	.word	0x0000b150
        /*0ce8*/ 	.word	0x00000000
        /*0cec*/ 	.word	0x00000000
        /*0cf0*/ 	.short	0x010a
        /*0cf2*/ 	.byte	0xff
	.zero		1


	//   ....[190]....
        /*0cf4*/ 	.word	0x0000b1b0
        /*0cf8*/ 	.word	0x00000000
        /*0cfc*/ 	.word	0x00000000
        /*0d00*/ 	.short	0x010a
        /*0d02*/ 	.byte	0xff
	.zero		1


	//   ....[191]....
        /*0d04*/ 	.word	0x0000b210
        /*0d08*/ 	.word	0x00000000
        /*0d0c*/ 	.word	0x00000000
        /*0d10*/ 	.short	0x010a
        /*0d12*/ 	.byte	0xff
	.zero		1


	//   ....[192]....
        /*0d14*/ 	.word	0x0000b270
        /*0d18*/ 	.word	0x00000000
        /*0d1c*/ 	.word	0x00000000
        /*0d20*/ 	.short	0x010a
        /*0d22*/ 	.byte	0xff
	.zero		1


	//   ....[193]....
        /*0d24*/ 	.word	0x0000b2d0
        /*0d28*/ 	.word	0x00000000
        /*0d2c*/ 	.word	0x00000000
        /*0d30*/ 	.short	0x010a
        /*0d32*/ 	.byte	0xff
	.zero		1


	//   ....[194]....
        /*0d34*/ 	.word	0x0000b330
        /*0d38*/ 	.word	0x00000000
        /*0d3c*/ 	.word	0x00000000
        /*0d40*/ 	.short	0x010a
        /*0d42*/ 	.byte	0xff
	.zero		1


	//   ....[195]....
        /*0d44*/ 	.word	0x0000b390
        /*0d48*/ 	.word	0x00000000
        /*0d4c*/ 	.word	0x00000000
        /*0d50*/ 	.short	0x010a
        /*0d52*/ 	.byte	0xff
	.zero		1


	//   ....[196]....
        /*0d54*/ 	.word	0x0000b3f0
        /*0d58*/ 	.word	0x00000000
        /*0d5c*/ 	.word	0x00000000
        /*0d60*/ 	.short	0x010a
        /*0d62*/ 	.byte	0xff
	.zero		1


	//   ....[197]....
        /*0d64*/ 	.word	0x0000b450
        /*0d68*/ 	.word	0x00000000
        /*0d6c*/ 	.word	0x00000000
        /*0d70*/ 	.short	0x010a
        /*0d72*/ 	.byte	0xff
	.zero		1


	//   ....[198]....
        /*0d74*/ 	.word	0x0000b4b0
        /*0d78*/ 	.word	0x00000000
        /*0d7c*/ 	.word	0x00000000
        /*0d80*/ 	.short	0x010a
        /*0d82*/ 	.byte	0xff
	.zero		1


	//   ....[199]....
        /*0d84*/ 	.word	0x0000b510
        /*0d88*/ 	.word	0x00000000
        /*0d8c*/ 	.word	0x00000000
        /*0d90*/ 	.short	0x010a
        /*0d92*/ 	.byte	0xff
	.zero		1


	//   ....[200]....
        /*0d94*/ 	.word	0x0000b570
        /*0d98*/ 	.word	0x00000000
        /*0d9c*/ 	.word	0x00000000
        /*0da0*/ 	.short	0x010a
        /*0da2*/ 	.byte	0xff
	.zero		1


	//   ....[201]....
        /*0da4*/ 	.word	0x0000b5d0
        /*0da8*/ 	.word	0x00000000
        /*0dac*/ 	.word	0x00000000
        /*0db0*/ 	.short	0x010a
        /*0db2*/ 	.byte	0xff
	.zero		1


	//   ....[202]....
        /*0db4*/ 	.word	0x0000b630
        /*0db8*/ 	.word	0x00000000
        /*0dbc*/ 	.word	0x00000000
        /*0dc0*/ 	.short	0x010a
        /*0dc2*/ 	.byte	0xff
	.zero		1


	//   ....[203]....
        /*0dc4*/ 	.word	0x0000b690
        /*0dc8*/ 	.word	0x00000000
        /*0dcc*/ 	.word	0x00000000
        /*0dd0*/ 	.short	0x010a
        /*0dd2*/ 	.byte	0xff
	.zero		1


	//   ....[204]....
        /*0dd4*/ 	.word	0x0000b6f0
        /*0dd8*/ 	.word	0x00000000
        /*0ddc*/ 	.word	0x00000000
        /*0de0*/ 	.short	0x010a
        /*0de2*/ 	.byte	0xff
	.zero		1


	//   ....[205]....
        /*0de4*/ 	.word	0x0000b750
        /*0de8*/ 	.word	0x00000000
        /*0dec*/ 	.word	0x00000000
        /*0df0*/ 	.short	0x010a
        /*0df2*/ 	.byte	0xff
	.zero		1


	//   ....[206]....
        /*0df4*/ 	.word	0x0000b7b0
        /*0df8*/ 	.word	0x00000000
        /*0dfc*/ 	.word	0x00000000
        /*0e00*/ 	.short	0x010a
        /*0e02*/ 	.byte	0xff
	.zero		1


	//   ....[207]....
        /*0e04*/ 	.word	0x0000b810
        /*0e08*/ 	.word	0x00000000
        /*0e0c*/ 	.word	0x00000000
        /*0e10*/ 	.short	0x010a
        /*0e12*/ 	.byte	0xff
	.zero		1


	//   ....[208]....
        /*0e14*/ 	.word	0x0000b860
        /*0e18*/ 	.word	0x00000002
        /*0e1c*/ 	.word	0x00000240
        /*0e20*/ 	.short	0x010a
        /*0e22*/ 	.byte	0xff
	.zero		1


	//   ....[209]....
        /*0e24*/ 	.word	0x0000b8c0
        /*0e28*/ 	.word	0x00000002
        /*0e2c*/ 	.word	0x00000210
        /*0e30*/ 	.short	0x010a
        /*0e32*/ 	.byte	0xff
	.zero		1


	//   ....[210]....
        /*0e34*/ 	.word	0x0000b910
        /*0e38*/ 	.word	0x00000002
        /*0e3c*/ 	.word	0x00000200
        /*0e40*/ 	.short	0x010a
        /*0e42*/ 	.byte	0xff
	.zero		1


	//   ....[211]....
        /*0e44*/ 	.word	0x0000b970
        /*0e48*/ 	.word	0x00000000
        /*0e4c*/ 	.word	0x00000210
        /*0e50*/ 	.short	0x010a
        /*0e52*/ 	.byte	0xff
	.zero		1


	//   ....[212]....
        /*0e54*/ 	.word	0x0000b9d0
        /*0e58*/ 	.word	0x00000000
        /*0e5c*/ 	.word	0x00000008
        /*0e60*/ 	.short	0x010a
        /*0e62*/ 	.byte	0xff
	.zero		1


	//   ....[213]....
        /*0e64*/ 	.word	0x0000bac0
        /*0e68*/ 	.word	0x00000000
        /*0e6c*/ 	.word	0x00000008
        /*0e70*/ 	.short	0x010a
        /*0e72*/ 	.byte	0xff
	.zero		1


	//   ....[214]....
        /*0e74*/ 	.word	0x0000bb10
        /*0e78*/ 	.word	0x00000000
        /*0e7c*/ 	.word	0x00000200
        /*0e80*/ 	.short	0x010a
        /*0e82*/ 	.byte	0xff
	.zero		1


	//   ....[215]....
        /*0e84*/ 	.word	0x0000bb70
        /*0e88*/ 	.word	0x00000000
        /*0e8c*/ 	.word	0x00000230
        /*0e90*/ 	.short	0x010a
        /*0e92*/ 	.byte	0xff
	.zero		1


	//   ....[216]....
        /*0e94*/ 	.word	0x0000bbd0
        /*0e98*/ 	.word	0x00000000
        /*0e9c*/ 	.word	0x00000000
        /*0ea0*/ 	.short	0x010a
        /*0ea2*/ 	.byte	0xff
	.zero		1


	//   ....[217]....
        /*0ea4*/ 	.word	0x0000bc30
        /*0ea8*/ 	.word	0x00000000
        /*0eac*/ 	.word	0x00000000
        /*0eb0*/ 	.short	0x010a
        /*0eb2*/ 	.byte	0xff
	.zero		1


	//   ....[218]....
        /*0eb4*/ 	.word	0x0000bc90
        /*0eb8*/ 	.word	0x00000000
        /*0ebc*/ 	.word	0x00000260
        /*0ec0*/ 	.short	0x010a
        /*0ec2*/ 	.byte	0xff
	.zero		1


	//   ....[219]....
        /*0ec4*/ 	.word	0x0000bce0
        /*0ec8*/ 	.word	0x0000000c
        /*0ecc*/ 	.word	0x00000200
        /*0ed0*/ 	.short	0x010a
        /*0ed2*/ 	.byte	0xff
	.zero		1


	//   ....[220]....
        /*0ed4*/ 	.word	0x0000bd40
        /*0ed8*/ 	.word	0x00000000
        /*0edc*/ 	.word	0x000001f8
        /*0ee0*/ 	.short	0x010a
        /*0ee2*/ 	.byte	0xff
	.zero		1


	//   ....[221]....
        /*0ee4*/ 	.word	0x0000bda0
        /*0ee8*/ 	.word	0x00000000
        /*0eec*/ 	.word	0x000001d0
        /*0ef0*/ 	.short	0x010a
        /*0ef2*/ 	.byte	0xff
	.zero		1


	//   ....[222]....
        /*0ef4*/ 	.word	0x0000be00
        /*0ef8*/ 	.word	0x00000000
        /*0efc*/ 	.word	0x000001d8
        /*0f00*/ 	.short	0x010a
        /*0f02*/ 	.byte	0xff
	.zero		1


	//   ....[223]....
        /*0f04*/ 	.word	0x0000be60
        /*0f08*/ 	.word	0x00000000
        /*0f0c*/ 	.word	0x000001e0
        /*0f10*/ 	.short	0x010a
        /*0f12*/ 	.byte	0xff
	.zero		1


	//   ....[224]....
        /*0f14*/ 	.word	0x0000bec0
        /*0f18*/ 	.word	0x00000000
        /*0f1c*/ 	.word	0x000001e8
        /*0f20*/ 	.short	0x010a
        /*0f22*/ 	.byte	0xff
	.zero		1


	//   ....[225]....
        /*0f24*/ 	.word	0x0000bf20
        /*0f28*/ 	.word	0x00000000
        /*0f2c*/ 	.word	0x000001d0
        /*0f30*/ 	.short	0x010a
        /*0f32*/ 	.byte	0xff
	.zero		1


	//   ....[226]....
        /*0f34*/ 	.word	0x0000bf80
        /*0f38*/ 	.word	0x00000000
        /*0f3c*/ 	.word	0x000001d8
        /*0f40*/ 	.short	0x010a
        /*0f42*/ 	.byte	0xff
	.zero		1


	//   ....[227]....
        /*0f44*/ 	.word	0x0000bfe0
        /*0f48*/ 	.word	0x00000000
        /*0f4c*/ 	.word	0x000001e0
        /*0f50*/ 	.short	0x010a
        /*0f52*/ 	.byte	0xff
	.zero		1


	//   ....[228]....
        /*0f54*/ 	.word	0x0000c030
        /*0f58*/ 	.word	0x00000003
        /*0f5c*/ 	.word	0x00000200
        /*0f60*/ 	.short	0x010a
        /*0f62*/ 	.byte	0xff
	.zero		1


	//   ....[229]....
        /*0f64*/ 	.word	0x0000c090
        /*0f68*/ 	.word	0x00000000
        /*0f6c*/ 	.word	0x000001b0
        /*0f70*/ 	.short	0x010a
        /*0f72*/ 	.byte	0xff
	.zero		1


	//   ....[230]....
        /*0f74*/ 	.word	0x0000c0e0
        /*0f78*/ 	.word	0x00000064
        /*0f7c*/ 	.word	0x00000220
        /*0f80*/ 	.short	0x010a
        /*0f82*/ 	.byte	0xff
	.zero		1


	//   ....[231]....
        /*0f84*/ 	.word	0x0000c130
        /*0f88*/ 	.word	0x00000003
        /*0f8c*/ 	.word	0x000001b0
        /*0f90*/ 	.short	0x010a
        /*0f92*/ 	.byte	0xff
	.zero		1


	//   ....[232]....
        /*0f94*/ 	.word	0x0000c180
        /*0f98*/ 	.word	0x0000003e
        /*0f9c*/ 	.word	0x000001b0
        /*0fa0*/ 	.short	0x010a
        /*0fa2*/ 	.byte	0xff
	.zero		1


	//   ....[233]....
        /*0fa4*/ 	.word	0x0000c1d0
        /*0fa8*/ 	.word	0x0000003e
        /*0fac*/ 	.word	0x000001b0
        /*0fb0*/ 	.short	0x010a
        /*0fb2*/ 	.byte	0xff
	.zero		1


	//----- nvinfo : EIATTR_NUM_MBARRIERS
	.align		4
.L_47:
        /*0fb4*/ 	.byte	0x03, 0x38
        /*0fb6*/ 	.short	0x004d


	//----- nvinfo : EIATTR_EXIT_INSTR_OFFSETS
	.align		4
        /*0fb8*/ 	.byte	0x04, 0x1c
        /*0fba*/ 	.short	(.L_49 - .L_48)


	//   ....[0]....
.L_48:
        /*0fbc*/ 	.word	0x00003f80


	//   ....[1]....
        /*0fc0*/ 	.word	0x00004470


	//   ....[2]....
        /*0fc4*/ 	.word	0x000044d0


	//   ....[3]....
        /*0fc8*/ 	.word	0x00005750


	//   ....[4]....
        /*0fcc*/ 	.word	0x000068c0


	//   ....[5]....
        /*0fd0*/ 	.word	0x00006900


	//   ....[6]....
        /*0fd4*/ 	.word	0x0000ac20


	//   ....[7]....
        /*0fd8*/ 	.word	0x0000ac90


	//   ....[8]....
        /*0fdc*/ 	.word	0x0000acc0


	//   ....[9]....
        /*0fe0*/ 	.word	0x0000ad30


	//----- nvinfo : EIATTR_MAX_THREADS
	.align		4
.L_49:
        /*0fe4*/ 	.byte	0x04, 0x05
        /*0fe6*/ 	.short	(.L_51 - .L_50)
.L_50:
        /*0fe8*/ 	.word	0x00000100
        /*0fec*/ 	.word	0x00000001
        /*0ff0*/ 	.word	0x00000001


	//----- nvinfo : EIATTR_CRS_STACK_SIZE
	.align		4
.L_51:
        /*0ff4*/ 	.byte	0x04, 0x1e
        /*0ff6*/ 	.short	(.L_53 - .L_52)
.L_52:
        /*0ff8*/ 	.word	0x00000000


	//----- nvinfo : EIATTR_CBANK_PARAM_SIZE
	.align		4
.L_53:
        /*0ffc*/ 	.byte	0x03, 0x19
        /*0ffe*/ 	.short	0x0c00


	//----- nvinfo : EIATTR_PARAM_CBANK
	.align		4
        /*1000*/ 	.byte	0x04, 0x0a
        /*1002*/ 	.short	(.L_55 - .L_54)
	.align		4
.L_54:
        /*1004*/ 	.word	index@(.nv.constant0._ZN7cutlass13device_kernelINS_4gemm6kernel13GemmUniversalIN4cute5tupleIJiiiiEEENS1_10collective13CollectiveMmaINS1_46MainloopSm100TmaUmmaWarpSpecializedBlockScaledILi27ELi2ELi2ENS5_IJNS4_1CILi2EEENSA_ILi4EEENSA_ILi1EEEEEEEENS5_IJNSA_ILi256EEENSA_ILi128EEENSA_ILi64EEEEEENS5_IJNS_12float_e2m1_tENS_13float_ue4m3_tEEEENS5_IJNS5_IJlSD_lEEENS4_6LayoutINS5_IJNS5_IJNS5_IJNSA_ILi32EEESC_EEEiEEENS5_IJNS5_IJNSA_ILi16EEESC_EEEiEEENS5_IJSD_iEEEEEENS5_IJSU_NS5_IJNS5_IJNSA_ILi0EEESD_EEENSA_ILi512EEEEEENS5_IJSX_iEEEEEEEEEEESM_S14_NS4_8TiledMMAINS4_8MMA_AtomIJNS4_23SM100_MMA_MXF4_2x1SM_SSISK_SK_fSL_Li256ELi128ELi16ELNS4_4UMMA5MajorE0ELS19_0ELNS18_7ScaleInE0ELS1A_0EEEEEENSO_INS5_IJSD_SD_SD_EEENS5_IJSX_SX_SX_EEEEENS5_IJNS4_10UnderscoreES1G_S1G_EEEEENS5_IJNS4_28SM100_TMA_2SM_LOAD_MULTICASTES1J_EEENS5_IJNS4_14ComposedLayoutINS4_7SwizzleILi1ELi4ELi3EEENS4_18smem_ptr_flag_bitsILi4EEENSO_INS5_IJNSA_ILi8EEESI_EEENS5_IJSI_SD_EEEEEEENSO_INS5_IJNS5_IJNS5_IJSQ_SD_EEEST_EEESD_NS5_IJSD_SD_EEEEEENS5_IJNS5_IJNS5_IJST_SZ_EEESY_EEESX_NS5_IJSC_SZ_EEEEEEEEEEEvNS4_8identityENS5_IJNS4_18SM100_TMA_2SM_LOADES1J_EEES24_vS25_EENS_8epilogue10collective18CollectiveEpilogueINS29_23Sm100TmaWarpSpecializedILi4ELi2ELi32ELb1ELb0EEEJNS5_IJSH_SH_SI_EEENS5_IJNSO_ISH_SD_EENSO_ISP_SD_EEEEENS_10bfloat16_tESN_S2I_SN_NS29_6fusion15FusionCallbacksIS2D_NS2J_17LinearCombinationIS2I_fS2I_fLNS_15FloatRoundStyleE2EEES2E_S2H_JEEENS4_5SM1004TMEM4LOAD26SM100_TMEM_LOAD_32dp32b32xENS4_13SM90_TMA_LOADENS1L_INS1M_ILi2ELi4ELi3EEENS1O_ILi16EEENSO_INS5_IJS1Q_SP_EEENS5_IJSP_SD_EEEEEEENS4_39AutoVectorizingCopyWithAssumedAlignmentILi128EEENS4_14SM90_TMA_STOREES2Z_S31_S31_EEEvvEEEEvNT_6ParamsE)
        /*1008*/ 	.short	0x0380
        /*100a*/ 	.short	0x0c00


	//----- nvinfo : EIATTR_SW_WAR
	.align		4
.L_55:
        /*100c*/ 	.byte	0x04, 0x36
        /*100e*/ 	.short	(.L_57 - .L_56)
.L_56:
        /*1010*/ 	.word	0x00000008
.L_57:


//--------------------- .nv.callgraph             --------------------------
	.section	.nv.callgraph,"",@"SHT_CUDA_CALLGRAPH"
	.align	4
	.sectionentsize	8
	.align		4
        /*0000*/ 	.word	0x00000000
	.align		4
        /*0004*/ 	.word	0xffffffff
	.align		4
        /*0008*/ 	.word	index@(_ZN7cutlass13device_kernelINS_4gemm6kernel13GemmUniversalIN4cute5tupleIJiiiiEEENS1_10collective13CollectiveMmaINS1_46MainloopSm100TmaUmmaWarpSpecializedBlockScaledILi27ELi2ELi2ENS5_IJNS4_1CILi2EEENSA_ILi4EEENSA_ILi1EEEEEEEENS5_IJNSA_ILi256EEENSA_ILi128EEENSA_ILi64EEEEEENS5_IJNS_12float_e2m1_tENS_13float_ue4m3_tEEEENS5_IJNS5_IJlSD_lEEENS4_6LayoutINS5_IJNS5_IJNS5_IJNSA_ILi32EEESC_EEEiEEENS5_IJNS5_IJNSA_ILi16EEESC_EEEiEEENS5_IJSD_iEEEEEENS5_IJSU_NS5_IJNS5_IJNSA_ILi0EEESD_EEENSA_ILi512EEEEEENS5_IJSX_iEEEEEEEEEEESM_S14_NS4_8TiledMMAINS4_8MMA_AtomIJNS4_23SM100_MMA_MXF4_2x1SM_SSISK_SK_fSL_Li256ELi128ELi16ELNS4_4UMMA5MajorE0ELS19_0ELNS18_7ScaleInE0ELS1A_0EEEEEENSO_INS5_IJSD_SD_SD_EEENS5_IJSX_SX_SX_EEEEENS5_IJNS4_10UnderscoreES1G_S1G_EEEEENS5_IJNS4_28SM100_TMA_2SM_LOAD_MULTICASTES1J_EEENS5_IJNS4_14ComposedLayoutINS4_7SwizzleILi1ELi4ELi3EEENS4_18smem_ptr_flag_bitsILi4EEENSO_INS5_IJNSA_ILi8EEESI_EEENS5_IJSI_SD_EEEEEEENSO_INS5_IJNS5_IJNS5_IJSQ_SD_EEEST_EEESD_NS5_IJSD_SD_EEEEEENS5_IJNS5_IJNS5_IJST_SZ_EEESY_EEESX_NS5_IJSC_SZ_EEEEEEEEEEEvNS4_8identityENS5_IJNS4_18SM100_TMA_2SM_LOADES1J_EEES24_vS25_EENS_8epilogue10collective18CollectiveEpilogueINS29_23Sm100TmaWarpSpecializedILi4ELi2ELi32ELb1ELb0EEEJNS5_IJSH_SH_SI_EEENS5_IJNSO_ISH_SD_EENSO_ISP_SD_EEEEENS_10bfloat16_tESN_S2I_SN_NS29_6fusion15FusionCallbacksIS2D_NS2J_17LinearCombinationIS2I_fS2I_fLNS_15FloatRoundStyleE2EEES2E_S2H_JEEENS4_5SM1004TMEM4LOAD26SM100_TMEM_LOAD_32dp32b32xENS4_13SM90_TMA_LOADENS1L_INS1M_ILi2ELi4ELi3EEENS1O_ILi16EEENSO_INS5_IJS1Q_SP_EEENS5_IJSP_SD_EEEEEEENS4_39AutoVectorizingCopyWithAssumedAlignmentILi128EEENS4_14SM90_TMA_STOREES2Z_S31_S31_EEEvvEEEEvNT_6ParamsE)
	.align		4
        /*000c*/ 	.word	index@(__assertfail)
	.align		4
        /*0010*/ 	.word	0x00000000
	.align		4
        /*0014*/ 	.word	0xfffffffe
	.align		4
        /*0018*/ 	.word	0x00000000
	.align		4
        /*001c*/ 	.word	0xfffffffd
	.align		4
        /*0020*/ 	.word	0x00000000
	.align		4
        /*0024*/ 	.word	0xfffffffc


//--------------------- .nv.constant4             --------------------------
	.section	.nv.constant4,"a",@progbits
	.align	8
	.align		8
.nv.constant4:
        /*0000*/ 	.dword	__assertfail
	.align		8
        /*0008*/ 	.dword	__unnamed_1
	.align		8
        /*0010*/ 	.dword	__unnamed_2
	.align		8
        /*0018*/ 	.dword	_ZN40_INTERNAL_eccbaf6d_4_k_cu_09826863_287934cuda3std3__45__cpo5beginE
	.align		8
        /*0020*/ 	.dword	_ZN40_INTERNAL_eccbaf6d_4_k_cu_09826863_287934cuda3std3__45__cpo3endE
	.align		8
        /*0028*/ 	.dword	_ZN40_INTERNAL_eccbaf6d_4_k_cu_09826863_287934cuda3std3__45__cpo6cbeginE
	.align		8
        /*0030*/ 	.dword	_ZN40_INTERNAL_eccbaf6d_4_k_cu_09826863_287934cuda3std3__45__cpo4cendE
	.align		8
        /*0038*/ 	.dword	_ZN40_INTERNAL_eccbaf6d_4_k_cu_09826863_287934cuda3std3__442_GLOBAL__N__eccbaf6d_4_k_cu_09826863_287936ignoreE
	.align		8
        /*0040*/ 	.dword	_ZN40_INTERNAL_eccbaf6d_4_k_cu_09826863_287934cuda3std3__419piecewise_constructE
	.align		8
        /*0048*/ 	.dword	_ZN40_INTERNAL_eccbaf6d_4_k_cu_09826863_287934cuda3std3__48in_placeE
	.align		8
        /*0050*/ 	.dword	_ZN40_INTERNAL_eccbaf6d_4_k_cu_09826863_287934cuda3std6ranges3__45__cpo4swapE
	.align		8
        /*0058*/ 	.dword	_ZN40_INTERNAL_eccbaf6d_4_k_cu_09826863_287934cuda3std6ranges3__45__cpo9iter_moveE
	.align		8
        /*0060*/ 	.dword	_ZN40_INTERNAL_eccbaf6d_4_k_cu_09826863_287934cute7productE
	.align		8
        /*0068*/ 	.dword	_ZN40_INTERNAL_eccbaf6d_4_k_cu_09826863_287934cute1_E
	.align		8
        /*0070*/ 	.dword	$str$25
	.align		8
        /*0078*/ 	.dword	$str$26
	.align		8
        /*0080*/ 	.dword	$str$29
	.align		8
        /*0088*/ 	.dword	$str$30


//--------------------- .text._ZN7cutlass13device_kernelINS_4gemm6kernel13GemmUniversalIN4cute5tupleIJiiiiEEENS1_10collective13CollectiveMmaINS1_46MainloopSm100TmaUmmaWarpSpecializedBlockScaledILi27ELi2ELi2ENS5_IJNS4_1CILi2EEENSA_ILi4EEENSA_ILi1EEEEEEEENS5_IJNSA_ILi256EEENSA_ILi128EEENSA_ILi64EEEEEENS5_IJNS_12float_e2m1_tENS_13float_ue4m3_tEEEENS5_IJNS5_IJlSD_lEEENS4_6LayoutINS5_IJNS5_IJNS5_IJNSA_ILi32EEESC_EEEiEEENS5_IJNS5_IJNSA_ILi16EEESC_EEEiEEENS5_IJSD_iEEEEEENS5_IJSU_NS5_IJNS5_IJNSA_ILi0EEESD_EEENSA_ILi512EEEEEENS5_IJSX_iEEEEEEEEEEESM_S14_NS4_8TiledMMAINS4_8MMA_AtomIJNS4_23SM100_MMA_MXF4_2x1SM_SSISK_SK_fSL_Li256ELi128ELi16ELNS4_4UMMA5MajorE0ELS19_0ELNS18_7ScaleInE0ELS1A_0EEEEEENSO_INS5_IJSD_SD_SD_EEENS5_IJSX_SX_SX_EEEEENS5_IJNS4_10UnderscoreES1G_S1G_EEEEENS5_IJNS4_28SM100_TMA_2SM_LOAD_MULTICASTES1J_EEENS5_IJNS4_14ComposedLayoutINS4_7SwizzleILi1ELi4ELi3EEENS4_18smem_ptr_flag_bitsILi4EEENSO_INS5_IJNSA_ILi8EEESI_EEENS5_IJSI_SD_EEEEEEENSO_INS5_IJNS5_IJNS5_IJSQ_SD_EEEST_EEESD_NS5_IJSD_SD_EEEEEENS5_IJNS5_IJNS5_IJST_SZ_EEESY_EEESX_NS5_IJSC_SZ_EEEEEEEEEEEvNS4_8identityENS5_IJNS4_18SM100_TMA_2SM_LOADES1J_EEES24_vS25_EENS_8epilogue10collective18CollectiveEpilogueINS29_23Sm100TmaWarpSpecializedILi4ELi2ELi32ELb1ELb0EEEJNS5_IJSH_SH_SI_EEENS5_IJNSO_ISH_SD_EENSO_ISP_SD_EEEEENS_10bfloat16_tESN_S2I_SN_NS29_6fusion15FusionCallbacksIS2D_NS2J_17LinearCombinationIS2I_fS2I_fLNS_15FloatRoundStyleE2EEES2E_S2H_JEEENS4_5SM1004TMEM4LOAD26SM100_TMEM_LOAD_32dp32b32xENS4_13SM90_TMA_LOADENS1L_INS1M_ILi2ELi4ELi3EEENS1O_ILi16EEENSO_INS5_IJS1Q_SP_EEENS5_IJSP_SD_EEEEEEENS4_39AutoVectorizingCopyWithAssumedAlignmentILi128EEENS4_14SM90_TMA_STOREES2Z_S31_S31_EEEvvEEEEvNT_6ParamsE --------------------------
	.section	.text._ZN7cutlass13device_kernelINS_4gemm6kernel13GemmUniversalIN4cute5tupleIJiiiiEEENS1_10collective13CollectiveMmaINS1_46MainloopSm100TmaUmmaWarpSpecializedBlockScaledILi27ELi2ELi2ENS5_IJNS4_1CILi2EEENSA_ILi4EEENSA_ILi1EEEEEEEENS5_IJNSA_ILi256EEENSA_ILi128EEENSA_ILi64EEEEEENS5_IJNS_12float_e2m1_tENS_13float_ue4m3_tEEEENS5_IJNS5_IJlSD_lEEENS4_6LayoutINS5_IJNS5_IJNS5_IJNSA_ILi32EEESC_EEEiEEENS5_IJNS5_IJNSA_ILi16EEESC_EEEiEEENS5_IJSD_iEEEEEENS5_IJSU_NS5_IJNS5_IJNSA_ILi0EEESD_EEENSA_ILi512EEEEEENS5_IJSX_iEEEEEEEEEEESM_S14_NS4_8TiledMMAINS4_8MMA_AtomIJNS4_23SM100_MMA_MXF4_2x1SM_SSISK_SK_fSL_Li256ELi128ELi16ELNS4_4UMMA5MajorE0ELS19_0ELNS18_7ScaleInE0ELS1A_0EEEEEENSO_INS5_IJSD_SD_SD_EEENS5_IJSX_SX_SX_EEEEENS5_IJNS4_10UnderscoreES1G_S1G_EEEEENS5_IJNS4_28SM100_TMA_2SM_LOAD_MULTICASTES1J_EEENS5_IJNS4_14ComposedLayoutINS4_7SwizzleILi1ELi4ELi3EEENS4_18smem_ptr_flag_bitsILi4EEENSO_INS5_IJNSA_ILi8EEESI_EEENS5_IJSI_SD_EEEEEEENSO_INS5_IJNS5_IJNS5_IJSQ_SD_EEEST_EEESD_NS5_IJSD_SD_EEEEEENS5_IJNS5_IJNS5_IJST_SZ_EEESY_EEESX_NS5_IJSC_SZ_EEEEEEEEEEEvNS4_8identityENS5_IJNS4_18SM100_TMA_2SM_LOADES1J_EEES24_vS25_EENS_8epilogue10collective18CollectiveEpilogueINS29_23Sm100TmaWarpSpecializedILi4ELi2ELi32ELb1ELb0EEEJNS5_IJSH_SH_SI_EEENS5_IJNSO_ISH_SD_EENSO_ISP_SD_EEEEENS_10bfloat16_tESN_S2I_SN_NS29_6fusion15FusionCallbacksIS2D_NS2J_17LinearCombinationIS2I_fS2I_fLNS_15FloatRoundStyleE2EEES2E_S2H_JEEENS4_5SM1004TMEM4LOAD26SM100_TMEM_LOAD_32dp32b32xENS4_13SM90_TMA_LOADENS1L_INS1M_ILi2ELi4ELi3EEENS1O_ILi16EEENSO_INS5_IJS1Q_SP_EEENS5_IJSP_SD_EEEEEEENS4_39AutoVectorizingCopyWithAssumedAlignmentILi128EEENS4_14SM90_TMA_STOREES2Z_S31_S31_EEEvvEEEEvNT_6ParamsE,"ax",@progbits
	.align	128
.text._ZN7cutlass13device_kernelINS_4gemm6kernel13GemmUniversalIN4cute5tupleIJiiiiEEENS1_10collective13CollectiveMmaINS1_46MainloopSm100TmaUmmaWarpSpecializedBlockScaledILi27ELi2ELi2ENS5_IJNS4_1CILi2EEENSA_ILi4EEENSA_ILi1EEEEEEEENS5_IJNSA_ILi256EEENSA_ILi128EEENSA_ILi64EEEEEENS5_IJNS_12float_e2m1_tENS_13float_ue4m3_tEEEENS5_IJNS5_IJlSD_lEEENS4_6LayoutINS5_IJNS5_IJNS5_IJNSA_ILi32EEESC_EEEiEEENS5_IJNS5_IJNSA_ILi16EEESC_EEEiEEENS5_IJSD_iEEEEEENS5_IJSU_NS5_IJNS5_IJNSA_ILi0EEESD_EEENSA_ILi512EEEEEENS5_IJSX_iEEEEEEEEEEESM_S14_NS4_8TiledMMAINS4_8MMA_AtomIJNS4_23SM100_MMA_MXF4_2x1SM_SSISK_SK_fSL_Li256ELi128ELi16ELNS4_4UMMA5MajorE0ELS19_0ELNS18_7ScaleInE0ELS1A_0EEEEEENSO_INS5_IJSD_SD_SD_EEENS5_IJSX_SX_SX_EEEEENS5_IJNS4_10UnderscoreES1G_S1G_EEEEENS5_IJNS4_28SM100_TMA_2SM_LOAD_MULTICASTES1J_EEENS5_IJNS4_14ComposedLayoutINS4_7SwizzleILi1ELi4ELi3EEENS4_18smem_ptr_flag_bitsILi4EEENSO_INS5_IJNSA_ILi8EEESI_EEENS5_IJSI_SD_EEEEEEENSO_INS5_IJNS5_IJNS5_IJSQ_SD_EEEST_EEESD_NS5_IJSD_SD_EEEEEENS5_IJNS5_IJNS5_IJST_SZ_EEESY_EEESX_NS5_IJSC_SZ_EEEEEEEEEEEvNS4_8identityENS5_IJNS4_18SM100_TMA_2SM_LOADES1J_EEES24_vS25_EENS_8epilogue10collective18CollectiveEpilogueINS29_23Sm100TmaWarpSpecializedILi4ELi2ELi32ELb1ELb0EEEJNS5_IJSH_SH_SI_EEENS5_IJNSO_ISH_SD_EENSO_ISP_SD_EEEEENS_10bfloat16_tESN_S2I_SN_NS29_6fusion15FusionCallbacksIS2D_NS2J_17LinearCombinationIS2I_fS2I_fLNS_15FloatRoundStyleE2EEES2E_S2H_JEEENS4_5SM1004TMEM4LOAD26SM100_TMEM_LOAD_32dp32b32xENS4_13SM90_TMA_LOADENS1L_INS1M_ILi2ELi4ELi3EEENS1O_ILi16EEENSO_INS5_IJS1Q_SP_EEENS5_IJSP_SD_EEEEEEENS4_39AutoVectorizingCopyWithAssumedAlignmentILi128EEENS4_14SM90_TMA_STOREES2Z_S31_S31_EEEvvEEEEvNT_6ParamsE:
        .type           _ZN7cutlass13device_kernelINS_4gemm6kernel13GemmUniversalIN4cute5tupleIJiiiiEEENS1_10collective13CollectiveMmaINS1_46MainloopSm100TmaUmmaWarpSpecializedBlockScaledILi27ELi2ELi2ENS5_IJNS4_1CILi2EEENSA_ILi4EEENSA_ILi1EEEEEEEENS5_IJNSA_ILi256EEENSA_ILi128EEENSA_ILi64EEEEEENS5_IJNS_12float_e2m1_tENS_13float_ue4m3_tEEEENS5_IJNS5_IJlSD_lEEENS4_6LayoutINS5_IJNS5_IJNS5_IJNSA_ILi32EEESC_EEEiEEENS5_IJNS5_IJNSA_ILi16EEESC_EEEiEEENS5_IJSD_iEEEEEENS5_IJSU_NS5_IJNS5_IJNSA_ILi0EEESD_EEENSA_ILi512EEEEEENS5_IJSX_iEEEEEEEEEEESM_S14_NS4_8TiledMMAINS4_8MMA_AtomIJNS4_23SM100_MMA_MXF4_2x1SM_SSISK_SK_fSL_Li256ELi128ELi16ELNS4_4UMMA5MajorE0ELS19_0ELNS18_7ScaleInE0ELS1A_0EEEEEENSO_INS5_IJSD_SD_SD_EEENS5_IJSX_SX_SX_EEEEENS5_IJNS4_10UnderscoreES1G_S1G_EEEEENS5_IJNS4_28SM100_TMA_2SM_LOAD_MULTICASTES1J_EEENS5_IJNS4_14ComposedLayoutINS4_7SwizzleILi1ELi4ELi3EEENS4_18smem_ptr_flag_bitsILi4EEENSO_INS5_IJNSA_ILi8EEESI_EEENS5_IJSI_SD_EEEEEEENSO_INS5_IJNS5_IJNS5_IJSQ_SD_EEEST_EEESD_NS5_IJSD_SD_EEEEEENS5_IJNS5_IJNS5_IJST_SZ_EEESY_EEESX_NS5_IJSC_SZ_EEEEEEEEEEEvNS4_8identityENS5_IJNS4_18SM100_TMA_2SM_LOADES1J_EEES24_vS25_EENS_8epilogue10collective18CollectiveEpilogueINS29_23Sm100TmaWarpSpecializedILi4ELi2ELi32ELb1ELb0EEEJNS5_IJSH_SH_SI_EEENS5_IJNSO_ISH_SD_EENSO_ISP_SD_EEEEENS_10bfloat16_tESN_S2I_SN_NS29_6fusion15FusionCallbacksIS2D_NS2J_17LinearCombinationIS2I_fS2I_fLNS_15FloatRoundStyleE2EEES2E_S2H_JEEENS4_5SM1004TMEM4LOAD26SM100_TMEM_LOAD_32dp32b32xENS4_13SM90_TMA_LOADENS1L_INS1M_ILi2ELi4ELi3EEENS1O_ILi16EEENSO_INS5_IJS1Q_SP_EEENS5_IJSP_SD_EEEEEEENS4_39AutoVectorizingCopyWithAssumedAlignmentILi128EEENS4_14SM90_TMA_STOREES2Z_S31_S31_EEEvvEEEEvNT_6ParamsE,@function
        .size           _ZN7cutlass13device_kernelINS_4gemm6kernel13GemmUniversalIN4cute5tupleIJiiiiEEENS1_10collective13CollectiveMmaINS1_46MainloopSm100TmaUmmaWarpSpecializedBlockScaledILi27ELi2ELi2ENS5_IJNS4_1CILi2EEENSA_ILi4EEENSA_ILi1EEEEEEEENS5_IJNSA_ILi256EEENSA_ILi128EEENSA_ILi64EEEEEENS5_IJNS_12float_e2m1_tENS_13float_ue4m3_tEEEENS5_IJNS5_IJlSD_lEEENS4_6LayoutINS5_IJNS5_IJNS5_IJNSA_ILi32EEESC_EEEiEEENS5_IJNS5_IJNSA_ILi16EEESC_EEEiEEENS5_IJSD_iEEEEEENS5_IJSU_NS5_IJNS5_IJNSA_ILi0EEESD_EEENSA_ILi512EEEEEENS5_IJSX_iEEEEEEEEEEESM_S14_NS4_8TiledMMAINS4_8MMA_AtomIJNS4_23SM100_MMA_MXF4_2x1SM_SSISK_SK_fSL_Li256ELi128ELi16ELNS4_4UMMA5MajorE0ELS19_0ELNS18_7ScaleInE0ELS1A_0EEEEEENSO_INS5_IJSD_SD_SD_EEENS5_IJSX_SX_SX_EEEEENS5_IJNS4_10UnderscoreES1G_S1G_EEEEENS5_IJNS4_28SM100_TMA_2SM_LOAD_MULTICASTES1J_EEENS5_IJNS4_14ComposedLayoutINS4_7SwizzleILi1ELi4ELi3EEENS4_18smem_ptr_flag_bitsILi4EEENSO_INS5_IJNSA_ILi8EEESI_EEENS5_IJSI_SD_EEEEEEENSO_INS5_IJNS5_IJNS5_IJSQ_SD_EEEST_EEESD_NS5_IJSD_SD_EEEEEENS5_IJNS5_IJNS5_IJST_SZ_EEESY_EEESX_NS5_IJSC_SZ_EEEEEEEEEEEvNS4_8identityENS5_IJNS4_18SM100_TMA_2SM_LOADES1J_EEES24_vS25_EENS_8epilogue10collective18CollectiveEpilogueINS29_23Sm100TmaWarpSpecializedILi4ELi2ELi32ELb1ELb0EEEJNS5_IJSH_SH_SI_EEENS5_IJNSO_ISH_SD_EENSO_ISP_SD_EEEEENS_10bfloat16_tESN_S2I_SN_NS29_6fusion15FusionCallbacksIS2D_NS2J_17LinearCombinationIS2I_fS2I_fLNS_15FloatRoundStyleE2EEES2E_S2H_JEEENS4_5SM1004TMEM4LOAD26SM100_TMEM_LOAD_32dp32b32xENS4_13SM90_TMA_LOADENS1L_INS1M_ILi2ELi4ELi3EEENS1O_ILi16EEENSO_INS5_IJS1Q_SP_EEENS5_IJSP_SD_EEEEEEENS4_39AutoVectorizingCopyWithAssumedAlignmentILi128EEENS4_14SM90_TMA_STOREES2Z_S31_S31_EEEvvEEEEvNT_6ParamsE,(.L_x_265 - _ZN7cutlass13device_kernelINS_4gemm6kernel13GemmUniversalIN4cute5tupleIJiiiiEEENS1_10collective13CollectiveMmaINS1_46MainloopSm100TmaUmmaWarpSpecializedBlockScaledILi27ELi2ELi2ENS5_IJNS4_1CILi2EEENSA_ILi4EEENSA_ILi1EEEEEEEENS5_IJNSA_ILi256EEENSA_ILi128EEENSA_ILi64EEEEEENS5_IJNS_12float_e2m1_tENS_13float_ue4m3_tEEEENS5_IJNS5_IJlSD_lEEENS4_6LayoutINS5_IJNS5_IJNS5_IJNSA_ILi32EEESC_EEEiEEENS5_IJNS5_IJNSA_ILi16EEESC_EEEiEEENS5_IJSD_iEEEEEENS5_IJSU_NS5_IJNS5_IJNSA_ILi0EEESD_EEENSA_ILi512EEEEEENS5_IJSX_iEEEEEEEEEEESM_S14_NS4_8TiledMMAINS4_8MMA_AtomIJNS4_23SM100_MMA_MXF4_2x1SM_SSISK_SK_fSL_Li256ELi128ELi16ELNS4_4UMMA5MajorE0ELS19_0ELNS18_7ScaleInE0ELS1A_0EEEEEENSO_INS5_IJSD_SD_SD_EEENS5_IJSX_SX_SX_EEEEENS5_IJNS4_10UnderscoreES1G_S1G_EEEEENS5_IJNS4_28SM100_TMA_2SM_LOAD_MULTICASTES1J_EEENS5_IJNS4_14ComposedLayoutINS4_7SwizzleILi1ELi4ELi3EEENS4_18smem_ptr_flag_bitsILi4EEENSO_INS5_IJNSA_ILi8EEESI_EEENS5_IJSI_SD_EEEEEEENSO_INS5_IJNS5_IJNS5_IJSQ_SD_EEEST_EEESD_NS5_IJSD_SD_EEEEEENS5_IJNS5_IJNS5_IJST_SZ_EEESY_EEESX_NS5_IJSC_SZ_EEEEEEEEEEEvNS4_8identityENS5_IJNS4_18SM100_TMA_2SM_LOADES1J_EEES24_vS25_EENS_8epilogue10collective18CollectiveEpilogueINS29_23Sm100TmaWarpSpecializedILi4ELi2ELi32ELb1ELb0EEEJNS5_IJSH_SH_SI_EEENS5_IJNSO_ISH_SD_EENSO_ISP_SD_EEEEENS_10bfloat16_tESN_S2I_SN_NS29_6fusion15FusionCallbacksIS2D_NS2J_17LinearCombinationIS2I_fS2I_fLNS_15FloatRoundStyleE2EEES2E_S2H_JEEENS4_5SM1004TMEM4LOAD26SM100_TMEM_LOAD_32dp32b32xENS4_13SM90_TMA_LOADENS1L_INS1M_ILi2ELi4ELi3EEENS1O_ILi16EEENSO_INS5_IJS1Q_SP_EEENS5_IJSP_SD_EEEEEEENS4_39AutoVectorizingCopyWithAssumedAlignmentILi128EEENS4_14SM90_TMA_STOREES2Z_S31_S31_EEEvvEEEEvNT_6ParamsE)
        .other          _ZN7cutlass13device_kernelINS_4gemm6kernel13GemmUniversalIN4cute5tupleIJiiiiEEENS1_10collective13CollectiveMmaINS1_46MainloopSm100TmaUmmaWarpSpecializedBlockScaledILi27ELi2ELi2ENS5_IJNS4_1CILi2EEENSA_ILi4EEENSA_ILi1EEEEEEEENS5_IJNSA_ILi256EEENSA_ILi128EEENSA_ILi64EEEEEENS5_IJNS_12float_e2m1_tENS_13float_ue4m3_tEEEENS5_IJNS5_IJlSD_lEEENS4_6LayoutINS5_IJNS5_IJNS5_IJNSA_ILi32EEESC_EEEiEEENS5_IJNS5_IJNSA_ILi16EEESC_EEEiEEENS5_IJSD_iEEEEEENS5_IJSU_NS5_IJNS5_IJNSA_ILi0EEESD_EEENSA_ILi512EEEEEENS5_IJSX_iEEEEEEEEEEESM_S14_NS4_8TiledMMAINS4_8MMA_AtomIJNS4_23SM100_MMA_MXF4_2x1SM_SSISK_SK_fSL_Li256ELi128ELi16ELNS4_4UMMA5MajorE0ELS19_0ELNS18_7ScaleInE0ELS1A_0EEEEEENSO_INS5_IJSD_SD_SD_EEENS5_IJSX_SX_SX_EEEEENS5_IJNS4_10UnderscoreES1G_S1G_EEEEENS5_IJNS4_28SM100_TMA_2SM_LOAD_MULTICASTES1J_EEENS5_IJNS4_14ComposedLayoutINS4_7SwizzleILi1ELi4ELi3EEENS4_18smem_ptr_flag_bitsILi4EEENSO_INS5_IJNSA_ILi8EEESI_EEENS5_IJSI_SD_EEEEEEENSO_INS5_IJNS5_IJNS5_IJSQ_SD_EEEST_EEESD_NS5_IJSD_SD_EEEEEENS5_IJNS5_IJNS5_IJST_SZ_EEESY_EEESX_NS5_IJSC_SZ_EEEEEEEEEEEvNS4_8identityENS5_IJNS4_18SM100_TMA_2SM_LOADES1J_EEES24_vS25_EENS_8epilogue10collective18CollectiveEpilogueINS29_23Sm100TmaWarpSpecializedILi4ELi2ELi32ELb1ELb0EEEJNS5_IJSH_SH_SI_EEENS5_IJNSO_ISH_SD_EENSO_ISP_SD_EEEEENS_10bfloat16_tESN_S2I_SN_NS29_6fusion15FusionCallbacksIS2D_NS2J_17LinearCombinationIS2I_fS2I_fLNS_15FloatRoundStyleE2EEES2E_S2H_JEEENS4_5SM1004TMEM4LOAD26SM100_TMEM_LOAD_32dp32b32xENS4_13SM90_TMA_LOADENS1L_INS1M_ILi2ELi4ELi3EEENS1O_ILi16EEENSO_INS5_IJS1Q_SP_EEENS5_IJSP_SD_EEEEEEENS4_39AutoVectorizingCopyWithAssumedAlignmentILi128EEENS4_14SM90_TMA_STOREES2Z_S31_S31_EEEvvEEEEvNT_6ParamsE,@"STO_CUDA_ENTRY STV_DEFAULT"
_ZN7cutlass13device_kernelINS_4gemm6kernel13GemmUniversalIN4cute5tupleIJiiiiEEENS1_10collective13CollectiveMmaINS1_46MainloopSm100TmaUmmaWarpSpecializedBlockScaledILi27ELi2ELi2ENS5_IJNS4_1CILi2EEENSA_ILi4EEENSA_ILi1EEEEEEEENS5_IJNSA_ILi256EEENSA_ILi128EEENSA_ILi64EEEEEENS5_IJNS_12float_e2m1_tENS_13float_ue4m3_tEEEENS5_IJNS5_IJlSD_lEEENS4_6LayoutINS5_IJNS5_IJNS5_IJNSA_ILi32EEESC_EEEiEEENS5_IJNS5_IJNSA_ILi16EEESC_EEEiEEENS5_IJSD_iEEEEEENS5_IJSU_NS5_IJNS5_IJNSA_ILi0EEESD_EEENSA_ILi512EEEEEENS5_IJSX_iEEEEEEEEEEESM_S14_NS4_8TiledMMAINS4_8MMA_AtomIJNS4_23SM100_MMA_MXF4_2x1SM_SSISK_SK_fSL_Li256ELi128ELi16ELNS4_4UMMA5MajorE0ELS19_0ELNS18_7ScaleInE0ELS1A_0EEEEEENSO_INS5_IJSD_SD_SD_EEENS5_IJSX_SX_SX_EEEEENS5_IJNS4_10UnderscoreES1G_S1G_EEEEENS5_IJNS4_28SM100_TMA_2SM_LOAD_MULTICASTES1J_EEENS5_IJNS4_14ComposedLayoutINS4_7SwizzleILi1ELi4ELi3EEENS4_18smem_ptr_flag_bitsILi4EEENSO_INS5_IJNSA_ILi8EEESI_EEENS5_IJSI_SD_EEEEEEENSO_INS5_IJNS5_IJNS5_IJSQ_SD_EEEST_EEESD_NS5_IJSD_SD_EEEEEENS5_IJNS5_IJNS5_IJST_SZ_EEESY_EEESX_NS5_IJSC_SZ_EEEEEEEEEEEvNS4_8identityENS5_IJNS4_18SM100_TMA_2SM_LOADES1J_EEES24_vS25_EENS_8epilogue10collective18CollectiveEpilogueINS29_23Sm100TmaWarpSpecializedILi4ELi2ELi32ELb1ELb0EEEJNS5_IJSH_SH_SI_EEENS5_IJNSO_ISH_SD_EENSO_ISP_SD_EEEEENS_10bfloat16_tESN_S2I_SN_NS29_6fusion15FusionCallbacksIS2D_NS2J_17LinearCombinationIS2I_fS2I_fLNS_15FloatRoundStyleE2EEES2E_S2H_JEEENS4_5SM1004TMEM4LOAD26SM100_TMEM_LOAD_32dp32b32xENS4_13SM90_TMA_LOADENS1L_INS1M_ILi2ELi4ELi3EEENS1O_ILi16EEENSO_INS5_IJS1Q_SP_EEENS5_IJSP_SD_EEEEEEENS4_39AutoVectorizingCopyWithAssumedAlignmentILi128EEENS4_14SM90_TMA_STOREES2Z_S31_S31_EEEvvEEEEvNT_6ParamsE:
[----:B------:R-:W1:Y:S01]  /*0000*/  LDC R1, c[0x0][0x37c] ;  /* 0x0000df00ff017b82 */ /* 0x000e620000000800 */
[----:B------:R-:W2:Y:S01]  /*0010*/  S2R R97, SR_TID.X ;  /* 0x0000000000617919 */ /* 0x000ea20000002100 */
[----:B------:R-:W3:Y:S06]  /*0020*/  LDCU.64 UR12, c[0x0][0xc90] ;  /* 0x00019200ff0c77ac */ /* 0x000eec0008000a00 */
[----:B------:R-:W4:Y:S01]  /*0030*/  S2UR UR55, SR_CgaCtaId ;  /* 0x00000000003779c3 */ /* 0x000f220000008800 */
[----:B------:R-:W-:Y:S02]  /*0040*/  PRMT R84, RZ, 0x7610, R84 ;  /* 0x00007610ff547816 */ /* 0x000fe40000000054 */
[----:B------:R-:W-:-:S02]  /*0050*/  ELECT P0, URZ, PT ;  /* 0x0000000000ff782f */ /* 0x000fc40003800000 */
[----:B---3--:R-:W-:-:S04]  /*0060*/  ISETP.NE.U32.AND P1, PT, RZ, UR12, PT ;  /* 0x0000000cff007c0c */ /* 0x008fc8000bf25070 */
[----:B------:R-:W-:Y:S01]  /*0070*/  ISETP.NE.AND.EX P2, PT, RZ, UR13, PT, P1 ;  /* 0x0000000dff007c0c */ /* 0x000fe2000bf45310 */
[----:B----4-:R-:W-:Y:S02]  /*0080*/  ULOP3.LUT UR36, UR55, 0x1, URZ, 0xc0, !UPT ;  /* 0x0000000137247892 */ /* 0x010fe4000f8ec0ff */
[----:B------:R-:W-:Y:S01]  /*0090*/  ULOP3.LUT UR40, UR55, 0x1, URZ, 0x3c, !UPT ;  /* 0x0000000137287892 */ /* 0x000fe2000f8e3cff */
[----:B--2---:R-:W-:-:S05]  /*00a0*/  SHF.R.U32.HI R85, RZ, 0x5, R97 ;  /* 0x00000005ff557819 */ /* 0x004fca0000011661 */
[----:B------:R-:W2:Y:S02]  /*00b0*/  SHFL.IDX PT, R0, R85, RZ, 0x1f ;  /* 0x00001fff55007589 */ /* 0x000ea400000e0000 */
[----:B--2---:R-:W-:Y:S02]  /*00c0*/  R2UR UR17, R0 ;  /* 0x00000000001172ca */ /* 0x004fe400000e0000 */
[----:B-1----:R-:W-:Y:S05]  /*00d0*/  @P2 BRA `(.L_x_0) ;  /* 0x0000000000302947 */ /* 0x002fea0003800000 */
[----:B------:R-:W1:Y:S02]  /*00e0*/  LDCU.64 UR4, c[0x0][0xc88] ;  /* 0x00019100ff0477ac */ /* 0x000e640008000a00 */
[----:B-1----:R-:W-:-:S04]  /*00f0*/  UISETP.NE.U32.AND UP0, UPT, UR4, URZ, UPT ;  /* 0x000000ff0400728c */ /* 0x002fc8000bf05070 */
[----:B------:R-:W-:-:S09]  /*0100*/  UISETP.NE.AND.EX UP0, UPT, UR5, URZ, UPT, UP0 ;  /* 0x000000ff0500728c */ /* 0x000fd2000bf05300 */
[----:B------:R-:W-:Y:S05]  /*0110*/  BRA.U !UP0, `(.L_x_1) ;  /* 0x0000000108147547 */ /* 0x000fea000b800000 */
[----:B------:R-:W1:Y:S01]  /*0120*/  LDC.64 R2, c[0x0][0xc88] ;  /* 0x00032200ff027b82 */ /* 0x000e620000000a00 */
[----:B------:R-:W1:Y:S02]  /*0130*/  LDCU.64 UR4, c[0x0][0x358] ;  /* 0x00006b00ff0477ac */ /* 0x000e640008000a00 */
[----:B-1----:R1:W5:Y:S01]  /*0140*/  LDG.E R41, desc[UR4][R2.64] ;  /* 0x0000000402297981 */ /* 0x002362000c1e1900 */
[----:B------:R-:W-:Y:S01]  /*0150*/  HFMA2 R84, -RZ, RZ, 0, 5.9604644775390625e-08 ;  /* 0x00000001ff547431 */ /* 0x000fe200000001ff */
[----:B------:R-:W-:Y:S05]  /*0160*/  BRA `(.L_x_0) ;  /* 0x00000000000c7947 */ /* 0x000fea0003800000 */
.L_x_1:
[----:B------:R-:W1:Y:S01]  /*0170*/  LDCU UR4, c[0x0][0xc80] ;  /* 0x00019000ff0477ac */ /* 0x000e620008000800 */
[----:B------:R-:W-:Y:S01]  /*0180*/  HFMA2 R84, -RZ, RZ, 0, 5.9604644775390625e-08 ;  /* 0x00000001ff547431 */ /* 0x000fe200000001ff */
[----:B-1----:R-:W-:-:S07]  /*0190*/  MOV R41, UR4 ;  /* 0x0000000400297c02 */ /* 0x002fce0008000f00 */
.L_x_0:
[----:B------:R-:W2:Y:S02]  /*01a0*/  LDCU.64 UR4, c[0x0][0xcb0] ;  /* 0x00019600ff0477ac */ /* 0x000ea40008000a00 */
[----:B--2---:R-:W-:-:S04]  /*01b0*/  UISETP.NE.U32.AND UP0, UPT, UR4, URZ, UPT ;  /* 0x000000ff0400728c */ /* 0x004fc8000bf05070 */
[----:B------:R-:W-:-:S09]  /*01c0*/  UISETP.NE.AND.EX UP0, UPT, UR5, URZ, UPT, UP0 ;  /* 0x000000ff0500728c */ /* 0x000fd2000bf05300 */
[----:B------:R-:W-:Y:S05]  /*01d0*/  BRA.U UP0, `(.L_x_2) ;  /* 0x0000000100287547 */ /* 0x000fea000b800000 */
[----:B------:R-:W2:Y:S02]  /*01e0*/  LDCU.64 UR4, c[0x0][0xca8] ;  /* 0x00019500ff0477ac */ /* 0x000ea40008000a00 */
[----:B--2---:R-:W-:-:S04]  /*01f0*/  UISETP.NE.U32.AND UP0, UPT, UR4, URZ, UPT ;  /* 0x000000ff0400728c */ /* 0x004fc8000bf05070 */
[----:B------:R-:W-:-:S09]  /*0200*/  UISETP.NE.AND.EX UP0, UPT, UR5, URZ, UPT, UP0 ;  /* 0x000000ff0500728c */ /* 0x000fd2000bf05300 */
[----:B------:R-:W-:Y:S05]  /*0210*/  BRA.U !UP0, `(.L_x_3) ;  /* 0x0000000108107547 */ /* 0x000fea000b800000 */
[----:B------:R-:W2:Y:S01]  /*0220*/  LDC.64 R38, c[0x0][0xca8] ;  /* 0x00032a00ff267b82 */ /* 0x000ea20000000a00 */
[----:B------:R-:W2:Y:S02]  /*0230*/  LDCU.64 UR4, c[0x0][0x358] ;  /* 0x00006b00ff0477ac */ /* 0x000ea40008000a00 */
[----:B--2---:R2:W5:Y:S01]  /*0240*/  LDG.E R38, desc[UR4][R38.64] ;  /* 0x0000000426267981 */ /* 0x004562000c1e1900 */
[----:B------:R-:W-:Y:S05]  /*0250*/  BRA `(.L_x_2) ;  /* 0x0000000000087947 */ /* 0x000fea0003800000 */
.L_x_3:
[----:B------:R-:W2:Y:S02]  /*0260*/  LDCU UR4, c[0x0][0xca0] ;  /* 0x00019400ff0477ac */ /* 0x000ea40008000800 */
[----:B--2---:R-:W-:Y:S02]  /*0270*/  MOV R38, UR4 ;  /* 0x0000000400267c02 */ /* 0x004fe40008000f00 */
.L_x_2:
[----:B------:R-:W-:Y:S01]  /*0280*/  IMAD.U32 R0, RZ, RZ, UR17 ;  /* 0x00000011ff007e24 */ /* 0x000fe2000f8e00ff */
[----:B------:R-:W-:Y:S04]  /*0290*/  BSSY.RECONVERGENT B0, `(.L_x_4) ;  /* 0x0000012000007945 */ /* 0x000fe80003800200 */
[C---:B------:R-:W-:Y:S02]  /*02a0*/  ISETP.NE.OR P3, PT, R0.reuse, 0x1, !P0 ;  /* 0x000000010000780c */ /* 0x040fe40004765670 */
[----:B------:R-:W-:-:S11]  /*02b0*/  ISETP.NE.OR P2, PT, R0, 0x3, !P0 ;  /* 0x000000030000780c */ /* 0x000fd60004745670 */
[----:B------:R-:W-:Y:S05]  /*02c0*/  @P3 BRA `(.L_x_5) ;  /* 0x0000000000383947 */ /* 0x000fea0003800000 */
[----:B------:R-:W3:Y:S02]  /*02d0*/  LDCU.64 UR4, c[0x0][0x348] ;  /* 0x00006900ff0477ac */ /* 0x000ee40008000a00 */
[----:B---3--:R-:W-:Y:S02]  /*02e0*/  UIADD3 UR10, UP3, UPT, UR4, 0x80, URZ ;  /* 0x00000080040a7890 */ /* 0x008fe4000ff7e0ff */
[----:B------:R-:W-:Y:S02]  /*02f0*/  UIADD3 UR8, UP2, UPT, UR4, 0x180, URZ ;  /* 0x0000018004087890 */ /* 0x000fe4000ff5e0ff */
[----:B------:R-:W-:Y:S02]  /*0300*/  UIADD3 UR6, UP1, UPT, UR4, 0x280, URZ ;  /* 0x0000028004067890 */ /* 0x000fe4000ff3e0ff */
[----:B------:R-:W-:Y:S02]  /*0310*/  UIADD3 UR4, UP0, UPT, UR4, 0x380, URZ ;  /* 0x0000038004047890 */ /* 0x000fe4000ff1e0ff */
[----:B------:R-:W-:-:S02]  /*0320*/  UIADD3.X UR11, UPT, UPT, URZ, UR5, URZ, UP3, !UPT ;  /* 0x00000005ff0b7290 */ /* 0x000fc40009ffe4ff */
[----:B------:R-:W-:Y:S02]  /*0330*/  UIADD3.X UR9, UPT, UPT, URZ, UR5, URZ, UP2, !UPT ;  /* 0x00000005ff097290 */ /* 0x000fe400097fe4ff */
[----:B------:R-:W-:Y:S02]  /*0340*/  UIADD3.X UR7, UPT, UPT, URZ, UR5, URZ, UP1, !UPT ;  /* 0x00000005ff077290 */ /* 0x000fe40008ffe4ff */
[----:B------:R-:W-:-:S03]  /*0350*/  UIADD3.X UR5, UPT, UPT, URZ, UR5, URZ, UP0, !UPT ;  /* 0x00000005ff057290 */ /* 0x000fc600087fe4ff */
[----:B------:R3:W-:Y:S02]  /*0360*/  UTMACCTL.PF [UR10] ;  /* 0x000000000a0079b9 */ /* 0x0007e40008040000 */
[----:B------:R3:W-:Y:S02]  /*0370*/  UTMACCTL.PF [UR8] ;  /* 0x00000000080079b9 */ /* 0x0007e40008040000 */
[----:B------:R3:W-:Y:S02]  /*0380*/  UTMACCTL.PF [UR6] ;  /* 0x00000000060079b9 */ /* 0x0007e40008040000 */
[----:B------:R3:W-:Y:S02]  /*0390*/  UTMACCTL.PF [UR4] ;  /* 0x00000000040079b9 */ /* 0x0007e40008040000 */
[----:B---3--:R-:W-:Y:S01]  /*03a0*/  NOP ;  /* 0x0000000000007918 */ /* 0x008fe20000000000 */
.L_x_5:
[----:B------:R-:W-:Y:S05]  /*03b0*/  BSYNC.RECONVERGENT B0 ;  /* 0x0000000000007941 */ /* 0x000fea0003800200 */
.L_x_4:
[----:B------:R-:W-:Y:S04]  /*03c0*/  BSSY.RECONVERGENT B0, `(.L_x_6) ;  /* 0x000000a000007945 */ /* 0x000fe80003800200 */
[----:B------:R-:W-:Y:S05]  /*03d0*/  @P2 BRA `(.L_x_7) ;  /* 0x0000000000202947 */ /* 0x000fea0003800000 */
[----:B------:R-:W3:Y:S02]  /*03e0*/  LDCU.64 UR4, c[0x0][0x348] ;  /* 0x00006900ff0477ac */ /* 0x000ee40008000a00 */
[----:B---3--:R-:W-:Y:S02]  /*03f0*/  UIADD3 UR6, UP1, UPT, UR4, 0x980, URZ ;  /* 0x0000098004067890 */ /* 0x008fe4000ff3e0ff */
[----:B------:R-:W-:Y:S02]  /*0400*/  UIADD3 UR4, UP0, UPT, UR4, 0xa80, URZ ;  /* 0x00000a8004047890 */ /* 0x000fe4000ff1e0ff */
[----:B------:R-:W-:Y:S02]  /*0410*/  UIADD3.X UR7, UPT, UPT, URZ, UR5, URZ, UP1, !UPT ;  /* 0x00000005ff077290 */ /* 0x000fe40008ffe4ff */
[----:B------:R-:W-:-:S07]  /*0420*/  UIADD3.X UR5, UPT, UPT, URZ, UR5, URZ, UP0, !UPT ;  /* 0x00000005ff057290 */ /* 0x000fce00087fe4ff */
[----:B------:R3:W-:Y:S02]  /*0430*/  UTMACCTL.PF [UR6] ;  /* 0x00000000060079b9 */ /* 0x0007e40008040000 */
[----:B------:R3:W-:Y:S02]  /*0440*/  UTMACCTL.PF [UR4] ;  /* 0x00000000040079b9 */ /* 0x0007e40008040000 */
[----:B---3--:R-:W-:Y:S01]  /*0450*/  NOP ;  /* 0x0000000000007918 */ /* 0x008fe20000000000 */
.L_x_7:
[----:B------:R-:W-:Y:S05]  /*0460*/  BSYNC.RECONVERGENT B0 ;  /* 0x0000000000007941 */ /* 0x000fea0003800200 */
.L_x_6:
[----:B------:R-:W3:Y:S01]  /*0470*/  LDCU.64 UR4, c[0x0][0xc88] ;  /* 0x00019100ff0477ac */ /* 0x000ee20008000a00 */
[----:B------:R-:W-:Y:S01]  /*0480*/  ISETP.NE.AND.EX P1, PT, RZ, UR13, PT, P1 ;  /* 0x0000000dff007c0c */ /* 0x000fe2000bf25310 */
[----:B------:R-:W-:Y:S01]  /*0490*/  UPLOP3.LUT UP4, UPT, UPT, UPT, UPT, 0x80, 0x8 ;  /* 0x000000000008789c */ /* 0x000fe20003f8f070 */
[----:B---3--:R-:W-:-:S04]  /*04a0*/  ISETP.NE.U32.AND P2, PT, RZ, UR4, PT ;  /* 0x00000004ff007c0c */ /* 0x008fc8000bf45070 */
[----:B------:R-:W-:-:S13]  /*04b0*/  ISETP.NE.AND.EX P2, PT, RZ, UR5, PT, P2 ;  /* 0x00000005ff007c0c */ /* 0x000fda000bf45320 */
[----:B------:R-:W-:Y:S05]  /*04c0*/  @P2 BRA P1, `(.L_x_8) ;  /* 0x0000000000282947 */ /* 0x000fea0000800000 */
[----:B------:R-:W-:Y:S01]  /*04d0*/  UISETP.NE.U32.AND UP0, UPT, UR12, URZ, UPT ;  /* 0x000000ff0c00728c */ /* 0x000fe2000bf05070 */
[----:B-----5:R-:W-:Y:S01]  /*04e0*/  FSETP.NEU.AND P1, PT, R41, RZ, PT ;  /* 0x000000ff2900720b */ /* 0x020fe20003f2d000 */
[----:B------:R-:W-:Y:S02]  /*04f0*/  UISETP.NE.U32.AND UP2, UPT, UR4, URZ, UPT ;  /* 0x000000ff0400728c */ /* 0x000fe4000bf45070 */
[----:B------:R-:W-:Y:S02]  /*0500*/  UISETP.NE.AND.EX UP1, UPT, UR13, URZ, UPT, UP0 ;  /* 0x000000ff0d00728c */ /* 0x000fe4000bf25300 */
[----:B------:R-:W-:-:S04]  /*0510*/  UISETP.NE.AND.EX UP0, UPT, UR5, URZ, UPT, UP2 ;  /* 0x000000ff0500728c */ /* 0x000fc8000bf05320 */
[----:B------:R-:W-:-:S04]  /*0520*/  USEL UR4, URZ, 0xffffffff, UP0 ;  /* 0xffffffffff047887 */ /* 0x000fc80008000000 */
[----:B------:R-:W-:Y:S01]  /*0530*/  VOTEU.ANY UP0, P1 ;  /* 0x0000000000ff7886 */ /* 0x000fe20000800100 */
[----:B------:R-:W-:-:S04]  /*0540*/  @!UP1 USEL UR4, URZ, 0xffffffff, UP0 ;  /* 0xffffffffff049887 */ /* 0x000fc80008000000 */
[----:B------:R-:W-:-:S04]  /*0550*/  ULOP3.LUT UR4, UR4, 0x1, URZ, 0xc0, !UPT ;  /* 0x0000000104047892 */ /* 0x000fc8000f8ec0ff */
[----:B------:R-:W-:-:S11]  /*0560*/  UISETP.NE.U32.AND UP4, UPT, UR4, 0x1, UPT ;  /* 0x000000010400788c */ /* 0x000fd6000bf85070 */
.L_x_8:
[----:B------:R-:W3:Y:S01]  /*0570*/  SHFL.IDX PT, R0, R85, RZ, 0x1f ;  /* 0x00001fff55007589 */ /* 0x000ee200000e0000 */
[----:B------:R-:W-:-:S04]  /*0580*/  UISETP.NE.AND UP0, UPT, UR17, 0x2, UPT ;  /* 0x000000021100788c */ /* 0x000fc8000bf05270 */
[----:B------:R-:W-:Y:S02]  /*0590*/  UISETP.EQ.AND UP1, UPT, UR36, URZ, !UP0 ;  /* 0x000000ff2400728c */ /* 0x000fe4000c722270 */
[----:B------:R-:W-:-:S04]  /*05a0*/  USEL UR50, URZ, 0x1, UP0 ;  /* 0x00000001ff327887 */ /* 0x000fc80008000000 */
[----:B------:R-:W-:Y:S02]  /*05b0*/  PLOP3.LUT P4, PT, P0, PT, UP1, 0x80, 0x8 ;  /* 0x000000000008781c */ /* 0x000fe4000078f018 */
[----:B---3--:R-:W-:-:S13]  /*05c0*/  ISETP.NE.AND P1, PT, R0, RZ, PT ;  /* 0x000000ff0000720c */ /* 0x008fda0003f25270 */
[----:B------:R-:W-:Y:S05]  /*05d0*/  @P1 BRA `(.L_x_9) ;  /* 0x0000000400181947 */ /* 0x000fea0003800000 */
[----:B------:R-:W-:Y:S01]  /*05e0*/  ELECT P1, URZ, PT ;  /* 0x0000000000ff782f */ /* 0x000fe20003820000 */
[----:B------:R-:W-:-:S12]  /*05f0*/  BSSY.RECONVERGENT B0, `(.L_x_9) ;  /* 0x0000044000007945 */ /* 0x000fd80003800200 */
[----:B------:R-:W-:Y:S05]  /*0600*/  @!P1 BRA `(.L_x_10) ;  /* 0x0000000400089947 */ /* 0x000fea0003800000 */
[----:B------:R-:W-:Y:S01]  /*0610*/  UMOV UR4, 0x400 ;  /* 0x0000040000047882 */ /* 0x000fe20000000000 */
[----:B------:R-:W-:Y:S01]  /*0620*/  UMOV UR8, 0x1 ;  /* 0x0000000100087882 */ /* 0x000fe20000000000 */
[----:B------:R-:W-:Y:S01]  /*0630*/  UMOV UR6, 0x4 ;  /* 0x0000000400067882 */ /* 0x000fe20000000000 */
[----:B------:R-:W-:Y:S02]  /*0640*/  ULEA UR4, UR55, UR4, 0x18 ;  /* 0x0000000437047291 */ /* 0x000fe4000f8ec0ff */
[----:B------:R-:W-:-:S04]  /*0650*/  UIADD3 UR8, UPT, UPT, -UR8, 0x100000, URZ ;  /* 0x0010000008087890 */ /* 0x000fc8000fffe1ff */
[----:B------:R-:W-:Y:S02]  /*0660*/  USHF.L.U32 UR9, UR8, 0xb, URZ ;  /* 0x0000000b08097899 */ /* 0x000fe400080006ff */
[----:B------:R-:W-:Y:S02]  /*0670*/  USHF.L.U32 UR8, UR8, 0x1, URZ ;  /* 0x0000000108087899 */ /* 0x000fe400080006ff */
[----:B------:R-:W-:-:S04]  /*0680*/  UIADD3 UR6, UPT, UPT, -UR6, 0x100000, URZ ;  /* 0x0010000006067890 */ /* 0x000fc8000fffe1ff */
[----:B------:R-:W-:Y:S02]  /*0690*/  USHF.L.U32 UR7, UR6, 0xb, URZ ;  /* 0x0000000b06077899 */ /* 0x000fe400080006ff */
[----:B------:R-:W-:Y:S01]  /*06a0*/  USHF.L.U32 UR6, UR6, 0x1, URZ ;  /* 0x0000000106067899 */ /* 0x000fe200080006ff */
[----:B------:R-:W3:Y:S03]  /*06b0*/  FENCE.VIEW.ASYNC.S ;  /* 0x00000000000073c6 */ /* 0x000ee60000000000 */
[----:B---3--:R3:W4:Y:S08]  /*06c0*/  SYNCS.EXCH.64 URZ, [UR4], UR8 ;  /* 0x0000000804ff75b2 */ /* 0x0087300008000100 */
[----:B------:R3:W1:Y:S01]  /*06d0*/  SYNCS.EXCH.64 URZ, [UR4+0xd8], UR6 ;  /* 0x0000d80604ff75b2 */ /* 0x0006620008000100 */
        /* <DEDUP_REMOVED lines=51> */
[----:B------:R3:W1:Y:S02]  /*0a10*/  SYNCS.EXCH.64 URZ, [UR4+0x1a8], UR6 ;  /* 0x0001a80604ff75b2 */ /* 0x0006640008000100 */
[----:B---34-:R-:W-:Y:S01]  /*0a20*/  NOP ;  /* 0x0000000000007918 */ /* 0x018fe20000000000 */
.L_x_10:
[----:B------:R-:W-:Y:S05]  /*0a30*/  BSYNC.RECONVERGENT B0 ;  /* 0x0000000000007941 */ /* 0x000fea0003800200 */
.L_x_9:
[----:B------:R-:W3:Y:S01]  /*0a40*/  SHFL.IDX PT, R0, R85, RZ, 0x1f ;  /* 0x00001fff55007589 */ /* 0x000ee200000e0000 */
[----:B------:R-:W-:Y:S01]  /*0a50*/  NOP ;  /* 0x0000000000007918 */ /* 0x000fe20000000000 */
[----:B---3--:R-:W-:-:S13]  /*0a60*/  ISETP.NE.AND P1, PT, R0, 0x1, PT ;  /* 0x000000010000780c */ /* 0x008fda0003f25270 */
[----:B------:R-:W-:Y:S05]  /*0a70*/  @P1 BRA `(.L_x_11) ;  /* 0x0000000000541947 */ /* 0x000fea0003800000 */
        /* <DEDUP_REMOVED lines=10> */
[----:B------:R-:W-:Y:S01]  /*0b20*/  ELECT P1, URZ, PT ;  /* 0x0000000000ff782f */ /* 0x000fe20003820000 */
[----:B------:R-:W3:Y:S02]  /*0b30*/  FENCE.VIEW.ASYNC.S ;  /* 0x00000000000073c6 */ /* 0x000ee40000000000 */
[----:B---3--:R3:W4:Y:S08]  /*0b40*/  SYNCS.EXCH.64 URZ, [UR4+0x1b0], UR8 ;  /* 0x0001b00804ff75b2 */ /* 0x0087300008000100 */
[----:B------:R3:W1:Y:S01]  /*0b50*/  SYNCS.EXCH.64 URZ, [UR4+0x1d0], UR6 ;  /* 0x0001d00604ff75b2 */ /* 0x0006620008000100 */
[----:B------:R3:W1:Y:S01]  /*0b60*/  SYNCS.EXCH.64 URZ, [UR4+0x1b8], UR8 ;  /* 0x0001b80804ff75b2 */ /* 0x0006620008000100 */
[----:B------:R3:W1:Y:S01]  /*0b70*/  SYNCS.EXCH.64 URZ, [UR4+0x1d8], UR6 ;  /* 0x0001d80604ff75b2 */ /* 0x0006620008000100 */
[----:B------:R3:W1:Y:S01]  /*0b80*/  SYNCS.EXCH.64 URZ, [UR4+0x1c0], UR8 ;  /* 0x0001c00804ff75b2 */ /* 0x0006620008000100 */
[----:B------:R3:W1:Y:S01]  /*0b90*/  SYNCS.EXCH.64 URZ, [UR4+0x1e0], UR6 ;  /* 0x0001e00604ff75b2 */ /* 0x0006620008000100 */
[----:B------:R3:W1:Y:S01]  /*0ba0*/  SYNCS.EXCH.64 URZ, [UR4+0x1c8], UR8 ;  /* 0x0001c80804ff75b2 */ /* 0x0006620008000100 */
[----:B------:R3:W1:Y:S01]  /*0bb0*/  SYNCS.EXCH.64 URZ, [UR4+0x1e8], UR6 ;  /* 0x0001e80604ff75b2 */ /* 0x0006620008000100 */
[----:B------:R-:W-:Y:S01]  /*0bc0*/  NOP ;  /* 0x0000000000007918 */ /* 0x000fe20000000000 */
.L_x_11:
[----:B------:R-:W2:Y:S01]  /*0bd0*/  SHFL.IDX PT, R0, R85, RZ, 0x1f ;  /* 0x00001fff55007589 */ /* 0x000ea200000e0000 */
[----:B------:R-:W-:Y:S01]  /*0be0*/  NOP ;  /* 0x0000000000007918 */ /* 0x000fe20000000000 */
[----:B--2---:R-:W-:-:S13]  /*0bf0*/  ISETP.NE.AND P1, PT, R0, 0x3, PT ;  /* 0x000000030000780c */ /* 0x004fda0003f25270 */
[----:B------:R-:W-:Y:S05]  /*0c00*/  @P1 BRA `(.L_x_12) ;  /* 0x00000000002c1947 */ /* 0x000fea0003800000 */
[----:B---3--:R-:W-:Y:S01]  /*0c10*/  UMOV UR6, 0x400 ;  /* 0x0000040000067882 */ /* 0x008fe20000000000 */
[----:B------:R-:W-:Y:S01]  /*0c20*/  UMOV UR4, 0x20 ;  /* 0x0000002000047882 */ /* 0x000fe20000000000 */
[----:B------:R-:W-:Y:S02]  /*0c30*/  ULEA UR6, UR55, UR6, 0x18 ;  /* 0x0000000637067291 */ /* 0x000fe4000f8ec0ff */
[----:B------:R-:W-:-:S04]  /*0c40*/  UIADD3 UR4, UPT, UPT, -UR4, 0x100000, URZ ;  /* 0x0010000004047890 */ /* 0x000fc8000fffe1ff */
[----:B------:R-:W-:Y:S02]  /*0c50*/  USHF.L.U32 UR5, UR4, 0xb, URZ ;  /* 0x0000000b04057899 */ /* 0x000fe400080006ff */
[----:B------:R-:W-:Y:S01]  /*0c60*/  USHF.L.U32 UR4, UR4, 0x1, URZ ;  /* 0x0000000104047899 */ /* 0x000fe200080006ff */
[----:B------:R-:W-:Y:S01]  /*0c70*/  ELECT P1, URZ, PT ;  /* 0x0000000000ff782f */ /* 0x000fe20003820000 */
[----:B------:R-:W2:Y:S10]  /*0c80*/  FENCE.VIEW.ASYNC.S ;  /* 0x00000000000073c6 */ /* 0x000eb40000000000 */
[----:B--2---:R2:W3:Y:S01]  /*0c90*/  SYNCS.EXCH.64 URZ, [UR6+0x1f0], UR4 ;  /* 0x0001f00406ff75b2 */ /* 0x0044e20008000100 */
[----:B------:R2:W1:Y:S01]  /*0ca0*/  SYNCS.EXCH.64 URZ, [UR6+0x1f8], UR4 ;  /* 0x0001f80406ff75b2 */ /* 0x0004620008000100 */
[----:B------:R-:W-:Y:S01]  /*0cb0*/  NOP ;  /* 0x0000000000007918 */ /* 0x000fe20000000000 */
.L_x_12:
[----:B------:R-:W4:Y:S01]  /*0cc0*/  SHFL.IDX PT, R0, R85, RZ, 0x1f ;  /* 0x00001fff55007589 */ /* 0x000f2200000e0000 */
[----:B------:R-:W-:Y:S01]  /*0cd0*/  NOP ;  /* 0x0000000000007918 */ /* 0x000fe20000000000 */
[----:B----4-:R-:W-:-:S13]  /*0ce0*/  ISETP.NE.AND P1, PT, R0, 0x4, PT ;  /* 0x000000040000780c */ /* 0x010fda0003f25270 */
[----:B------:R-:W-:Y:S05]  /*0cf0*/  @P1 BRA `(.L_x_13) ;  /* 0x0000000000481947 */ /* 0x000fea0003800000 */
[----:B--23--:R-:W-:Y:S01]  /*0d00*/  UMOV UR4, 0x720 ;  /* 0x0000072000047882 */ /* 0x00cfe20000000000 */
[----:B------:R-:W-:Y:S01]  /*0d10*/  UMOV UR6, 0x400 ;  /* 0x0000040000067882 */ /* 0x000fe20000000000 */
[----:B------:R-:W-:Y:S01]  /*0d20*/  USEL UR4, UR4, 0x620, UP4 ;  /* 0x0000062004047887 */ /* 0x000fe2000a000000 */
        /* <DEDUP_REMOVED lines=9> */
[----:B------:R-:W2:Y:S02]  /*0dc0*/  FENCE.VIEW.ASYNC.S ;  /* 0x00000000000073c6 */ /* 0x000ea40000000000 */
[----:B--2---:R4:W2:Y:S08]  /*0dd0*/  SYNCS.EXCH.64 URZ, [UR6+0x200], UR8 ;  /* 0x0002000806ff75b2 */ /* 0x0048b00008000100 */
[----:B------:R4:W3:Y:S01]  /*0de0*/  SYNCS.EXCH.64 URZ, [UR6+0x210], UR4 ;  /* 0x0002100406ff75b2 */ /* 0x0008e20008000100 */
[----:B------:R4:W1:Y:S01]  /*0df0*/  SYNCS.EXCH.64 URZ, [UR6+0x208], UR8 ;  /* 0x0002080806ff75b2 */ /* 0x0008620008000100 */
[----:B------:R4:W1:Y:S02]  /*0e00*/  SYNCS.EXCH.64 URZ, [UR6+0x218], UR4 ;  /* 0x0002180406ff75b2 */ /* 0x0008640008000100 */
[----:B----4-:R-:W-:Y:S01]  /*0e10*/  NOP ;  /* 0x0000000000007918 */ /* 0x010fe20000000000 */
.L_x_13:
[----:B------:R-:W4:Y:S01]  /*0e20*/  SHFL.IDX PT, R0, R85, RZ, 0x1f ;  /* 0x00001fff55007589 */ /* 0x000f2200000e0000 */
[----:B------:R-:W-:Y:S01]  /*0e30*/  NOP ;  /* 0x0000000000007918 */ /* 0x000fe20000000000 */
[----:B----4-:R-:W-:-:S13]  /*0e40*/  ISETP.NE.AND P1, PT, R0, 0x5, PT ;  /* 0x000000050000780c */ /* 0x010fda0003f25270 */
[----:B------:R-:W-:Y:S05]  /*0e50*/  @P1 BRA `(.L_x_14) ;  /* 0x0000000000441947 */ /* 0x000fea0003800000 */
[----:B--23--:R-:W-:Y:S01]  /*0e60*/  UMOV UR4, 0x400 ;  /* 0x0000040000047882 */ /* 0x00cfe20000000000 */
        /* <DEDUP_REMOVED lines=16> */
.L_x_14:
[----:B------:R-:W4:Y:S01]  /*0f70*/  SHFL.IDX PT, R0, R85, RZ, 0x1f ;  /* 0x00001fff55007589 */ /* 0x000f2200000e0000 */
[----:B------:R-:W-:Y:S01]  /*0f80*/  ISETP.NE.OR P0, PT, RZ, UR17, !P0 ;  /* 0x00000011ff007c0c */ /* 0x000fe2000c705670 */
[----:B------:R-:W-:Y:S01]  /*0f90*/  NOP ;  /* 0x0000000000007918 */ /* 0x000fe20000000000 */
[----:B----4-:R-:W-:-:S13]  /*0fa0*/  ISETP.NE.AND P1, PT, R0, 0x3, PT ;  /* 0x000000030000780c */ /* 0x010fda0003f25270 */
[----:B------:R-:W-:Y:S05]  /*0fb0*/  @P1 BRA `(.L_x_15) ;  /* 0x0000000000341947 */ /* 0x000fea0003800000 */
[----:B--23--:R-:W-:Y:S01]  /*0fc0*/  UMOV UR4, 0x400 ;  /* 0x0000040000047882 */ /* 0x00cfe20000000000 */
[----:B------:R-:W-:Y:S01]  /*0fd0*/  UMOV UR6, 0x20 ;  /* 0x0000002000067882 */ /* 0x000fe20000000000 */
[----:B------:R-:W-:Y:S02]  /*0fe0*/  ULEA UR4, UR55, UR4, 0x18 ;  /* 0x0000000437047291 */ /* 0x000fe4000f8ec0ff */
[----:B------:R-:W-:-:S04]  /*0ff0*/  UIADD3 UR6, UPT, UPT, -UR6, 0x100000, URZ ;  /* 0x0010000006067890 */ /* 0x000fc8000fffe1ff */
[----:B------:R-:W-:Y:S02]  /*1000*/  USHF.L.U32 UR7, UR6, 0xb, URZ ;  /* 0x0000000b06077899 */ /* 0x000fe400080006ff */
[----:B------:R-:W-:Y:S01]  /*1010*/  USHF.L.U32 UR6, UR6, 0x1, URZ ;  /* 0x0000000106067899 */ /* 0x000fe200080006ff */
[----:B------:R-:W-:Y:S01]  /*1020*/  ELECT P1, URZ, PT ;  /* 0x0000000000ff782f */ /* 0x000fe20003820000 */
[----:B------:R-:W2:Y:S10]  /*1030*/  FENCE.VIEW.ASYNC.S ;  /* 0x00000000000073c6 */ /* 0x000eb40000000000 */
[----:B--2---:R4:W2:Y:S01]  /*1040*/  SYNCS.EXCH.64 URZ, [UR4+0x240], UR6 ;  /* 0x0002400604ff75b2 */ /* 0x0048a20008000100 */
[----:B------:R4:W3:Y:S01]  /*1050*/  SYNCS.EXCH.64 URZ, [UR4+0x250], UR6 ;  /* 0x0002500604ff75b2 */ /* 0x0008e20008000100 */
[----:B------:R4:W1:Y:S01]  /*1060*/  SYNCS.EXCH.64 URZ, [UR4+0x248], UR6 ;  /* 0x0002480604ff75b2 */ /* 0x0008620008000100 */
[----:B------:R4:W1:Y:S02]  /*1070*/  SYNCS.EXCH.64 URZ, [UR4+0x258], UR6 ;  /* 0x0002580604ff75b2 */ /* 0x0008640008000100 */
[----:B----4-:R-:W-:Y:S01]  /*1080*/  NOP ;  /* 0x0000000000007918 */ /* 0x010fe20000000000 */
.L_x_15:
[----:B------:R-:W-:Y:S01]  /*1090*/  VOTEU.ALL UP0, P0 ;  /* 0x0000000000ff7886 */ /* 0x000fe20000000000 */
[----:B--23--:R-:W-:Y:S01]  /*10a0*/  UMOV UR4, 0x20 ;  /* 0x0000002000047882 */ /* 0x00cfe20000000000 */
[----:B------:R-:W2:Y:S01]  /*10b0*/  LDCU UR7, c[0x0][0x36c] ;  /* 0x00006d80ff0777ac */ /* 0x000ea20008000800 */
[----:B------:R-:W-:Y:S01]  /*10c0*/  NOP ;  /* 0x0000000000007918 */ /* 0x000fe20000000000 */
[----:B------:R-:W-:Y:S01]  /*10d0*/  LOP3.LUT R0, R97, 0x1f, RZ, 0xc0, !PT ;  /* 0x0000001f61007812 */ /* 0x000fe200078ec0ff */
[----:B------:R-:W-:Y:S01]  /*10e0*/  @!UP0 UMOV UR6, 0x400 ;  /* 0x0000040000068882 */ /* 0x000fe20000000000 */
[----:B------:R-:W-:-:S04]  /*10f0*/  @!UP0 UIADD3 UR4, UPT, UPT, -UR4, 0x100000, URZ ;  /* 0x0010000004048890 */ /* 0x000fc8000fffe1ff */
[----:B------:R-:W-:Y:S02]  /*1100*/  @!UP0 USHF.L.U32 UR5, UR4, 0xb, URZ ;  /* 0x0000000b04058899 */ /* 0x000fe400080006ff */
[----:B------:R-:W-:Y:S02]  /*1110*/  @!UP0 USHF.L.U32 UR4, UR4, 0x1, URZ ;  /* 0x0000000104048899 */ /* 0x000fe400080006ff */
[----:B------:R-:W-:Y:S01]  /*1120*/  @!UP0 ULEA UR6, UR55, UR6, 0x18 ;  /* 0x0000000637068291 */ /* 0x000fe2000f8ec0ff */
[----:B------:R-:W-:Y:S01]  /*1130*/  VOTEU.ALL UP0, P0 ;  /* 0x0000000000ff7886 */ /* 0x000fe20000000000 */
[----:B------:R-:W-:Y:S02]  /*1140*/  UISETP.NE.AND UP5, UPT, UR17, URZ, UPT ;  /* 0x000000ff1100728c */ /* 0x000fe4000bfa5270 */
[----:B--2---:R-:W-:Y:S01]  /*1150*/  UISETP.EQ.U32.AND UP6, UPT, UR7, 0x1, UPT ;  /* 0x000000010700788c */ /* 0x004fe2000bfc2070 */
[----:B------:R-:W2:Y:S07]  /*1160*/  FENCE.VIEW.ASYNC.S ;  /* 0x00000000000073c6 */ /* 0x000eae0000000000 */
[----:B--2---:R2:W3:Y:S01]  /*1170*/  @!UP0 SYNCS.EXCH.64 URZ, [UR6+0x260], UR4 ;  /* 0x0002600406ff85b2 */ /* 0x0044e20008000100 */
[----:B------:R-:W-:Y:S05]  /*1180*/  BRA.U !UP6, `(.L_x_16) ;  /* 0x000000010e087547 */ /* 0x000fea000b800000 */
[----:B-1-3--:R-:W-:Y:S01]  /*1190*/  UCGABAR_ARV ;  /* 0x00000000000079c7 */ /* 0x00afe20008000000 */
[----:B------:R-:W-:Y:S05]  /*11a0*/  BRA `(.L_x_17) ;  /* 0x0000000000047947 */ /* 0x000fea0003800000 */
.L_x_16:
[----:B-1-3--:R-:W-:Y:S01]  /*11b0*/  NOP ;  /* 0x0000000000007918 */ /* 0x00afe20000000000 */
.L_x_17:
[----:B------:R-:W1:Y:S01]  /*11c0*/  S2UR UR65, SR_CTAID.X ;  /* 0x00000000004179c3 */ /* 0x000e620000002500 */
[----:B------:R-:W-:-:S05]  /*11d0*/  CS2R.32 R86, SR_CgaSize ;  /* 0x0000000000567805 */ /* 0x000fca0000008a00 */
[----:B------:R-:W-:-:S05]  /*11e0*/  IMAD R86, R86, -0xa0, RZ ;  /* 0xffffff6056567824 */ /* 0x000fca00078e02ff */
[----:B--2---:R-:W-:-:S14]  /*11f0*/  R2UR UR5, R86 ;  /* 0x00000000560572ca */ /* 0x004fdc00000e0000 */
[----:B------:R-:W2:Y:S01]  /*1200*/  LDCU UR5, c[0x0][UR5+0x2b0] ;  /* 0x00005600050577ac */ /* 0x000ea20008000800 */
[----:B------:R-:W-:-:S05]  /*1210*/  CS2R.32 R86, SR_CgaSize ;  /* 0x0000000000567805 */ /* 0x000fca0000008a00 */
[----:B------:R-:W-:-:S05]  /*1220*/  IMAD R86, R86, -0xa0, RZ ;  /* 0xffffff6056567824 */ /* 0x000fca00078e02ff */
[----:B------:R-:W-:-:S14]  /*1230*/  R2UR UR4, R86 ;  /* 0x00000000560472ca */ /* 0x000fdc00000e0000 */
[----:B------:R-:W3:Y:S01]  /*1240*/  LDCU UR4, c[0x0][UR4+0x2b4] ;  /* 0x00005680040477ac */ /* 0x000ee20008000800 */
[----:B------:R-:W4:Y:S01]  /*1250*/  S2UR UR12, SR_CTAID.Y ;  /* 0x00000000000c79c3 */ /* 0x000f220000002600 */
[----:B------:R-:W-:-:S05]  /*1260*/  CS2R.32 R86, SR_CgaSize ;  /* 0x0000000000567805 */ /* 0x000fca0000008a00 */
[----:B------:R-:W-:-:S05]  /*1270*/  IMAD R86, R86, -0xa0, RZ ;  /* 0xffffff6056567824 */ /* 0x000fca00078e02ff */
[----:B------:R-:W-:-:S14]  /*1280*/  R2UR UR7, R86 ;  /* 0x00000000560772ca */ /* 0x000fdc00000e0000 */
[----:B------:R-:W3:Y:S01]  /*1290*/  LDCU UR7, c[0x0][UR7+0x2a0] ;  /* 0x00005400070777ac */ /* 0x000ee20008000800 */
[----:B------:R-:W-:-:S05]  /*12a0*/  CS2R.32 R86, SR_CgaSize ;  /* 0x0000000000567805 */ /* 0x000fca0000008a00 */
[----:B------:R-:W-:-:S05]  /*12b0*/  IMAD R86, R86, -0xa0, RZ ;  /* 0xffffff6056567824 */ /* 0x000fca00078e02ff */
[----:B------:R-:W-:-:S14]  /*12c0*/  R2UR UR63, R86 ;  /* 0x00000000563f72ca */ /* 0x000fdc00000e0000 */
[----:B------:R-:W3:Y:S01]  /*12d0*/  LDCU UR63, c[0x0][UR63+0x2a4] ;  /* 0x000054803f3f77ac */ /* 0x000ee20008000800 */
[----:B------:R-:W-:Y:S02]  /*12e0*/  UISETP.GT.U32.AND UP1, UPT, UR36, 0xffff, UPT ;  /* 0x0000ffff2400788c */ /* 0x000fe4000bf24070 */
[----:B------:R-:W-:Y:S02]  /*12f0*/  USHF.R.U32.HI UR11, URZ, 0x1, UR55 ;  /* 0x00000001ff0b7899 */ /* 0x000fe40008011637 */
[----:B------:R-:W-:Y:S02]  /*1300*/  USHF.L.U32 UR38, UR55, 0x9, URZ ;  /* 0x0000000937267899 */ /* 0x000fe400080006ff */
[----:B------:R-:W-:Y:S01]  /*1310*/  USHF.L.U32 UR49, UR55, 0x6, URZ ;  /* 0x0000000637317899 */ /* 0x000fe200080006ff */
[----:B-1----:R-:W-:Y:S01]  /*1320*/  I2FP.F32.U32 R3, UR65 ;  /* 0x0000004100037c45 */ /* 0x002fe20008201000 */
[----:B------:R-:W-:Y:S02]  /*1330*/  USHF.L.U32 UR26, UR55, 0x5, URZ ;  /* 0x00000005371a7899 */ /* 0x000fe400080006ff */
[----:B------:R-:W-:-:S02]  /*1340*/  USHF.L.U32 UR45, UR55, 0x8, URZ ;  /* 0x00000008372d7899 */ /* 0x000fc400080006ff */
[----:B--2---:R-:W-:Y:S01]  /*1350*/  FMUL R3, R3, UR5 ;  /* 0x0000000503037c20 */ /* 0x004fe20008400000 */
[----:B------:R-:W-:Y:S01]  /*1360*/  UMOV UR14, 0x55 ;  /* 0x00000055000e7882 */ /* 0x000fe20000000000 */
[----:B------:R-:W-:Y:S01]  /*1370*/  UMOV UR13, 0x3 ;  /* 0x00000003000d7882 */ /* 0x000fe20000000000 */
[----:B----4-:R-:W-:Y:S01]  /*1380*/  I2FP.F32.U32 R2, UR12 ;  /* 0x0000000c00027c45 */ /* 0x010fe20008201000 */
[----:B------:R-:W1:Y:S02]  /*1390*/  LDCU UR27, c[0x0][0xf24] ;  /* 0x0001e480ff1b77ac */ /* 0x000e640008000800 */
[----:B------:R-:W2:Y:S02]  /*13a0*/  F2I.U32.TRUNC.NTZ R3, R3 ;  /* 0x0000000300037305 */ /* 0x000ea4000020f000 */
[----:B---3--:R-:W-:Y:S01]  /*13b0*/  FMUL R2, R2, UR4 ;  /* 0x0000000402027c20 */ /* 0x008fe20008400000 */
[----:B------:R-:W-:Y:S01]  /*13c0*/  ULOP3.LUT UR4, UR55, 0x6, URZ, 0xc0, !UPT ;  /* 0x0000000637047892 */ /* 0x000fe2000f8ec0ff */
[----:B------:R-:W3:Y:S04]  /*13d0*/  LDCU UR39, c[0x0][0xf24] ;  /* 0x0001e480ff2777ac */ /* 0x000ee80008000800 */
[----:B------:R-:W4:Y:S01]  /*13e0*/  F2I.U32.TRUNC.NTZ R2, R2 ;  /* 0x0000000200027305 */ /* 0x000f22000020f000 */
[----:B------:R-:W-:Y:S01]  /*13f0*/  UISETP.GT.U32.AND UP0, UPT, UR4, 0xffff, UPT ;  /* 0x0000ffff0400788c */ /* 0x000fe2000bf04070 */
[----:B------:R-:W1:Y:S01]  /*1400*/  LDCU UR29, c[0x0][0xf30] ;  /* 0x0001e600ff1d77ac */ /* 0x000e620008000800 */
[----:B--2---:R-:W-:-:S02]  /*1410*/  R2UR UR5, R3 ;  /* 0x00000000030572ca */ /* 0x004fc400000e0000 */
[----:B------:R-:W-:Y:S01]  /*1420*/  USEL UR37, UR4, 0xffff, !UP0 ;  /* 0x0000ffff04257887 */ /* 0x000fe2000c000000 */
[----:B------:R-:W-:Y:S01]  /*1430*/  PRMT R3, RZ, 0x7610, R3 ;  /* 0x00007610ff037816 */ /* 0x000fe20000000003 */
[----:B------:R-:W-:Y:S01]  /*1440*/  USEL UR31, UR36, 0xffff, !UP1 ;  /* 0x0000ffff241f7887 */ /* 0x000fe2000c800000 */
[----:B------:R-:W-:Y:S01]  /*1450*/  UMOV UR16, UR65 ;  /* 0x0000004100107c82 */ /* 0x000fe20008000000 */
[----:B----4-:R-:W-:Y:S02]  /*1460*/  R2UR UR6, R2 ;  /* 0x00000000020672ca */ /* 0x010fe400000e0000 */
[----:B------:R-:W-:-:S05]  /*1470*/  PRMT R2, RZ, 0x7610, R2 ;  /* 0x00007610ff027816 */ /* 0x000fca0000000002 */
[----:B------:R-:W-:-:S04]  /*1480*/  UIADD3 UR5, UPT, UPT, -UR5, URZ, URZ ;  /* 0x000000ff05057290 */ /* 0x000fc8000fffe1ff */
[----:B------:R-:W-:Y:S02]  /*1490*/  UIMAD UR5, UR7, UR5, UR65 ;  /* 0x00000005070572a4 */ /* 0x000fe4000f8e0241 */
[----:B------:R-:W-:-:S04]  /*14a0*/  UIADD3 UR4, UPT, UPT, -UR6, URZ, URZ ;  /* 0x000000ff06047290 */ /* 0x000fc8000fffe1ff */
[----:B------:R-:W-:Y:S01]  /*14b0*/  IMAD.U32 R86, RZ, RZ, UR5 ;  /* 0x00000005ff567e24 */ /* 0x000fe2000f8e00ff */
[----:B------:R-:W-:Y:S01]  /*14c0*/  UIMAD UR63, UR63, UR4, UR12 ;  /* 0x000000043f3f72a4 */ /* 0x000fe2000f8e020c */
[----:B-1-3--:R-:W-:Y:S11]  /*14d0*/  BRA.U UP5, `(.L_x_18) ;  /* 0x00000001055c7547 */ /* 0x00aff6000b800000 */
[----:B------:R-:W-:-:S13]  /*14e0*/  R2UR UR4, R86 ;  /* 0x00000000560472ca */ /* 0x000fda00000e0000 */
[----:B------:R-:W-:Y:S02]  /*14f0*/  UISETP.GT.U32.AND UP0, UPT, UR4, 0x1, UPT ;  /* 0x000000010400788c */ /* 0x000fe4000bf04070 */
[----:B------:R-:W-:Y:S02]  /*1500*/  ULOP3.LUT UR10, UR4, 0xfffffffe, URZ, 0xc0, !UPT ;  /* 0xfffffffe040a7892 */ /* 0x000fe4000f8ec0ff */
[----:B------:R-:W-:Y:S02]  /*1510*/  UISETP.NE.AND UP3, UPT, UR63, URZ, UP0 ;  /* 0x000000ff3f00728c */ /* 0x000fe40008765270 */
[----:B------:R-:W-:Y:S02]  /*1520*/  UISETP.NE.AND UP2, UPT, UR63, 0x1, UP0 ;  /* 0x000000013f00788c */ /* 0x000fe40008745270 */
[----:B------:R-:W-:Y:S02]  /*1530*/  UISETP.NE.AND UP1, UPT, UR63, 0x2, UP0 ;  /* 0x000000023f00788c */ /* 0x000fe40008725270 */
[----:B------:R-:W-:-:S02]  /*1540*/  UISETP.NE.AND UP0, UPT, UR63, 0x3, UP0 ;  /* 0x000000033f00788c */ /* 0x000fc40008705270 */
[----:B------:R-:W-:Y:S02]  /*1550*/  USEL UR6, URZ, 0x1, UP3 ;  /* 0x00000001ff067887 */ /* 0x000fe40009800000 */
[----:B------:R-:W-:Y:S02]  /*1560*/  USEL UR5, URZ, 0x4, UP2 ;  /* 0x00000004ff057887 */ /* 0x000fe40009000000 */
[----:B------:R-:W-:Y:S02]  /*1570*/  USEL UR4, URZ, 0x10, UP1 ;  /* 0x00000010ff047887 */ /* 0x000fe40008800000 */
[----:B------:R-:W-:Y:S02]  /*1580*/  USEL UR9, URZ, 0x40, UP0 ;  /* 0x00000040ff097887 */ /* 0x000fe40008000000 */
[----:B------:R-:W-:Y:S02]  /*1590*/  USEL UR8, URZ, 0x2, UP3 ;  /* 0x00000002ff087887 */ /* 0x000fe40009800000 */
[----:B------:R-:W-:-:S02]  /*15a0*/  UIADD3 UR4, UPT, UPT, UR4, UR5, UR6 ;  /* 0x0000000504047290 */ /* 0x000fc4000fffe006 */
[----:B------:R-:W-:Y:S02]  /*15b0*/  USEL UR7, URZ, 0x8, UP2 ;  /* 0x00000008ff077887 */ /* 0x000fe40009000000 */
[----:B------:R-:W-:Y:S02]  /*15c0*/  USEL UR6, URZ, 0x20, UP1 ;  /* 0x00000020ff067887 */ /* 0x000fe40008800000 */
[----:B------:R-:W-:Y:S02]  /*15d0*/  UIADD3 UR5, UPT, UPT, UR8, UR9, UR4 ;  /* 0x0000000908057290 */ /* 0x000fe4000fffe004 */
[----:B------:R-:W-:Y:S02]  /*15e0*/  ULEA UR4, UR63, UR10, 0x1 ;  /* 0x0000000a3f047291 */ /* 0x000fe4000f8e08ff */
[----:B------:R-:W-:Y:S02]  /*15f0*/  USEL UR8, URZ, 0x80, UP0 ;  /* 0x00000080ff087887 */ /* 0x000fe40008000000 */
[----:B------:R-:W-:-:S02]  /*1600*/  UIADD3 UR5, UPT, UPT, UR6, UR7, UR5 ;  /* 0x0000000706057290 */ /* 0x000fc4000fffe005 */
[----:B------:R-:W-:Y:S02]  /*1610*/  USHF.L.U32 UR4, UR13, UR4, URZ ;  /* 0x000000040d047299 */ /* 0x000fe400080006ff */
[----:B------:R-:W-:-:S04]  /*1620*/  UIADD3 UR5, UPT, UPT, UR5, UR8, URZ ;  /* 0x0000000805057290 */ /* 0x000fc8000fffe0ff */
[----:B------:R-:W-:Y:S02]  /*1630*/  IMAD.U32 R2, RZ, RZ, UR4 ;  /* 0x00000004ff027e24 */ /* 0x000fe4000f8e00ff */
[----:B------:R-:W-:-:S07]  /*1640*/  MOV R3, UR5 ;  /* 0x0000000500037c02 */ /* 0x000fce0008000f00 */
.L_x_18:
[----:B------:R-:W1:Y:S01]  /*1650*/  S2UR UR44, SR_CTAID.Z ;  /* 0x00000000002c79c3 */ /* 0x000e620000002700 */
[----:B------:R-:W-:Y:S02]  /*1660*/  UISETP.GE.AND UP0, UPT, UR27, 0x1, UPT ;  /* 0x000000011b00788c */ /* 0x000fe4000bf06270 */
[----:B------:R-:W-:Y:S02]  /*1670*/  ULOP3.LUT UR45, UR45, 0x100, URZ, 0xc0, !UPT ;  /* 0x000001002d2d7892 */ /* 0x000fe4000f8ec0ff */
[----:B------:R-:W-:Y:S02]  /*1680*/  ULOP3.LUT UR31, UR31, 0xffff, URZ, 0xc0, !UPT ;  /* 0x0000ffff1f1f7892 */ /* 0x000fe4000f8ec0ff */
[----:B------:R-:W-:Y:S02]  /*1690*/  ULOP3.LUT UR37, UR37, 0xffff, URZ, 0xc0, !UPT ;  /* 0x0000ffff25257892 */ /* 0x000fe4000f8ec0ff */
[----:B------:R-:W-:Y:S02]  /*16a0*/  ULOP3.LUT UR61, UR11, 0x3, URZ, 0xc0, !UPT ;  /* 0x000000030b3d7892 */ /* 0x000fe4000f8ec0ff */
[----:B------:R-:W-:-:S02]  /*16b0*/  UISETP.NE.AND UP3, UPT, UR17, 0x2, UPT ;  /* 0x000000021100788c */ /* 0x000fc4000bf65270 */
[----:B------:R-:W-:Y:S02]  /*16c0*/  ULOP3.LUT UR66, UR65, 0x1, URZ, 0xc0, !UPT ;  /* 0x0000000141427892 */ /* 0x000fe4000f8ec0ff */
[----:B------:R-:W-:Y:S02]  /*16d0*/  ULOP3.LUT UR38, UR38, 0xc00, URZ, 0xc0, !UPT ;  /* 0x00000c0026267892 */ /* 0x000fe4000f8ec0ff */
[----:B------:R-:W-:Y:S02]  /*16e0*/  ULOP3.LUT UR49, UR49, 0x180, URZ, 0xc0, !UPT ;  /* 0x0000018031317892 */ /* 0x000fe4000f8ec0ff */
[----:B------:R-:W-:Y:S02]  /*16f0*/  ULOP3.LUT UR26, UR26, 0xc0, URZ, 0xc0, !UPT ;  /* 0x000000c01a1a7892 */ /* 0x000fe4000f8ec0ff */
[----:B------:R-:W-:Y:S02]  /*1700*/  USHF.R.U32.HI UR10, URZ, 0x1, UR45 ;  /* 0x00000001ff0a7899 */ /* 0x000fe4000801162d */
[----:B------:R-:W-:-:S02]  /*1710*/  USHF.L.U32 UR31, UR14, UR31, URZ ;  /* 0x0000001f0e1f7299 */ /* 0x000fc400080006ff */
[----:B------:R-:W-:Y:S01]  /*1720*/  USHF.L.U32 UR37, UR13, UR37, URZ ;  /* 0x000000250d257299 */ /* 0x000fe200080006ff */
[----:B------:R-:W-:Y:S01]  /*1730*/  UMOV UR11, UR12 ;  /* 0x0000000c000b7c82 */ /* 0x000fe20008000000 */
[----:B-1----:R-:W-:Y:S10]  /*1740*/  BRA.U !UP0, `(.L_x_19) ;  /* 0x0000000108d47547 */ /* 0x002ff4000b800000 */
[----:B------:R-:W1:Y:S01]  /*1750*/  LDCU.128 UR12, c[0x0][0xf10] ;  /* 0x0001e200ff0c77ac */ /* 0x000e620008000c00 */
[----:B------:R-:W2:Y:S01]  /*1760*/  LDCU UR6, c[0x0][0x370] ;  /* 0x00006e00ff0677ac */ /* 0x000ea20008000800 */
[----:B------:R-:W3:Y:S01]  /*1770*/  LDCU UR5, c[0x0][0x374] ;  /* 0x00006e80ff0577ac */ /* 0x000ee20008000800 */
[----:B------:R-:W4:Y:S01]  /*1780*/  LDCU UR28, c[0x0][0xf0c] ;  /* 0x0001e180ff1c77ac */ /* 0x000f220008000800 */
[----:B------:R-:W4:Y:S01]  /*1790*/  LDCU UR7, c[0x0][0xf20] ;  /* 0x0001e400ff0777ac */ /* 0x000f220008000800 */
[----:B------:R-:W4:Y:S01]  /*17a0*/  LDCU.64 UR8, c[0x0][0xf28] ;  /* 0x0001e500ff0877ac */ /* 0x000f220008000a00 */
[----:B-1----:R-:W-:Y:S02]  /*17b0*/  UISETP.NE.AND UP0, UPT, UR14, 0x1, UPT ;  /* 0x000000010e00788c */ /* 0x002fe4000bf05270 */
[----:B---3--:R-:W-:Y:S02]  /*17c0*/  UIMAD.WIDE.U32 UR18, UR5, UR15, URZ ;  /* 0x0000000f051272a5 */ /* 0x008fe4000f8e00ff */
[----:B--2---:R-:W-:-:S02]  /*17d0*/  UIMAD.WIDE.U32 UR22, UR6, UR12, URZ ;  /* 0x0000000c061672a5 */ /* 0x004fc4000f8e00ff */
[----:B----4-:R-:W-:Y:S02]  /*17e0*/  UISETP.NE.AND UP1, UPT, UR28, 0x1, UPT ;  /* 0x000000011c00788c */ /* 0x010fe4000bf25270 */
[----:B------:R-:W-:Y:S01]  /*17f0*/  UISETP.NE.AND UP2, UPT, UR27, 0x1, UPT ;  /* 0x000000011b00788c */ /* 0x000fe2000bf45270 */
[----:B------:R-:W-:Y:S02]  /*1800*/  UMOV UR18, UR19 ;  /* 0x0000001300127c82 */ /* 0x000fe40008000000 */
[----:B------:R-:W-:Y:S01]  /*1810*/  UMOV UR22, UR23 ;  /* 0x0000001700167c82 */ /* 0x000fe20008000000 */
[----:B------:R-:W-:Y:S02]  /*1820*/  @UP0 USHF.R.U32.HI UR5, URZ, UR7, UR18 ;  /* 0x00000007ff050299 */ /* 0x000fe40008011612 */
[----:B------:R-:W-:Y:S02]  /*1830*/  UIMAD.WIDE.U32 UR24, UR11, UR15, URZ ;  /* 0x0000000f0b1872a5 */ /* 0x000fe4000f8e00ff */
[----:B------:R-:W-:-:S02]  /*1840*/  UIMAD.WIDE.U32 UR18, UR5, UR8, URZ ;  /* 0x00000008051272a5 */ /* 0x000fc4000f8e00ff */
[----:B------:R-:W-:Y:S02]  /*1850*/  @UP1 USHF.R.U32.HI UR6, URZ, UR13, UR22 ;  /* 0x0000000dff061299 */ /* 0x000fe40008011616 */
[----:B------:R-:W-:Y:S02]  /*1860*/  UIMAD.WIDE.U32 UR20, UR16, UR12, URZ ;  /* 0x0000000c101472a5 */ /* 0x000fe4000f8e00ff */
[----:B------:R-:W-:Y:S01]  /*1870*/  UIMAD.WIDE.U32 UR22, UR6, UR8, URZ ;  /* 0x00000008061672a5 */ /* 0x000fe2000f8e00ff */
[----:B------:R-:W-:Y:S01]  /*1880*/  UMOV UR4, UR25 ;  /* 0x0000001900047c82 */ /* 0x000fe20008000000 */
[----:B------:R-:W-:Y:S01]  /*1890*/  UMOV UR18, UR19 ;  /* 0x0000001300127c82 */ /* 0x000fe20008000000 */
[----:B------:R-:W-:Y:S02]  /*18a0*/  USHF.R.U32.HI UR4, URZ, UR7, UR4 ;  /* 0x00000007ff047299 */ /* 0x000fe40008011604 */
[----:B------:R-:W-:Y:S01]  /*18b0*/  @UP2 USHF.R.U32.HI UR5, URZ, UR9, UR18 ;  /* 0x00000009ff052299 */ /* 0x000fe20008011612 */
[----:B------:R-:W-:Y:S01]  /*18c0*/  UMOV UR20, UR21 ;  /* 0x0000001500147c82 */ /* 0x000fe20008000000 */
[----:B------:R-:W-:Y:S01]  /*18d0*/  UMOV UR22, UR23 ;  /* 0x0000001700167c82 */ /* 0x000fe20008000000 */
[----:B------:R-:W-:-:S02]  /*18e0*/  USHF.R.U32.HI UR13, URZ, UR13, UR20 ;  /* 0x0000000dff0d7299 */ /* 0x000fc40008011614 */
[----:B------:R-:W-:Y:S02]  /*18f0*/  USEL UR4, UR11, UR4, !UP0 ;  /* 0x000000040b047287 */ /* 0x000fe4000c000000 */
[----:B------:R-:W-:Y:S02]  /*1900*/  @UP2 USHF.R.U32.HI UR6, URZ, UR9, UR22 ;  /* 0x00000009ff062299 */ /* 0x000fe40008011616 */
[----:B------:R-:W-:Y:S02]  /*1910*/  UIMAD UR7, UR5, UR27, URZ ;  /* 0x0000001b050772a4 */ /* 0x000fe4000f8e02ff */
[----:B------:R-:W-:Y:S02]  /*1920*/  USEL UR5, UR16, UR13, !UP1 ;  /* 0x0000000d10057287 */ /* 0x000fe4000c800000 */
[----:B------:R-:W-:Y:S02]  /*1930*/  UIMAD UR15, UR6, UR27, URZ ;  /* 0x0000001b060f72a4 */ /* 0x000fe4000f8e02ff */
[----:B------:R-:W-:-:S02]  /*1940*/  UISETP.GE.AND UP0, UPT, UR4, UR7, UPT ;  /* 0x000000070400728c */ /* 0x000fc4000bf06270 */
[----:B------:R-:W-:Y:S02]  /*1950*/  UIMAD.WIDE.U32 UR12, UR4, UR8, URZ ;  /* 0x00000008040c72a5 */ /* 0x000fe4000f8e00ff */
[----:B------:R-:W-:Y:S02]  /*1960*/  UISETP.GE.OR UP0, UPT, UR5, UR15, UP0 ;  /* 0x0000000f0500728c */ /* 0x000fe40008706670 */
[----:B------:R-:W-:Y:S02]  /*1970*/  UIMAD.WIDE.U32 UR18, UR5, UR8, URZ ;  /* 0x00000008051272a5 */ /* 0x000fe4000f8e00ff */
[----:B------:R-:W-:Y:S01]  /*1980*/  UIADD3 UR12, UPT, UPT, -UR4, URZ, URZ ;  /* 0x000000ff040c7290 */ /* 0x000fe2000fffe1ff */
[----:B------:R-:W-:Y:S01]  /*1990*/  UMOV UR8, UR13 ;  /* 0x0000000d00087c82 */ /* 0x000fe20008000000 */
[----:B------:R-:W-:Y:S02]  /*19a0*/  UIADD3 UR13, UPT, UPT, -UR5, URZ, URZ ;  /* 0x000000ff050d7290 */ /* 0x000fe4000fffe1ff */
[----:B------:R-:W-:-:S03]  /*19b0*/  USHF.R.U32.HI UR8, URZ, UR9, UR8 ;  /* 0x00000009ff087299 */ /* 0x000fc60008011608 */
[----:B------:R-:W-:Y:S01]  /*19c0*/  @!UP0 UMOV UR7, UR19 ;  /* 0x0000001300078c82 */ /* 0x000fe20008000000 */
[----:B------:R-:W-:Y:S02]  /*19d0*/  UIMAD UR11, UR14, UR12, UR11 ;  /* 0x0000000c0e0b72a4 */ /* 0x000fe4000f8e020b */
[----:B------:R-:W-:Y:S02]  /*19e0*/  USEL UR8, UR4, UR8, !UP2 ;  /* 0x0000000804087287 */ /* 0x000fe4000d000000 */
[----:B------:R-:W-:Y:S02]  /*19f0*/  @!UP0 USHF.R.U32.HI UR7, URZ, UR9, UR7 ;  /* 0x00000009ff078299 */ /* 0x000fe40008011607 */
[----:B------:R-:W-:Y:S02]  /*1a00*/  UIADD3 UR9, UPT, UPT, -UR8, URZ, URZ ;  /* 0x000000ff08097290 */ /* 0x000fe4000fffe1ff */
[----:B------:R-:W-:Y:S02]  /*1a10*/  @!UP0 USEL UR7, UR5, UR7, !UP2 ;  /* 0x0000000705078287 */ /* 0x000fe4000d000000 */
[----:B------:R-:W-:-:S02]  /*1a20*/  UIMAD UR9, UR27, UR9, UR4 ;  /* 0x000000091b0972a4 */ /* 0x000fc4000f8e0204 */
[----:B------:R-:W-:Y:S02]  /*1a30*/  @!UP0 UIADD3 UR8, UPT, UPT, UR8, -UR7, URZ ;  /* 0x8000000708088290 */ /* 0x000fe4000fffe0ff */
[----:B------:R-:W-:Y:S02]  /*1a40*/  @!UP0 UIMAD UR6, UR9, UR6, UR7 ;  /* 0x00000006090682a4 */ /* 0x000fe4000f8e0207 */
[----:B------:R-:W-:Y:S02]  /*1a50*/  @!UP0 UIMAD UR4, UR8, UR27, UR5 ;  /* 0x0000001b080482a4 */ /* 0x000fe4000f8e0205 */
[----:B------:R-:W-:Y:S02]  /*1a60*/  UIMAD UR16, UR28, UR13, UR16 ;  /* 0x0000000d1c1072a4 */ /* 0x000fe4000f8e0210 */
[----:B------:R-:W-:Y:S01]  /*1a70*/  UIMAD UR11, UR4, UR14, UR11 ;  /* 0x0000000e040b72a4 */ /* 0x000fe2000f8e020b */
[----:B------:R-:W-:Y:S02]  /*1a80*/  @!UP0 UMOV UR5, UR6 ;  /* 0x0000000600058c82 */ /* 0x000fe40008000000 */
[----:B------:R-:W-:-:S12]  /*1a90*/  UIMAD UR16, UR5, UR28, UR16 ;  /* 0x0000001c051072a4 */ /* 0x000fd8000f8e0210 */
.L_x_19:
[----:B------:R-:W-:-:S09]  /*1aa0*/  UISETP.NE.AND UP0, UPT, UR29, 0x1, UPT ;  /* 0x000000011d00788c */ /* 0x000fd2000bf05270 */
[----:B------:R-:W-:Y:S05]  /*1ab0*/  BRA.U UP0, `(.L_x_20) ;  /* 0x0000000100447547 */ /* 0x000fea000b800000 */
[----:B------:R-:W1:Y:S01]  /*1ac0*/  LDCU.128 UR12, c[0x0][0xf10] ;  /* 0x0001e200ff0c77ac */ /* 0x000e620008000c00 */
[----:B------:R-:W2:Y:S01]  /*1ad0*/  LDCU UR8, c[0x0][0xf0c] ;  /* 0x0001e180ff0877ac */ /* 0x000ea20008000800 */
[----:B------:R-:W3:Y:S01]  /*1ae0*/  LDCU UR9, c[0x0][0xf20] ;  /* 0x0001e400ff0977ac */ /* 0x000ee20008000800 */
[----:B-1----:R-:W-:Y:S02]  /*1af0*/  UIMAD.WIDE.U32 UR6, UR16, UR12, URZ ;  /* 0x0000000c100672a5 */ /* 0x002fe4000f8e00ff */
[----:B------:R-:W-:Y:S02]  /*1b00*/  UIMAD.WIDE.U32 UR4, UR11, UR15, URZ ;  /* 0x0000000f0b0472a5 */ /* 0x000fe4000f8e00ff */
[----:B--2---:R-:W-:Y:S02]  /*1b10*/  UISETP.NE.AND UP1, UPT, UR8, 0x1, UPT ;  /* 0x000000010800788c */ /* 0x004fe4000bf25270 */
[----:B------:R-:W-:Y:S01]  /*1b20*/  UISETP.NE.AND UP0, UPT, UR14, 0x1, UPT ;  /* 0x000000010e00788c */ /* 0x000fe2000bf05270 */
[----:B------:R-:W-:-:S02]  /*1b30*/  UMOV UR6, UR7 ;  /* 0x0000000700067c82 */ /* 0x000fc40008000000 */
[----:B------:R-:W-:Y:S01]  /*1b40*/  UMOV UR4, UR5 ;  /* 0x0000000500047c82 */ /* 0x000fe20008000000 */
[----:B------:R-:W-:Y:S02]  /*1b50*/  USHF.R.U32.HI UR13, URZ, UR13, UR6 ;  /* 0x0000000dff0d7299 */ /* 0x000fe40008011606 */
[----:B---3--:R-:W-:Y:S02]  /*1b60*/  USHF.R.U32.HI UR4, URZ, UR9, UR4 ;  /* 0x00000009ff047299 */ /* 0x008fe40008011604 */
[----:B------:R-:W-:Y:S02]  /*1b70*/  USEL UR5, UR16, UR13, !UP1 ;  /* 0x0000000d10057287 */ /* 0x000fe4000c800000 */
[----:B------:R-:W-:-:S04]  /*1b80*/  USEL UR4, UR11, UR4, !UP0 ;  /* 0x000000040b047287 */ /* 0x000fc8000c000000 */
[----:B------:R-:W-:Y:S02]  /*1b90*/  UIADD3 UR6, UPT, UPT, UR5, -UR4, URZ ;  /* 0x8000000405067290 */ /* 0x000fe4000fffe0ff */
[----:B------:R-:W-:Y:S02]  /*1ba0*/  UIADD3 UR4, UPT, UPT, -UR5, UR4, URZ ;  /* 0x0000000405047290 */ /* 0x000fe4000fffe1ff */
[----:B------:R-:W-:Y:S02]  /*1bb0*/  UIMAD UR11, UR6, UR14, UR11 ;  /* 0x0000000e060b72a4 */ /* 0x000fe4000f8e020b */
[----:B------:R-:W-:-:S12]  /*1bc0*/  UIMAD UR16, UR4, UR8, UR16 ;  /* 0x00000008041072a4 */ /* 0x000fd8000f8e0210 */
.L_x_20:
[----:B------:R-:W-:Y:S05]  /*1bd0*/  BRA.U !UP6, `(.L_x_21) ;  /* 0x000000010e0c7547 */ /* 0x000fea000b800000 */
[----:B------:R-:W-:Y:S01]  /*1be0*/  UCGABAR_WAIT ;  /* 0x0000000000007dc7 */ /* 0x000fe20008000000 */
[----:B------:R-:W-:Y:S01]  /*1bf0*/  CCTL.IVALL ;  /* 0x00000000ff00798f */ /* 0x000fe20002000000 */
[----:B------:R-:W-:Y:S05]  /*1c00*/  BRA `(.L_x_22) ;  /* 0x0000000000047947 */ /* 0x000fea0003800000 */
.L_x_21:
[----:B------:R-:W-:Y:S06]  /*1c10*/  BAR.SYNC.DEFER_BLOCKING 0x0 ;  /* 0x0000000000007b1d */ /* 0x000fec0000010000 */
.L_x_22:
[----:B------:R-:W-:Y:S05]  /*1c20*/  BRA.U UP3, `(.L_x_23) ;  /* 0x0000002103dc7547 */ /* 0x000fea000b800000 */
[----:B------:R-:W1:Y:S01]  /*1c30*/  LDCU UR6, c[0x0][0x38c] ;  /* 0x00007180ff0677ac */ /* 0x000e620008000800 */
[----:B------:R-:W-:Y:S01]  /*1c40*/  PLOP3.LUT P2, PT, PT, PT, UP4, 0x80, 0x8 ;  /* 0x000000000008781c */ /* 0x000fe20003f4f048 */
[----:B------:R-:W-:Y:S01]  /*1c50*/  IMAD.MOV.U32 R12, RZ, RZ, 0x1 ;  /* 0x00000001ff0c7424 */ /* 0x000fe200078e00ff */
[----:B------:R-:W-:Y:S02]  /*1c60*/  ISETP.NE.AND P3, PT, R0, RZ, P4 ;  /* 0x000000ff0000720c */ /* 0x000fe40002765270 */
[----:B------:R-:W-:Y:S02]  /*1c70*/  CS2R R10, SRZ ;  /* 0x00000000000a7805 */ /* 0x000fe4000001ff00 */
[----:B------:R-:W-:Y:S01]  /*1c80*/  PLOP3.LUT P2, PT, P2, PT, PT, 0x8, 0x80 ;  /* 0x000000000080781c */ /* 0x000fe2000174e170 */
[----:B------:R-:W-:Y:S01]  /*1c90*/  IMAD.MOV.U32 R9, RZ, RZ, RZ ;  /* 0x000000ffff097224 */ /* 0x000fe200078e00ff */
[----:B------:R-:W2:Y:S01]  /*1ca0*/  LDCU UR57, c[0x0][0x370] ;  /* 0x00006e00ff3977ac */ /* 0x000ea20008000800 */
[----:B------:R-:W-:Y:S01]  /*1cb0*/  IMAD.MOV.U32 R8, RZ, RZ, 0x1 ;  /* 0x00000001ff087424 */ /* 0x000fe200078e00ff */
[----:B------:R-:W3:Y:S01]  /*1cc0*/  LDCU.64 UR46, c[0x0][0x348] ;  /* 0x00006900ff2e77ac */ /* 0x000ee20008000a00 */
[----:B------:R-:W-:Y:S01]  /*1cd0*/  ULEA UR61, UR66, UR61, 0x2 ;  /* 0x0000003d423d7291 */ /* 0x000fe2000f8e10ff */
[----:B------:R-:W4:Y:S01]  /*1ce0*/  LDCU UR56, c[0x0][0x374] ;  /* 0x00006e80ff3877ac */ /* 0x000f220008000800 */
[----:B-1----:R-:W-:-:S02]  /*1cf0*/  UIADD3 UR5, UPT, UPT, UR6, 0x3f, URZ ;  /* 0x0000003f06057890 */ /* 0x002fc4000fffe0ff */
[----:B------:R-:W-:Y:S02]  /*1d00*/  UIADD3 UR64, UPT, UPT, UR6, 0x7e, URZ ;  /* 0x0000007e06407890 */ /* 0x000fe4000fffe0ff */
[----:B------:R-:W-:Y:S01]  /*1d10*/  USHF.R.S32.HI UR4, URZ, 0x1f, UR5 ;  /* 0x0000001fff047899 */ /* 0x000fe20008011405 */
[----:B------:R-:W-:-:S03]  /*1d20*/  UMOV UR14, URZ ;  /* 0x000000ff000e7c82 */ /* 0x000fc60008000000 */
[----:B------:R-:W-:Y:S02]  /*1d30*/  ULEA.HI UR4, UR4, UR5, URZ, 0x6 ;  /* 0x0000000504047291 */ /* 0x000fe4000f8f30ff */
[----:B------:R-:W-:Y:S02]  /*1d40*/  UIADD3 UR5, UPT, UPT, UR6, -0x1, URZ ;  /* 0xffffffff06057890 */ /* 0x000fe4000fffe0ff */
[----:B------:R-:W-:Y:S02]  /*1d50*/  USHF.R.S32.HI UR59, URZ, 0x6, UR4 ;  /* 0x00000006ff3b7899 */ /* 0x000fe40008011404 */
[----:B------:R-:W-:Y:S02]  /*1d60*/  UISETP.GE.U32.AND UP1, UPT, UR5, -0x7f, UPT ;  /* 0xffffff810500788c */ /* 0x000fe4000bf26070 */
[----:B------:R-:W-:-:S04]  /*1d70*/  UISETP.LT.U32.AND UP0, UPT, UR59, 0x1b, UPT ;  /* 0x0000001b3b00788c */ /* 0x000fc8000bf01070 */
[----:B------:R-:W-:Y:S02]  /*1d80*/  USEL UR58, UR59, 0x1b, UP0 ;  /* 0x0000001b3b3a7887 */ /* 0x000fe40008000000 */
[----:B------:R-:W-:Y:S02]  /*1d90*/  UISETP.NE.AND UP0, UPT, UR17, URZ, UPT ;  /* 0x000000ff1100728c */ /* 0x000fe4000bf05270 */
[----:B------:R-:W-:Y:S02]  /*1da0*/  UIADD3 UR4, UPT, UPT, UR58, -0x1, URZ ;  /* 0xffffffff3a047890 */ /* 0x000fe4000fffe0ff */
[----:B------:R-:W-:Y:S02]  /*1db0*/  @UP1 UIADD3 UR4, UPT, UPT, UR58, URZ, URZ ;  /* 0x000000ff3a041290 */ /* 0x000fe4000fffe0ff */
[----:B------:R-:W-:Y:S02]  /*1dc0*/  USEL UR48, UR50, 0x2, UP0 ;  /* 0x0000000232307887 */ /* 0x000fe40008000000 */
[----:B------:R-:W-:-:S02]  /*1dd0*/  UIADD3 UR62, UPT, UPT, UR59, -UR58, URZ ;  /* 0x8000003a3b3e7290 */ /* 0x000fc4000fffe0ff */
[----:B------:R-:W-:Y:S02]  /*1de0*/  UIADD3 UR52, UPT, UPT, UR4, 0x1, URZ ;  /* 0x0000000104347890 */ /* 0x000fe4000fffe0ff */
[----:B--234-:R-:W-:-:S12]  /*1df0*/  UIADD3 UR60, UPT, UPT, -UR4, URZ, URZ ;  /* 0x000000ff043c7290 */ /* 0x01cfd8000fffe1ff */
.L_x_47:
[----:B------:R-:W-:Y:S01]  /*1e00*/  UISETP.NE.AND UP0, UPT, UR55, URZ, UPT ;  /* 0x000000ff3700728c */ /* 0x000fe2000bf05270 */
[----:B-1----:R-:W1:Y:S08]  /*1e10*/  S2UR UR55, SR_CgaCtaId ;  /* 0x00000000003779c3 */ /* 0x002e700000008800 */
[----:B---3--:R-:W-:Y:S05]  /*1e20*/  BRA.U UP0, `(.L_x_24) ;  /* 0x0000000100347547 */ /* 0x008fea000b800000 */
[----:B------:R-:W2:Y:S01]  /*1e30*/  S2R R0, SR_CgaCtaId ;  /* 0x0000000000007919 */ /* 0x000ea20000008800 */
[----:B------:R-:W-:Y:S02]  /*1e40*/  MOV R3, 0x400 ;  /* 0x0000040000037802 */ /* 0x000fe40000000f00 */
[----:B------:R-:W-:Y:S02]  /*1e50*/  SHF.L.U32 R2, R8, 0x1f, RZ ;  /* 0x0000001f08027819 */ /* 0x000fe400000006ff */
[----:B--2---:R-:W-:-:S05]  /*1e60*/  LEA R0, R0, R3, 0x18 ;  /* 0x0000000300007211 */ /* 0x004fca00078ec0ff */
[----:B------:R-:W-:-:S04]  /*1e70*/  IMAD R3, R9, 0x8, R0 ;  /* 0x0000000809037824 */ /* 0x000fc800078e0200 */
[----:B------:R-:W2:Y:S02]  /*1e80*/  SYNCS.PHASECHK.TRANS64.TRYWAIT P0, [R3+URZ+0x250], R2 ;  /* 0x00025002030075a7 */ /* 0x000ea400080011ff */
[----:B--2---:R-:W-:Y:S05]  /*1e90*/  @!P0 BRA `(.L_x_25) ;  /* 0x0000008c00a88947 */ /* 0x004fea0003800000 */
.L_x_175:
[----:B------:R-:W-:Y:S01]  /*1ea0*/  VIADD R9, R9, 0x1 ;  /* 0x0000000109097836 */ /* 0x000fe20000000000 */
[----:B------:R2:W-:Y:S04]  /*1eb0*/  SYNCS.ARRIVE.TRANS64.A1T0 RZ, [R3+URZ+0x240], RZ ;  /* 0x000240ff03ff79a7 */ /* 0x0005e800081000ff */
[----:B------:R-:W-:-:S04]  /*1ec0*/  ISETP.NE.AND P0, PT, R9, 0x2, PT ;  /* 0x000000020900780c */ /* 0x000fc80003f05270 */
[----:B------:R-:W-:Y:S02]  /*1ed0*/  SEL R9, R9, RZ, P0 ;  /* 0x000000ff09097207 */ /* 0x000fe40000000000 */
[----:B--2---:R-:W-:-:S04]  /*1ee0*/  SEL R3, RZ, 0x1, P0 ;  /* 0x00000001ff037807 */ /* 0x004fc80000000000 */
[----:B------:R-:W-:Y:S02]  /*1ef0*/  LOP3.LUT R8, R8, R3, RZ, 0x3c, !PT ;  /* 0x0000000308087212 */ /* 0x000fe400078e3cff */
.L_x_24:
[----:B------:R-:W-:Y:S01]  /*1f00*/  UMOV UR5, 0x400 ;  /* 0x0000040000057882 */ /* 0x000fe20000000000 */
[----:B------:R-:W-:Y:S01]  /*1f10*/  SHF.L.U32 R0, R12, 0x1f, RZ ;  /* 0x0000001f0c007819 */ /* 0x000fe200000006ff */
[----:B-1----:R-:W-:Y:S02]  /*1f20*/  ULEA UR5, UR55, UR5, 0x18 ;  /* 0x0000000537057291 */ /* 0x002fe4000f8ec0ff */
[----:B------:R-:W-:Y:S02]  /*1f30*/  UISETP.GE.U32.AND UP0, UPT, UR64, 0x7f, UPT ;  /* 0x0000007f4000788c */ /* 0x000fe4000bf06070 */
[----:B------:R-:W-:Y:S02]  /*1f40*/  ULEA UR4, UR14, UR5, 0x3 ;  /* 0x000000050e047291 */ /* 0x000fe4000f8e18ff */
[----:B------:R-:W-:Y:S01]  /*1f50*/  ULEA UR35, UR11, UR66, 0x1 ;  /* 0x000000420b237291 */ /* 0x000fe2000f8e08ff */
[----:B------:R-:W-:-:S03]  /*1f60*/  UMOV UR20, URZ ;  /* 0x000000ff00147c82 */ /* 0x000fc60008000000 */
[----:B------:R-:W-:-:S03]  /*1f70*/  USHF.L.U32 UR35, UR35, 0x6, URZ ;  /* 0x0000000623237899 */ /* 0x000fc600080006ff */
[----:B------:R1:W2:Y:S01]  /*1f80*/  SYNCS.PHASECHK.TRANS64.TRYWAIT P1, [UR4+0xd8], R0 ;  /* 0x0000d800ff0075a7 */ /* 0x0002a20008021104 */
[----:B------:R-:W-:-:S04]  /*1f90*/  ULEA.HI UR4, UR16, UR16, URZ, 0x1 ;  /* 0x0000001010047291 */ /* 0x000fc8000f8f08ff */
[----:B------:R-:W-:Y:S02]  /*1fa0*/  USHF.L.U32 UR6, UR4, 0x7, URZ ;  /* 0x0000000704067899 */ /* 0x000fe400080006ff */
[----:B------:R-:W-:Y:S02]  /*1fb0*/  ULOP3.LUT UR27, UR4, 0xfffffffe, URZ, 0xc0, !UPT ;  /* 0xfffffffe041b7892 */ /* 0x000fe4000f8ec0ff */
[----:B------:R-:W-:Y:S02]  /*1fc0*/  ULOP3.LUT UR6, UR6, 0xffffff00, URZ, 0xc0, !UPT ;  /* 0xffffff0006067892 */ /* 0x000fe4000f8ec0ff */
[----:B------:R-:W-:Y:S02]  /*1fd0*/  ULOP3.LUT UR27, UR27, 0x1, UR65, 0xf8, !UPT ;  /* 0x000000011b1b7892 */ /* 0x000fe4000f8ef841 */
[----:B------:R-:W-:Y:S01]  /*1fe0*/  ULEA UR43, UR61, UR6, 0x5 ;  /* 0x000000063d2b7291 */ /* 0x000fe2000f8e28ff */
[----:B------:R-:W-:Y:S11]  /*1ff0*/  BRA.U !UP0, `(.L_x_26) ;  /* 0x0000000508247547 */ /* 0x000ff6000b800000 */
[----:B------:R-:W-:Y:S01]  /*2000*/  UMOV UR15, UR60 ;  /* 0x0000003c000f7c82 */ /* 0x000fe20008000000 */
[----:B------:R-:W-:Y:S01]  /*2010*/  UMOV UR4, UR14 ;  /* 0x0000000e00047c82 */ /* 0x000fe20008000000 */
[----:B------:R-:W-:Y:S01]  /*2020*/  UMOV UR28, 0xffffffff ;  /* 0xffffffff001c7882 */ /* 0x000fe20000000000 */
[----:B------:R-:W-:-:S05]  /*2030*/  UMOV UR42, URZ ;  /* 0x000000ff002a7c82 */ /* 0x000fca0008000000 */
.L_x_34:
[----:B------:R-:W-:Y:S01]  /*2040*/  ULEA UR6, UR4, UR5, 0x3 ;  /* 0x0000000504067291 */ /* 0x000fe2000f8e18ff */
[----:B--2---:R-:W-:Y:S01]  /*2050*/  @P4 MOV R2, 0x3800 ;  /* 0x0000380000024802 */ /* 0x004fe20000000f00 */
[----:B--23--:R-:W-:Y:S10]  /*2060*/  @P1 BRA `(.L_x_27) ;  /* 0x00000000000c1947 */ /* 0x00cff40003800000 */
[----:B------:R-:W-:-:S04]  /*2070*/  SHF.L.U32 R3, R12, 0x1f, RZ ;  /* 0x0000001f0c037819 */ /* 0x000fc800000006ff */
[----:B------:R-:W2:Y:S02]  /*2080*/  SYNCS.PHASECHK.TRANS64.TRYWAIT P0, [UR6+0xd8], R3 ;  /* 0x0000d803ff0075a7 */ /* 0x000ea40008001106 */
[----:B--2---:R-:W-:Y:S05]  /*2090*/  @!P0 BRA `(.L_x_28) ;  /* 0x0000008c003c8947 */ /* 0x004fea0003800000 */
.L_x_27:
[----:B------:R2:W-:Y:S01]  /*20a0*/  @P4 SYNCS.ARRIVE.TRANS64 RZ, [UR6], R2 ;  /* 0x00000002ffff49a7 */ /* 0x0005e20008000006 */
[----:B------:R-:W-:Y:S02]  /*20b0*/  ULOP3.LUT UR7, UR48, 0x2, URZ, 0xfc, !UPT ;  /* 0x0000000230077892 */ /* 0x000fe4000f8efcff */
[----:B------:R-:W-:Y:S02]  /*20c0*/  UIADD3 UR15, UPT, UPT, UR15, 0x1, URZ ;  /* 0x000000010f0f7890 */ /* 0x000fe4000fffe0ff */
[----:B------:R-:W-:Y:S02]  /*20d0*/  UISETP.NE.AND UP0, UPT, UR7, 0x2, UPT ;  /* 0x000000020700788c */ /* 0x000fe4000bf05270 */
[----:B------:R-:W-:Y:S02]  /*20e0*/  UIADD3 UR28, UPT, UPT, UR28, 0x1, URZ ;  /* 0x000000011c1c7890 */ /* 0x000fe4000fffe0ff */
[----:B------:R-:W-:-:S05]  /*20f0*/  UISETP.NE.AND UP4, UPT, UR15, 0x1, UPT ;  /* 0x000000010f00788c */ /* 0x000fca000bf85270 */
[----:B------:R-:W-:Y:S05]  /*2100*/  BRA.U UP0, `(.L_x_29) ;  /* 0x0000000100047547 */ /* 0x000fea000b800000 */
[----:B------:R-:W-:Y:S05]  /*2110*/  BPT.TRAP 0x1 ;  /* 0x000000040000795c */ /* 0x000fea0000300000 */
.L_x_29:
[----:B------:R-:W-:Y:S04]  /*2120*/  BSSY.RECONVERGENT B0, `(.L_x_30) ;  /* 0x0000003000007945 */ /* 0x000fe80003800200 */
[----:B------:R-:W-:Y:S05]  /*2130*/  @!P3 BRA `(.L_x_31) ;  /* 0x000000000004b947 */ /* 0x000fea0003800000 */
[----:B------:R-:W-:Y:S05]  /*2140*/  BPT.TRAP 0x1 ;  /* 0x000000040000795c */ /* 0x000fea0000300000 */
.L_x_31:
[----:B------:R-:W-:Y:S05]  /*2150*/  BSYNC.RECONVERGENT B0 ;  /* 0x0000000000007941 */ /* 0x000fea0003800200 */
.L_x_30:
[----:B------:R-:W-:Y:S01]  /*2160*/  UIADD3 UR7, UPT, UPT, UR4, 0x1, URZ ;  /* 0x0000000104077890 */ /* 0x000fe2000fffe0ff */
[----:B------:R-:W-:Y:S01]  /*2170*/  BSSY.RECONVERGENT B0, `(.L_x_32) ;  /* 0x000002d000007945 */ /* 0x000fe20003800200 */
[----:B------:R-:W-:Y:S02]  /*2180*/  ELECT P0, URZ, PT ;  /* 0x0000000000ff782f */ /* 0x000fe40003800000 */
[----:B------:R-:W-:-:S04]  /*2190*/  UISETP.NE.AND UP0, UPT, UR7, 0x1b, UPT ;  /* 0x0000001b0700788c */ /* 0x000fc8000bf05270 */
[----:B------:R-:W-:Y:S02]  /*21a0*/  USEL UR8, URZ, 0x1, UP0 ;  /* 0x00000001ff087887 */ /* 0x000fe40008000000 */
[----:B------:R-:W-:-:S04]  /*21b0*/  USEL UR14, UR7, URZ, UP0 ;  /* 0x000000ff070e7287 */ /* 0x000fc80008000000 */
[----:B------:R-:W-:Y:S01]  /*21c0*/  ULEA UR7, UR14, UR5, 0x3 ;  /* 0x000000050e077291 */ /* 0x000fe2000f8e18ff */
[----:B------:R-:W-:-:S04]  /*21d0*/  LOP3.LUT R12, R12, UR8, RZ, 0x3c, !PT ;  /* 0x000000080c0c7c12 */ /* 0x000fc8000f8e3cff */
[----:B-1----:R-:W-:-:S04]  /*21e0*/  SHF.L.U32 R0, R12, 0x1f, RZ ;  /* 0x0000001f0c007819 */ /* 0x002fc800000006ff */
[----:B------:R1:W3:Y:S01]  /*21f0*/  SYNCS.PHASECHK.TRANS64.TRYWAIT P1, [UR7+0xd8], R0 ;  /* 0x0000d800ff0075a7 */ /* 0x0002e20008021107 */
[----:B------:R-:W-:Y:S05]  /*2200*/  @!P0 BRA `(.L_x_33) ;  /* 0x00000000008c8947 */ /* 0x000fea0003800000 */
[----:B------:R-:W-:Y:S02]  /*2210*/  USHF.L.U32 UR7, UR4, 0x9, URZ ;  /* 0x0000000904077899 */ /* 0x000fe400080006ff */
[----:B------:R-:W-:Y:S02]  /*2220*/  ULEA UR40, UR4, UR38, 0xc ;  /* 0x0000002604287291 */ /* 0x000fe4000f8e60ff */
[----:B------:R-:W-:Y:S02]  /*2230*/  UIADD3 UR22, UP3, UPT, UR46, 0x80, URZ ;  /* 0x000000802e167890 */ /* 0x000fe4000ff7e0ff */
[----:B------:R-:W-:Y:S02]  /*2240*/  ULEA UR32, UR4, UR5, 0xb ;  /* 0x0000000504207291 */ /* 0x000fe4000f8e58ff */
[----:B------:R-:W-:Y:S02]  /*2250*/  UIADD3 UR20, UP2, UPT, UR46, 0x180, URZ ;  /* 0x000001802e147890 */ /* 0x000fe4000ff5e0ff */
[----:B------:R-:W-:-:S02]  /*2260*/  UIADD3 UR18, UP1, UPT, UR46, 0x280, URZ ;  /* 0x000002802e127890 */ /* 0x000fc4000ff3e0ff */
[----:B------:R-:W-:Y:S02]  /*2270*/  ULOP3.LUT UR24, UR49, UR7, URZ, 0xfc, !UPT ;  /* 0x0000000731187292 */ /* 0x000fe4000f8efcff */
[----:B------:R-:W-:Y:S02]  /*2280*/  UIADD3 UR16, UP0, UPT, UR46, 0x380, URZ ;  /* 0x000003802e107890 */ /* 0x000fe4000ff1e0ff */
[----:B------:R-:W-:Y:S02]  /*2290*/  ULOP3.LUT UR8, UR7, UR45, URZ, 0xfc, !UPT ;  /* 0x0000002d07087292 */ /* 0x000fe4000f8efcff */
[----:B------:R-:W-:Y:S02]  /*22a0*/  ULOP3.LUT UR41, UR6, 0xfefffff8, URZ, 0xc0, !UPT ;  /* 0xfefffff806297892 */ /* 0x000fe4000f8ec0ff */
[----:B------:R-:W-:Y:S02]  /*22b0*/  UIADD3.X UR23, UPT, UPT, URZ, UR47, URZ, UP3, !UPT ;  /* 0x0000002fff177290 */ /* 0x000fe40009ffe4ff */
[----:B------:R-:W-:-:S02]  /*22c0*/  UIADD3 UR40, UPT, UPT, UR5, 0x8600, UR40 ;  /* 0x0000860005287890 */ /* 0x000fc4000fffe028 */
[----:B------:R-:W-:Y:S02]  /*22d0*/  UPRMT UR7, URZ, 0x5410, UR31 ;  /* 0x00005410ff077896 */ /* 0x000fe4000800001f */
[----:B------:R-:W-:Y:S02]  /*22e0*/  UIADD3.X UR21, UPT, UPT, URZ, UR47, URZ, UP2, !UPT ;  /* 0x0000002fff157290 */ /* 0x000fe400097fe4ff */
[----:B------:R-:W-:Y:S02]  /*22f0*/  UIADD3 UR32, UPT, UPT, UR32, 0x23600, URZ ;  /* 0x0002360020207890 */ /* 0x000fe4000fffe0ff */
[----:B------:R-:W-:Y:S02]  /*2300*/  UIADD3.X UR19, UPT, UPT, URZ, UR47, URZ, UP1, !UPT ;  /* 0x0000002fff137290 */ /* 0x000fe40008ffe4ff */
[----:B------:R-:W-:Y:S02]  /*2310*/  UIADD3 UR24, UPT, UPT, UR5, 0x30e00, UR24 ;  /* 0x00030e0005187890 */ /* 0x000fe4000fffe018 */
[----:B------:R-:W-:-:S02]  /*2320*/  UIADD3.X UR17, UPT, UPT, URZ, UR47, URZ, UP0, !UPT ;  /* 0x0000002fff117290 */ /* 0x000fc400087fe4ff */
[----:B------:R-:W-:Y:S02]  /*2330*/  UPRMT UR30, URZ, 0x5410, UR37 ;  /* 0x00005410ff1e7896 */ /* 0x000fe40008000025 */
[----:B------:R-:W-:Y:S01]  /*2340*/  UIADD3 UR8, UPT, UPT, UR5, 0x34400, UR8 ;  /* 0x0003440005087890 */ /* 0x000fe2000fffe008 */
[----:B------:R-:W-:Y:S01]  /*2350*/  UMOV UR50, 0x0 ;  /* 0x0000000000327882 */ /* 0x000fe20000000000 */
[----:B------:R-:W-:Y:S01]  /*2360*/  UMOV UR51, 0x10000000 ;  /* 0x1000000000337882 */ /* 0x000fe20000000000 */
[----:B------:R-:W-:Y:S01]  /*2370*/  UMOV UR34, UR42 ;  /* 0x0000002a00227c82 */ /* 0x000fe20008000000 */
[----:B------:R-:W-:Y:S01]  /*2380*/  UMOV UR36, UR44 ;  /* 0x0000002c00247c82 */ /* 0x000fe20008000000 */
[----:B------:R-:W-:Y:S01]  /*2390*/  UMOV UR33, UR41 ;  /* 0x0000002900217c82 */ /* 0x000fe20008000000 */
[----:B------:R-:W-:Y:S01]  /*23a0*/  UMOV UR29, UR44 ;  /* 0x0000002c001d7c82 */ /* 0x000fe20008000000 */
[----:B------:R-:W-:Y:S01]  /*23b0*/  UMOV UR25, UR41 ;  /* 0x0000002900197c82 */ /* 0x000fe20008000000 */
[----:B------:R4:W-:Y:S01]  /*23c0*/  UTMALDG.3D.MULTICAST.2CTA [UR40], [UR22], UR7, desc[UR50] ;  /* 0x00003228160073b4 */ /* 0x0009e20008211807 */
[----:B------:R-:W-:Y:S01]  /*23d0*/  UMOV UR12, UR28 ;  /* 0x0000001c000c7c82 */ /* 0x000fe20008000000 */
[----:B------:R-:W-:Y:S01]  /*23e0*/  UMOV UR13, UR44 ;  /* 0x0000002c000d7c82 */ /* 0x000fe20008000000 */
[----:B------:R-:W-:Y:S01]  /*23f0*/  UMOV UR9, UR41 ;  /* 0x0000002900097c82 */ /* 0x000fe20008000000 */
[----:B------:R4:W-:Y:S01]  /*2400*/  UTMALDG.3D.2CTA [UR32], [UR20], desc[UR50] ;  /* 0x00003220140075b4 */ /* 0x0009e20008211000 */
[----:B------:R4:W-:Y:S01]  /*2410*/  UTMALDG.4D.MULTICAST.2CTA [UR24], [UR18], UR7, desc[UR50] ;  /* 0x00003218120073b4 */ /* 0x0009e20008219807 */
[----:B------:R4:W-:Y:S02]  /*2420*/  UTMALDG.4D.MULTICAST.2CTA [UR8], [UR16], UR30, desc[UR50] ;  /* 0x00003208100073b4 */ /* 0x0009e4000821981e */
[----:B----4-:R-:W-:Y:S01]  /*2430*/  NOP ;  /* 0x0000000000007918 */ /* 0x010fe20000000000 */
.L_x_33:
[----:B------:R-:W-:Y:S05]  /*2440*/  BSYNC.RECONVERGENT B0 ;  /* 0x0000000000007941 */ /* 0x000fea0003800200 */
.L_x_32:
[----:B------:R-:W-:Y:S01]  /*2450*/  UIADD3 UR42, UPT, UPT, UR42, 0x40, URZ ;  /* 0x000000402a2a7890 */ /* 0x000fe2000fffe0ff */
[----:B------:R-:W-:Y:S01]  /*2460*/  UMOV UR4, UR14 ;  /* 0x0000000e00047c82 */ /* 0x000fe20008000000 */
[----:B------:R-:W-:Y:S01]  /*2470*/  UMOV UR20, UR52 ;  /* 0x0000003400147c82 */ /* 0x000fe20008000000 */
[----:B------:R-:W-:Y:S09]  /*2480*/  BRA.U UP4, `(.L_x_34) ;  /* 0xfffffff904ec7547 */ /* 0x000ff2000b83ffff */
.L_x_26:
[----:B------:R-:W-:Y:S01]  /*2490*/  ULEA UR4, UR14, UR5, 0x3 ;  /* 0x000000050e047291 */ /* 0x000fe2000f8e18ff */
[----:B-1----:R-:W-:Y:S01]  /*24a0*/  SHF.L.U32 R0, R12, 0x1f, RZ ;  /* 0x0000001f0c007819 */ /* 0x002fe200000006ff */
[----:B------:R-:W-:Y:S01]  /*24b0*/  @!P2 SYNCS.ARRIVE.TRANS64.A1T0 RZ, [UR5+0x1f8], RZ ;  /* 0x0001f8ffffffa9a7 */ /* 0x000fe20008100005 */
[----:B------:R-:W-:-:S06]  /*24c0*/  UISETP.GT.AND UP0, UPT, UR59, UR58, UPT ;  /* 0x0000003a3b00728c */ /* 0x000fcc000bf04270 */
[----:B--23--:R1:W2:Y:S03]  /*24d0*/  SYNCS.PHASECHK.TRANS64.TRYWAIT P1, [UR4+0xd8], R0 ;  /* 0x0000d800ff0075a7 */ /* 0x00c2a60008021104 */
[----:B------:R-:W-:Y:S05]  /*24e0*/  BRA.U !UP0, `(.L_x_35) ;  /* 0x00000005081c7547 */ /* 0x000fea000b800000 */
[----:B------:R-:W-:Y:S01]  /*24f0*/  UIADD3 UR28, UPT, UPT, UR62, UR20, URZ ;  /* 0x000000143e1c7290 */ /* 0x000fe2000fffe0ff */
[----:B------:R-:W-:-:S11]  /*2500*/  UMOV UR4, UR14 ;  /* 0x0000000e00047c82 */ /* 0x000fd60008000000 */
.L_x_43:
[----:B------:R-:W-:Y:S01]  /*2510*/  ULEA UR7, UR4, UR5, 0x3 ;  /* 0x0000000504077291 */ /* 0x000fe2000f8e18ff */
[----:B--2---:R-:W-:Y:S01]  /*2520*/  @P4 MOV R2, 0x3800 ;  /* 0x0000380000024802 */ /* 0x004fe20000000f00 */
[----:B--23--:R-:W-:Y:S10]  /*2530*/  @P1 BRA `(.L_x_36) ;  /* 0x00000000000c1947 */ /* 0x00cff40003800000 */
[----:B------:R-:W-:-:S04]  /*2540*/  SHF.L.U32 R3, R12, 0x1f, RZ ;  /* 0x0000001f0c037819 */ /* 0x000fc800000006ff */
[----:B------:R-:W2:Y:S02]  /*2550*/  SYNCS.PHASECHK.TRANS64.TRYWAIT P0, [UR7+0xd8], R3 ;  /* 0x0000d803ff0075a7 */ /* 0x000ea40008001107 */
[----:B--2---:R-:W-:Y:S05]  /*2560*/  @!P0 BRA `(.L_x_37) ;  /* 0x0000008800208947 */ /* 0x004fea0003800000 */
.L_x_36:
[----:B------:R2:W-:Y:S01]  /*2570*/  @P4 SYNCS.ARRIVE.TRANS64 RZ, [UR7], R2 ;  /* 0x00000002ffff49a7 */ /* 0x0005e20008000007 */
[----:B------:R-:W-:-:S04]  /*2580*/  ULOP3.LUT UR6, UR48, 0x2, URZ, 0xfc, !UPT ;  /* 0x0000000230067892 */ /* 0x000fc8000f8efcff */
[----:B------:R-:W-:-:S09]  /*2590*/  UISETP.NE.AND UP0, UPT, UR6, 0x2, UPT ;  /* 0x000000020600788c */ /* 0x000fd2000bf05270 */
[----:B------:R-:W-:Y:S05]  /*25a0*/  BRA.U UP0, `(.L_x_38) ;  /* 0x0000000100047547 */ /* 0x000fea000b800000 */
[----:B------:R-:W-:Y:S05]  /*25b0*/  BPT.TRAP 0x1 ;  /* 0x000000040000795c */ /* 0x000fea0000300000 */
.L_x_38:
[----:B------:R-:W-:Y:S04]  /*25c0*/  BSSY.RECONVERGENT B0, `(.L_x_39) ;  /* 0x0000003000007945 */ /* 0x000fe80003800200 */
[----:B------:R-:W-:Y:S05]  /*25d0*/  @!P3 BRA `(.L_x_40) ;  /* 0x000000000004b947 */ /* 0x000fea0003800000 */
[----:B------:R-:W-:Y:S05]  /*25e0*/  BPT.TRAP 0x1 ;  /* 0x000000040000795c */ /* 0x000fea0000300000 */
.L_x_40:
[----:B------:R-:W-:Y:S05]  /*25f0*/  BSYNC.RECONVERGENT B0 ;  /* 0x0000000000007941 */ /* 0x000fea0003800200 */
.L_x_39:
        /* <DEDUP_REMOVED lines=11> */
[----:B------:R-:W-:Y:S02]  /*26b0*/  ULEA UR40, UR4, UR38, 0xc ;  /* 0x0000002604287291 */ /* 0x000fe4000f8e60ff */
[----:B------:R-:W-:Y:S02]  /*26c0*/  UIADD3 UR12, UP3, UPT, UR46, 0x80, URZ ;  /* 0x000000802e0c7890 */ /* 0x000fe4000ff7e0ff */
[----:B------:R-:W-:Y:S02]  /*26d0*/  ULEA UR32, UR4, UR5, 0xb ;  /* 0x0000000504207291 */ /* 0x000fe4000f8e58ff */
[----:B------:R-:W-:Y:S02]  /*26e0*/  UIADD3 UR8, UP2, UPT, UR46, 0x180, URZ ;  /* 0x000001802e087890 */ /* 0x000fe4000ff5e0ff */
[----:B------:R-:W-:Y:S02]  /*26f0*/  USHF.L.U32 UR42, UR20, 0x6, URZ ;  /* 0x00000006142a7899 */ /* 0x000fe400080006ff */
[----:B------:R-:W-:-:S02]  /*2700*/  ULOP3.LUT UR41, UR7, 0xfefffff8, URZ, 0xc0, !UPT ;  /* 0xfefffff807297892 */ /* 0x000fc4000f8ec0ff */
[----:B------:R-:W-:Y:S02]  /*2710*/  UIADD3.X UR13, UPT, UPT, URZ, UR47, URZ, UP3, !UPT ;  /* 0x0000002fff0d7290 */ /* 0x000fe40009ffe4ff */
[----:B------:R-:W-:Y:S02]  /*2720*/  UIADD3 UR40, UPT, UPT, UR5, 0x8600, UR40 ;  /* 0x0000860005287890 */ /* 0x000fe4000fffe028 */
[----:B------:R-:W-:Y:S02]  /*2730*/  UPRMT UR15, URZ, 0x5410, UR31 ;  /* 0x00005410ff0f7896 */ /* 0x000fe4000800001f */
[----:B------:R-:W-:Y:S02]  /*2740*/  UIADD3.X UR9, UPT, UPT, URZ, UR47, URZ, UP2, !UPT ;  /* 0x0000002fff097290 */ /* 0x000fe400097fe4ff */
[----:B------:R-:W-:Y:S02]  /*2750*/  UIADD3 UR32, UPT, UPT, UR32, 0x23600, URZ ;  /* 0x0002360020207890 */ /* 0x000fe4000fffe0ff */
[----:B------:R-:W-:Y:S01]  /*2760*/  USHF.L.U32 UR6, UR4, 0x9, URZ ;  /* 0x0000000904067899 */ /* 0x000fe200080006ff */
[----:B------:R-:W-:Y:S01]  /*2770*/  UMOV UR50, 0x0 ;  /* 0x0000000000327882 */ /* 0x000fe20000000000 */
[----:B------:R-:W-:-:S02]  /*2780*/  UMOV UR51, 0x10000000 ;  /* 0x1000000000337882 */ /* 0x000fc40000000000 */
[----:B------:R-:W-:Y:S01]  /*2790*/  ULOP3.LUT UR16, UR49, UR6, URZ, 0xfc, !UPT ;  /* 0x0000000631107292 */ /* 0x000fe2000f8efcff */
[----:B------:R4:W-:Y:S01]  /*27a0*/  UTMALDG.3D.MULTICAST.2CTA [UR40], [UR12], UR15, desc[UR50] ;  /* 0x000032280c0073b4 */ /* 0x0009e2000821180f */
[----:B------:R-:W-:Y:S02]  /*27b0*/  UIADD3 UR24, UP1, UPT, UR46, 0x280, URZ ;  /* 0x000002802e187890 */ /* 0x000fe4000ff3e0ff */
[----:B------:R-:W-:Y:S02]  /*27c0*/  ULOP3.LUT UR6, UR6, UR45, URZ, 0xfc, !UPT ;  /* 0x0000002d06067292 */ /* 0x000fe4000f8efcff */
[----:B------:R-:W-:Y:S01]  /*27d0*/  UIADD3 UR22, UP0, UPT, UR46, 0x380, URZ ;  /* 0x000003802e167890 */ /* 0x000fe2000ff1e0ff */
[----:B------:R-:W-:Y:S01]  /*27e0*/  UMOV UR36, UR44 ;  /* 0x0000002c00247c82 */ /* 0x000fe20008000000 */
[----:B------:R-:W-:Y:S01]  /*27f0*/  UMOV UR33, UR41 ;  /* 0x0000002900217c82 */ /* 0x000fe20008000000 */
[----:B------:R-:W-:Y:S01]  /*2800*/  UMOV UR34, UR42 ;  /* 0x0000002a00227c82 */ /* 0x000fe20008000000 */
[----:B------:R-:W-:Y:S01]  /*2810*/  UIADD3.X UR25, UPT, UPT, URZ, UR47, URZ, UP1, !UPT ;  /* 0x0000002fff197290 */ /* 0x000fe20008ffe4ff */
[----:B------:R2:W-:Y:S01]  /*2820*/  UTMALDG.3D.2CTA [UR32], [UR8], desc[UR50] ;  /* 0x00003220080075b4 */ /* 0x0005e20008211000 */
[----:B------:R-:W-:-:S02]  /*2830*/  UIADD3 UR16, UPT, UPT, UR5, 0x30e00, UR16 ;  /* 0x00030e0005107890 */ /* 0x000fc4000fffe010 */
[----:B------:R-:W-:Y:S01]  /*2840*/  UIADD3.X UR23, UPT, UPT, URZ, UR47, URZ, UP0, !UPT ;  /* 0x0000002fff177290 */ /* 0x000fe200087fe4ff */
[----:B------:R-:W-:Y:S01]  /*2850*/  UMOV UR18, UR26 ;  /* 0x0000001a00127c82 */ /* 0x000fe20008000000 */
[----:B------:R-:W-:Y:S01]  /*2860*/  UMOV UR19, UR27 ;  /* 0x0000001b00137c82 */ /* 0x000fe20008000000 */
[----:B------:R-:W-:Y:S01]  /*2870*/  UMOV UR21, UR44 ;  /* 0x0000002c00157c82 */ /* 0x000fe20008000000 */
[----:B------:R-:W-:-:S03]  /*2880*/  UMOV UR17, UR41 ;  /* 0x0000002900117c82 */ /* 0x000fc60008000000 */
[----:B------:R1:W-:Y:S01]  /*2890*/  UTMALDG.4D.MULTICAST.2CTA [UR16], [UR24], UR15, desc[UR50] ;  /* 0x00003210180073b4 */ /* 0x0003e2000821980f */
[----:B----4-:R-:W-:Y:S01]  /*28a0*/  UMOV UR12, UR20 ;  /* 0x00000014000c7c82 */ /* 0x010fe20008000000 */
[----:B------:R-:W-:Y:S01]  /*28b0*/  UMOV UR13, UR44 ;  /* 0x0000002c000d7c82 */ /* 0x000fe20008000000 */
[----:B--2---:R-:W-:Y:S02]  /*28c0*/  UIADD3 UR8, UPT, UPT, UR5, 0x34400, UR6 ;  /* 0x0003440005087890 */ /* 0x004fe4000fffe006 */
[----:B------:R-:W-:Y:S01]  /*28d0*/  UPRMT UR6, URZ, 0x5410, UR37 ;  /* 0x00005410ff067896 */ /* 0x000fe20008000025 */
[----:B------:R-:W-:-:S08]  /*28e0*/  UMOV UR9, UR41 ;  /* 0x0000002900097c82 */ /* 0x000fd00008000000 */
[----:B------:R1:W-:Y:S02]  /*28f0*/  UTMALDG.4D.MULTICAST.2CTA [UR8], [UR22], UR6, desc[UR50] ;  /* 0x00003208160073b4 */ /* 0x0003e40008219806 */
[----:B-1----:R-:W-:Y:S01]  /*2900*/  NOP ;  /* 0x0000000000007918 */ /* 0x002fe20000000000 */
.L_x_42:
[----:B------:R-:W-:Y:S05]  /*2910*/  BSYNC.RECONVERGENT B0 ;  /* 0x0000000000007941 */ /* 0x000fea0003800200 */
.L_x_41:
[----:B------:R-:W-:Y:S01]  /*2920*/  UIADD3 UR20, UPT, UPT, UR20, 0x1, URZ ;  /* 0x0000000114147890 */ /* 0x000fe2000fffe0ff */
[----:B------:R-:W-:-:S03]  /*2930*/  UMOV UR4, UR14 ;  /* 0x0000000e00047c82 */ /* 0x000fc60008000000 */
[----:B------:R-:W-:-:S09]  /*2940*/  UISETP.NE.AND UP0, UPT, UR20, UR28, UPT ;  /* 0x0000001c1400728c */ /* 0x000fd2000bf05270 */
[----:B------:R-:W-:Y:S05]  /*2950*/  BRA.U UP0, `(.L_x_43) ;  /* 0xfffffff900ec7547 */ /* 0x000fea000b83ffff */
.L_x_35:
[C---:B------:R-:W-:Y:S01]  /*2960*/  LEA R3, R11.reuse, UR5, 0x3 ;  /* 0x000000050b037c11 */ /* 0x040fe2000f8e18ff */
[----:B------:R-:W-:Y:S01]  /*2970*/  NOP ;  /* 0x0000000000007918 */ /* 0x000fe20000000000 */
[----:B-1----:R-:W-:Y:S02]  /*2980*/  SHF.L.U32 R0, R10, 0x1f, RZ ;  /* 0x0000001f0a007819 */ /* 0x002fe400000006ff */
[----:B------:R-:W-:Y:S02]  /*2990*/  LEA R5, R11, UR5, 0x4 ;  /* 0x000000050b057c11 */ /* 0x000fe4000f8e20ff */
[----:B------:R-:W1:Y:S02]  /*29a0*/  SYNCS.PHASECHK.TRANS64.TRYWAIT P0, [R3+URZ+0x200], R0 ;  /* 0x00020000030075a7 */ /* 0x000e6400080011ff */
[----:B-1----:R-:W-:Y:S05]  /*29b0*/  @!P0 BRA `(.L_x_44) ;  /* 0x0000008400248947 */ /* 0x002fea0003800000 */
.L_x_178:
[----:B------:R-:W4:Y:S01]  /*29c0*/  LDS.128 R4, [R5+0x270] ;  /* 0x0002700005047984 */ /* 0x000f220000000c00 */
[----:B------:R-:W-:Y:S01]  /*29d0*/  UISETP.GE.AND UP0, UPT, UR39, 0x1, UPT ;  /* 0x000000012700788c */ /* 0x000fe2000bf06270 */
[----:B------:R-:W-:Y:S01]  /*29e0*/  @!PT LDS RZ, [RZ] ;  /* 0x00000000fffff984 */ /* 0x000fe20000000800 */
[----:B------:R-:W-:Y:S01]  /*29f0*/  @!PT LDS RZ, [RZ] ;  /* 0x00000000fffff984 */ /* 0x000fe20000000800 */
[----:B------:R-:W-:Y:S01]  /*2a00*/  @!PT LDS RZ, [RZ] ;  /* 0x00000000fffff984 */ /* 0x000fe20000000800 */
[----:B------:R-:W-:Y:S01]  /*2a10*/  @!PT LDS RZ, [RZ] ;  /* 0x00000000fffff984 */ /* 0x000fe20000000800 */
[----:B------:R1:W-:Y:S06]  /*2a20*/  MEMBAR.ALL.CTA ;  /* 0x0000000000007992 */ /* 0x0003ec0000008000 */
[----:B-1----:R-:W1:Y:S01]  /*2a30*/  FENCE.VIEW.ASYNC.S ;  /* 0x00000000000073c6 */ /* 0x002e620000000000 */
[----:B----4-:R-:W-:-:S13]  /*2a40*/  LOP3.LUT P0, RZ, R6, 0x1, RZ, 0xc0, !PT ;  /* 0x0000000106ff7812 */ /* 0x010fda000780c0ff */
[----:B-1----:R-:W-:Y:S01]  /*2a50*/  VOTEU.ANY UP1, P0 ;  /* 0x0000000000ff7886 */ /* 0x002fe20000020100 */
[----:B------:R-:W-:-:S13]  /*2a60*/  PLOP3.LUT P0, PT, PT, PT, UP1, 0x80, 0x8 ;  /* 0x000000000008781c */ /* 0x000fda0003f0f018 */
[----:B------:R-:W-:Y:S02]  /*2a70*/  @P0 LOP3.LUT R0, R5, 0xffff, RZ, 0xc0, !PT ;  /* 0x0000ffff05000812 */ /* 0x000fe400078ec0ff */
[----:B--2---:R-:W-:Y:S02]  /*2a80*/  @P0 MOV R2, R4 ;  /* 0x0000000400020202 */ /* 0x004fe40000000f00 */
[----:B------:R-:W-:Y:S01]  /*2a90*/  @P0 R2UR UR6, R0 ;  /* 0x00000000000602ca */ /* 0x000fe200000e0000 */
[----:B------:R-:W-:Y:S01]  /*2aa0*/  VIADD R0, R3, 0x210 ;  /* 0x0000021003007836 */ /* 0x000fe20000000000 */
[----:B------:R-:W-:Y:S02]  /*2ab0*/  @P0 SHF.R.U32.HI R4, RZ, 0x10, R5 ;  /* 0x00000010ff040819 */ /* 0x000fe40000011605 */
[----:B------:R-:W-:Y:S02]  /*2ac0*/  @P0 R2UR UR7, R2 ;  /* 0x00000000020702ca */ /* 0x000fe400000e0000 */
[----:B------:R-:W-:-:S02]  /*2ad0*/  PRMT R0, RZ, 0x654, R0 ;  /* 0x00000654ff007816 */ /* 0x000fc40000000000 */
[----:B------:R-:W-:Y:S02]  /*2ae0*/  @P0 R2UR UR4, R4 ;  /* 0x00000000040402ca */ /* 0x000fe400000e0000 */
[----:B------:R1:W-:Y:S03]  /*2af0*/  SYNCS.ARRIVE.TRANS64.RED.A1T0 RZ, [R0+URZ], RZ ;  /* 0x000000ff00ff79a7 */ /* 0x0003e600081004ff */
[----:B------:R-:W-:-:S04]  /*2b00*/  @UP1 UMOV UR53, UR6 ;  /* 0x0000000600351c82 */ /* 0x000fc80008000000 */
[----:B------:R-:W-:-:S04]  /*2b10*/  @UP1 UMOV UR54, UR7 ;  /* 0x0000000700361c82 */ /* 0x000fc80008000000 */
[----:B------:R-:W-:Y:S01]  /*2b20*/  @UP1 UMOV UR44, UR4 ;  /* 0x00000004002c1c82 */ /* 0x000fe20008000000 */
[----:B------:R-:W-:Y:S05]  /*2b30*/  BRA.U !UP0, `(.L_x_45) ;  /* 0x0000000108d47547 */ /* 0x000fea000b800000 */
[----:B------:R-:W2:Y:S01]  /*2b40*/  LDCU.128 UR16, c[0x0][0xf10] ;  /* 0x0001e200ff1077ac */ /* 0x000ea20008000c00 */
[----:B------:R-:W4:Y:S01]  /*2b50*/  LDCU UR11, c[0x0][0xf20] ;  /* 0x0001e400ff0b77ac */ /* 0x000f220008000800 */
[----:B------:R-:W3:Y:S01]  /*2b60*/  LDCU UR24, c[0x0][0xf0c] ;  /* 0x0001e180ff1877ac */ /* 0x000ee20008000800 */
[----:B------:R-:W1:Y:S01]  /*2b70*/  LDCU.64 UR8, c[0x0][0xf28] ;  /* 0x0001e500ff0877ac */ /* 0x000e620008000a00 */
[----:B------:R-:W-:Y:S02]  /*2b80*/  UISETP.NE.AND UP3, UPT, UR39, 0x1, UPT ;  /* 0x000000012700788c */ /* 0x000fe4000bf65270 */
[----:B--2---:R-:W-:Y:S02]  /*2b90*/  UIMAD.WIDE.U32 UR12, UR56, UR19, URZ ;  /* 0x00000013380c72a5 */ /* 0x004fe4000f8e00ff */
[----:B------:R-:W-:Y:S02]  /*2ba0*/  UIMAD.WIDE.U32 UR6, UR57, UR16, URZ ;  /* 0x00000010390672a5 */ /* 0x000fe4000f8e00ff */
[----:B------:R-:W-:-:S02]  /*2bb0*/  UISETP.NE.AND UP0, UPT, UR18, 0x1, UPT ;  /* 0x000000011200788c */ /* 0x000fc4000bf05270 */
[----:B------:R-:W-:Y:S01]  /*2bc0*/  UIMAD.WIDE.U32 UR22, UR53, UR19, URZ ;  /* 0x00000013351672a5 */ /* 0x000fe2000f8e00ff */
[----:B------:R-:W-:Y:S02]  /*2bd0*/  UMOV UR12, UR13 ;  /* 0x0000000d000c7c82 */ /* 0x000fe40008000000 */
[----:B------:R-:W-:Y:S01]  /*2be0*/  UMOV UR6, UR7 ;  /* 0x0000000700067c82 */ /* 0x000fe20008000000 */
[----:B----4-:R-:W-:Y:S02]  /*2bf0*/  USHF.R.U32.HI UR12, URZ, UR11, UR12 ;  /* 0x0000000bff0c7299 */ /* 0x010fe4000801160c */
[----:B------:R-:W-:Y:S02]  /*2c00*/  USHF.R.U32.HI UR7, URZ, UR17, UR6 ;  /* 0x00000011ff077299 */ /* 0x000fe40008011606 */
[----:B---3--:R-:W-:Y:S02]  /*2c10*/  UISETP.NE.AND UP2, UPT, UR24, 0x1, UPT ;  /* 0x000000011800788c */ /* 0x008fe4000bf45270 */
[----:B------:R-:W-:-:S02]  /*2c20*/  USEL UR6, UR56, UR12, !UP0 ;  /* 0x0000000c38067287 */ /* 0x000fc4000c000000 */
[----:B------:R-:W-:Y:S02]  /*2c30*/  USEL UR7, UR57, UR7, !UP2 ;  /* 0x0000000739077287 */ /* 0x000fe4000d000000 */
[----:B-1----:R-:W-:Y:S01]  /*2c40*/  UIMAD.WIDE.U32 UR12, UR6, UR8, URZ ;  /* 0x00000008060c72a5 */ /* 0x002fe2000f8e00ff */
[----:B------:R-:W-:Y:S01]  /*2c50*/  UMOV UR4, UR23 ;  /* 0x0000001700047c82 */ /* 0x000fe20008000000 */
[----:B------:R-:W-:Y:S02]  /*2c60*/  UIMAD.WIDE.U32 UR20, UR54, UR16, URZ ;  /* 0x00000010361472a5 */ /* 0x000fe4000f8e00ff */
[----:B------:R-:W-:-:S03]  /*2c70*/  UIMAD.WIDE.U32 UR22, UR7, UR8, URZ ;  /* 0x00000008071672a5 */ /* 0x000fc6000f8e00ff */
[----:B------:R-:W-:Y:S01]  /*2c80*/  UMOV UR12, UR13 ;  /* 0x0000000d000c7c82 */ /* 0x000fe20008000000 */
[----:B------:R-:W-:Y:S02]  /*2c90*/  USHF.R.U32.HI UR4, URZ, UR11, UR4 ;  /* 0x0000000bff047299 */ /* 0x000fe40008011604 */
[----:B------:R-:W-:Y:S01]  /*2ca0*/  @UP3 USHF.R.U32.HI UR6, URZ, UR9, UR12 ;  /* 0x00000009ff063299 */ /* 0x000fe2000801160c */
[----:B------:R-:W-:Y:S01]  /*2cb0*/  UMOV UR20, UR21 ;  /* 0x0000001500147c82 */ /* 0x000fe20008000000 */
[----:B------:R-:W-:Y:S01]  /*2cc0*/  UMOV UR22, UR23 ;  /* 0x0000001700167c82 */ /* 0x000fe20008000000 */
[----:B------:R-:W-:Y:S02]  /*2cd0*/  USHF.R.U32.HI UR17, URZ, UR17, UR20 ;  /* 0x00000011ff117299 */ /* 0x000fe40008011614 */
[----:B------:R-:W-:Y:S02]  /*2ce0*/  USEL UR4, UR53, UR4, !UP0 ;  /* 0x0000000435047287 */ /* 0x000fe4000c000000 */
[----:B------:R-:W-:-:S02]  /*2cf0*/  @UP3 USHF.R.U32.HI UR7, URZ, UR9, UR22 ;  /* 0x00000009ff073299 */ /* 0x000fc40008011616 */
[----:B------:R-:W-:Y:S02]  /*2d00*/  UIMAD UR11, UR39, UR6, URZ ;  /* 0x00000006270b72a4 */ /* 0x000fe4000f8e02ff */
[----:B------:R-:W-:Y:S02]  /*2d10*/  USEL UR6, UR54, UR17, !UP2 ;  /* 0x0000001136067287 */ /* 0x000fe4000d000000 */
[----:B------:R-:W-:Y:S02]  /*2d20*/  UIMAD UR12, UR39, UR7, URZ ;  /* 0x00000007270c72a4 */ /* 0x000fe4000f8e02ff */
[----:B------:R-:W-:Y:S02]  /*2d30*/  UISETP.GE.AND UP0, UPT, UR4, UR11, UPT ;  /* 0x0000000b0400728c */ /* 0x000fe4000bf06270 */
[----:B------:R-:W-:Y:S02]  /*2d40*/  UIMAD.WIDE.U32 UR16, UR4, UR8, URZ ;  /* 0x00000008041072a5 */ /* 0x000fe4000f8e00ff */
[----:B------:R-:W-:-:S02]  /*2d50*/  UISETP.GE.OR UP0, UPT, UR6, UR12, UP0 ;  /* 0x0000000c0600728c */ /* 0x000fc40008706670 */
        /* <DEDUP_REMOVED lines=19> */
.L_x_45:
[----:B------:R-:W2:Y:S02]  /*2e90*/  LDCU UR4, c[0x0][0xf30] ;  /* 0x0001e600ff0477ac */ /* 0x000ea40008000800 */
[----:B--2---:R-:W-:-:S09]  /*2ea0*/  UISETP.NE.AND UP0, UPT, UR4, 0x1, UPT ;  /* 0x000000010400788c */ /* 0x004fd2000bf05270 */
[----:B------:R-:W-:Y:S05]  /*2eb0*/  BRA.U UP0, `(.L_x_46) ;  /* 0x0000000100447547 */ /* 0x000fea000b800000 */
[----:B------:R-:W2:Y:S01]  /*2ec0*/  LDCU.128 UR16, c[0x0][0xf10] ;  /* 0x0001e200ff1077ac */ /* 0x000ea20008000c00 */
[----:B------:R-:W4:Y:S01]  /*2ed0*/  LDCU UR11, c[0x0][0xf0c] ;  /* 0x0001e180ff0b77ac */ /* 0x000f220008000800 */
[----:B------:R-:W1:Y:S01]  /*2ee0*/  LDCU UR12, c[0x0][0xf20] ;  /* 0x0001e400ff0c77ac */ /* 0x000e620008000800 */
[----:B--2---:R-:W-:Y:S02]  /*2ef0*/  UIMAD.WIDE.U32 UR8, UR54, UR16, URZ ;  /* 0x00000010360872a5 */ /* 0x004fe4000f8e00ff */
[----:B------:R-:W-:Y:S02]  /*2f00*/  UIMAD.WIDE.U32 UR6, UR53, UR19, URZ ;  /* 0x00000013350672a5 */ /* 0x000fe4000f8e00ff */
[----:B----4-:R-:W-:Y:S02]  /*2f10*/  UISETP.NE.AND UP2, UPT, UR11, 0x1, UPT ;  /* 0x000000010b00788c */ /* 0x010fe4000bf45270 */
[----:B------:R-:W-:Y:S01]  /*2f20*/  UISETP.NE.AND UP0, UPT, UR18, 0x1, UPT ;  /* 0x000000011200788c */ /* 0x000fe2000bf05270 */
[----:B------:R-:W-:-:S02]  /*2f30*/  UMOV UR8, UR9 ;  /* 0x0000000900087c82 */ /* 0x000fc40008000000 */
[----:B------:R-:W-:Y:S01]  /*2f40*/  UMOV UR4, UR7 ;  /* 0x0000000700047c82 */ /* 0x000fe20008000000 */
[----:B------:R-:W-:Y:S02]  /*2f50*/  USHF.R.U32.HI UR17, URZ, UR17, UR8 ;  /* 0x00000011ff117299 */ /* 0x000fe40008011608 */
[----:B-1----:R-:W-:Y:S02]  /*2f60*/  USHF.R.U32.HI UR4, URZ, UR12, UR4 ;  /* 0x0000000cff047299 */ /* 0x002fe40008011604 */
[----:B------:R-:W-:Y:S02]  /*2f70*/  USEL UR6, UR54, UR17, !UP2 ;  /* 0x0000001136067287 */ /* 0x000fe4000d000000 */
[----:B------:R-:W-:-:S04]  /*2f80*/  USEL UR4, UR53, UR4, !UP0 ;  /* 0x0000000435047287 */ /* 0x000fc8000c000000 */
[----:B------:R-:W-:Y:S02]  /*2f90*/  UIADD3 UR7, UPT, UPT, UR6, -UR4, URZ ;  /* 0x8000000406077290 */ /* 0x000fe4000fffe0ff */
[----:B------:R-:W-:Y:S02]  /*2fa0*/  UIADD3 UR4, UPT, UPT, -UR6, UR4, URZ ;  /* 0x0000000406047290 */ /* 0x000fe4000fffe1ff */
[----:B------:R-:W-:Y:S02]  /*2fb0*/  UIMAD UR53, UR7, UR18, UR53 ;  /* 0x00000012073572a4 */ /* 0x000fe4000f8e0235 */
[----:B------:R-:W-:-:S12]  /*2fc0*/  UIMAD UR54, UR4, UR11, UR54 ;  /* 0x0000000b043672a4 */ /* 0x000fd8000f8e0236 */
.L_x_46:
[----:B------:R-:W-:Y:S01]  /*2fd0*/  VIADD R11, R11, 0x1 ;  /* 0x000000010b0b7836 */ /* 0x000fe20000000000 */
[----:B------:R-:W-:Y:S01]  /*2fe0*/  R2UR UR4, R86 ;  /* 0x00000000560472ca */ /* 0x000fe200000e0000 */
[----:B------:R-:W-:Y:S01]  /*2ff0*/  UIADD3 UR11, UPT, UPT, UR53, UR63, URZ ;  /* 0x0000003f350b7290 */ /* 0x000fe2000fffe0ff */
[----:B------:R-:W-:Y:S02]  /*3000*/  PLOP3.LUT P2, PT, PT, PT, PT, 0x80, 0x8 ;  /* 0x000000000008781c */ /* 0x000fe40003f4f070 */
[----:B------:R-:W-:-:S04]  /*3010*/  ISETP.NE.AND P0, PT, R11, 0x2, PT ;  /* 0x000000020b00780c */ /* 0x000fc80003f05270 */
[----:B------:R-:W-:Y:S02]  /*3020*/  SEL R3, RZ, 0x1, P0 ;  /* 0x00000001ff037807 */ /* 0x000fe40000000000 */
[----:B------:R-:W-:Y:S02]  /*3030*/  SEL R11, R11, RZ, P0 ;  /* 0x000000ff0b0b7207 */ /* 0x000fe40000000000 */
[----:B------:R-:W-:Y:S01]  /*3040*/  LOP3.LUT R10, R10, R3, RZ, 0x3c, !PT ;  /* 0x000000030a0a7212 */ /* 0x000fe200078e3cff */
[----:B------:R-:W-:Y:S01]  /*3050*/  UIADD3 UR16, UPT, UPT, UR54, UR4, URZ ;  /* 0x0000000436107290 */ /* 0x000fe2000fffe0ff */
[----:B------:R-:W-:Y:S11]  /*3060*/  BRA.U UP1, `(.L_x_47) ;  /* 0xffffffed01647547 */ /* 0x000ff6000b83ffff */
[----:B------:R-:W-:Y:S01]  /*3070*/  UIADD3 UR7, UPT, UPT, UR5, 0xd8, URZ ;  /* 0x000000d805077890 */ /* 0x000fe2000fffe0ff */
[----:B------:R-:W-:-:S03]  /*3080*/  SHF.L.U32 R3, R12, 0x1f, RZ ;  /* 0x0000001f0c037819 */ /* 0x000fc600000006ff */
[----:B------:R-:W-:-:S09]  /*3090*/  ULEA UR4, UR14, UR7, 0x3 ;  /* 0x000000070e047291 */ /* 0x000fd2000f8e18ff */
[----:B------:R-:W2:Y:S02]  /*30a0*/  SYNCS.PHASECHK.TRANS64.TRYWAIT P0, [UR4], R3 ;  /* 0x00000003ff0075a7 */ /* 0x000ea40008001104 */
[----:B--2---:R-:W-:Y:S05]  /*30b0*/  @!P0 BRA `(.L_x_48) ;  /* 0x0000007c00788947 */ /* 0x004fea0003800000 */
.L_x_180:
[----:B------:R-:W-:-:S04]  /*30c0*/  UIADD3 UR4, UPT, UPT, UR14, 0x1, URZ ;  /* 0x000000010e047890 */ /* 0x000fc8000fffe0ff */
[----:B------:R-:W-:-:S04]  /*30d0*/  UISETP.NE.AND UP0, UPT, UR4, 0x1b, UPT ;  /* 0x0000001b0400788c */ /* 0x000fc8000bf05270 */
[----:B------:R-:W-:Y:S02]  /*30e0*/  USEL UR6, URZ, 0x1, UP0 ;  /* 0x00000001ff067887 */ /* 0x000fe40008000000 */
[----:B------:R-:W-:-:S04]  /*30f0*/  USEL UR4, UR4, URZ, UP0 ;  /* 0x000000ff04047287 */ /* 0x000fc80008000000 */
[----:B------:R-:W-:Y:S01]  /*3100*/  ULEA UR5, UR4, UR7, 0x3 ;  /* 0x0000000704057291 */ /* 0x000fe2000f8e18ff */
[----:B------:R-:W-:-:S04]  /*3110*/  LOP3.LUT R2, R12, UR6, RZ, 0x3c, !PT ;  /* 0x000000060c027c12 */ /* 0x000fc8000f8e3cff */
[----:B-1----:R-:W-:-:S04]  /*3120*/  SHF.L.U32 R3, R2, 0x1f, RZ ;  /* 0x0000001f02037819 */ /* 0x002fc800000006ff */
[----:B------:R-:W1:Y:S02]  /*3130*/  SYNCS.PHASECHK.TRANS64.TRYWAIT P0, [UR5], R3 ;  /* 0x00000003ff0075a7 */ /* 0x000e640008001105 */
[----:B-1----:R-:W-:Y:S05]  /*3140*/  @!P0 BRA `(.L_x_49) ;  /* 0x0000007c006c8947 */ /* 0x002fea0003800000 */
.L_x_182:
        /* <DEDUP_REMOVED lines=9> */
.L_x_184:
        /* <DEDUP_REMOVED lines=9> */
.L_x_186:
        /* <DEDUP_REMOVED lines=9> */
.L_x_188:
        /* <DEDUP_REMOVED lines=9> */
.L_x_190:
        /* <DEDUP_REMOVED lines=9> */
.L_x_192:
        /* <DEDUP_REMOVED lines=9> */
.L_x_194:
        /* <DEDUP_REMOVED lines=9> */
.L_x_196:
        /* <DEDUP_REMOVED lines=9> */
.L_x_198:
        /* <DEDUP_REMOVED lines=9> */
.L_x_200:
        /* <DEDUP_REMOVED lines=9> */
.L_x_202:
        /* <DEDUP_REMOVED lines=9> */
.L_x_204:
        /* <DEDUP_REMOVED lines=9> */
.L_x_206:
        /* <DEDUP_REMOVED lines=9> */
.L_x_208:
        /* <DEDUP_REMOVED lines=9> */
.L_x_210:
        /* <DEDUP_REMOVED lines=9> */
.L_x_212:
        /* <DEDUP_REMOVED lines=9> */
.L_x_214:
        /* <DEDUP_REMOVED lines=9> */
.L_x_216:
        /* <DEDUP_REMOVED lines=9> */
.L_x_218:
        /* <DEDUP_REMOVED lines=9> */
.L_x_220:
        /* <DEDUP_REMOVED lines=9> */
.L_x_222:
        /* <DEDUP_REMOVED lines=9> */
.L_x_224:
        /* <DEDUP_REMOVED lines=9> */
.L_x_226:
        /* <DEDUP_REMOVED lines=9> */
.L_x_228:
        /* <DEDUP_REMOVED lines=9> */
.L_x_230:
[----:B------:R-:W-:-:S04]  /*3ed0*/  UIADD3 UR4, UPT, UPT, UR4, 0x1, URZ ;  /* 0x0000000104047890 */ /* 0x000fc8000fffe0ff */
[----:B------:R-:W-:-:S04]  /*3ee0*/  UISETP.NE.AND UP0, UPT, UR4, 0x1b, UPT ;  /* 0x0000001b0400788c */ /* 0x000fc8000bf05270 */
[----:B------:R-:W-:Y:S02]  /*3ef0*/  USEL UR5, URZ, 0x1, UP0 ;  /* 0x00000001ff057887 */ /* 0x000fe40008000000 */
[----:B------:R-:W-:-:S04]  /*3f00*/  USEL UR4, UR4, URZ, UP0 ;  /* 0x000000ff04047287 */ /* 0x000fc80008000000 */
[----:B------:R-:W-:Y:S01]  /*3f10*/  ULEA UR4, UR4, UR7, 0x3 ;  /* 0x0000000704047291 */ /* 0x000fe2000f8e18ff */
[----:B-1----:R-:W-:-:S04]  /*3f20*/  LOP3.LUT R3, R2, UR5, RZ, 0x3c, !PT ;  /* 0x0000000502037c12 */ /* 0x002fc8000f8e3cff */
[----:B------:R-:W-:Y:S01]  /*3f30*/  SHF.L.U32 R3, R3, 0x1f, RZ ;  /* 0x0000001f03037819 */ /* 0x000fe200000006ff */
[----:B------:R-:W-:-:S07]  /*3f40*/  IMAD.U32 R0, RZ, RZ, UR4 ;  /* 0x00000004ff007e24 */ /* 0x000fce000f8e00ff */
.L_x_74:
[----:B-1----:R1:W2:Y:S02]  /*3f50*/  SYNCS.PHASECHK.TRANS64.TRYWAIT P0, [R0+URZ], R3 ;  /* 0x00000003000075a7 */ /* 0x0022a400080011ff */
[----:B--2---:R-:W-:Y:S05]  /*3f60*/  @!P0 NANOSLEEP.SYNCS 0x989680 ;  /* 0x009896800000895d */ /* 0x004fea0003900000 */
[----:B------:R-:W2:Y:S02]  /*3f70*/  @!P0 SYNCS.PHASECHK.TRANS64 P0, [R0+URZ], R3 ;  /* 0x00000003000085a7 */ /* 0x000ea400080010ff */
[----:B--2---:R-:W-:Y:S05]  /*3f80*/  @P0 EXIT ;  /* 0x000000000000094d */ /* 0x004fea0003800000 */
[----:B------:R-:W-:Y:S05]  /*3f90*/  BRA `(.L_x_74) ;  /* 0xfffffffc00ec7947 */ /* 0x000fea000383ffff */
.L_x_23:
[----:B------:R-:W-:-:S04]  /*3fa0*/  UISETP.NE.AND UP0, UPT, UR55, URZ, UPT ;  /* 0x000000ff3700728c */ /* 0x000fc8000bf05270 */
[----:B------:R-:W-:-:S09]  /*3fb0*/  UISETP.NE.OR UP0, UPT, UR17, 0x1, UP0 ;  /* 0x000000011100788c */ /* 0x000fd20008705670 */
[----:B------:R-:W-:Y:S05]  /*3fc0*/  BRA.U UP0, `(.L_x_75) ;  /* 0x0000000500487547 */ /* 0x000fea000b800000 */
[----:B------:R-:W-:Y:S01]  /*3fd0*/  ISETP.GE.U32.AND P2, PT, R0, 0x8, PT ;  /* 0x000000080000780c */ /* 0x000fe20003f46070 */
[----:B------:R-:W-:Y:S01]  /*3fe0*/  IMAD.MOV.U32 R12, RZ, RZ, 0x1 ;  /* 0x00000001ff0c7424 */ /* 0x000fe200078e00ff */
[----:B------:R-:W-:Y:S02]  /*3ff0*/  CS2R R10, SRZ ;  /* 0x00000000000a7805 */ /* 0x000fe4000001ff00 */
[----:B------:R-:W-:Y:S01]  /*4000*/  CS2R R8, SRZ ;  /* 0x0000000000087805 */ /* 0x000fe2000001ff00 */
[----:B------:R-:W-:Y:S01]  /*4010*/  UMOV UR6, 0x400 ;  /* 0x0000040000067882 */ /* 0x000fe20000000000 */
[----:B------:R-:W-:Y:S01]  /*4020*/  UMOV UR5, URZ ;  /* 0x000000ff00057c82 */ /* 0x000fe20008000000 */
[----:B------:R-:W-:-:S12]  /*4030*/  ULEA UR6, UR55, UR6, 0x18 ;  /* 0x0000000637067291 */ /* 0x000fd8000f8ec0ff */
.L_x_79:
[----:B------:R-:W-:Y:S02]  /*4040*/  LEA R2, R8, UR6, 0x3 ;  /* 0x0000000608027c11 */ /* 0x000fe4000f8e18ff */
[----:B------:R-:W-:-:S03]  /*4050*/  SHF.L.U32 R5, R9, 0x1f, RZ ;  /* 0x0000001f09057819 */ /* 0x000fc600000006ff */
[----:B------:R-:W-:Y:S01]  /*4060*/  VIADD R4, R2, 0x250 ;  /* 0x0000025002047836 */ /* 0x000fe20000000000 */
[----:B------:R-:W1:Y:S02]  /*4070*/  SYNCS.PHASECHK.TRANS64.TRYWAIT P0, [R2+URZ+0x240], R5 ;  /* 0x00024005020075a7 */ /* 0x000e6400080011ff */
[----:B-1----:R-:W-:Y:S05]  /*4080*/  @!P0 BRA `(.L_x_76) ;  /* 0x0000007400f48947 */ /* 0x002fea0003800000 */
.L_x_231:
[----:B------:R-:W-:Y:S01]  /*4090*/  ULEA UR4, UR5, UR6, 0x3 ;  /* 0x0000000605047291 */ /* 0x000fe2000f8e18ff */
[----:B------:R-:W-:Y:S02]  /*40a0*/  PRMT R4, RZ, 0x654, R4 ;  /* 0x00000654ff047816 */ /* 0x000fe40000000004 */
[----:B-1----:R-:W-:Y:S01]  /*40b0*/  SHF.L.U32 R5, R12, 0x1f, RZ ;  /* 0x0000001f0c057819 */ /* 0x002fe200000006ff */
[----:B------:R-:W-:Y:S01]  /*40c0*/  UIADD3 UR7, UPT, UPT, UR4, 0x200, URZ ;  /* 0x0000020004077890 */ /* 0x000fe2000fffe0ff */
[----:B------:R1:W-:Y:S05]  /*40d0*/  SYNCS.ARRIVE.TRANS64.RED.A1T0 RZ, [R4+URZ], RZ ;  /* 0x000000ff04ff79a7 */ /* 0x0003ea00081004ff */
[----:B------:R-:W-:Y:S01]  /*40e0*/  IMAD.U32 R7, RZ, RZ, UR7 ;  /* 0x00000007ff077e24 */ /* 0x000fe2000f8e00ff */
[----:B------:R-:W2:Y:S04]  /*40f0*/  SYNCS.PHASECHK.TRANS64.TRYWAIT P0, [UR4+0x210], R5 ;  /* 0x00021005ff0075a7 */ /* 0x000ea80008001104 */
[----:B------:R-:W-:Y:S01]  /*4100*/  PRMT R6, R0, 0x654, R7 ;  /* 0x0000065400067816 */ /* 0x000fe20000000007 */
[----:B-1----:R-:W-:Y:S01]  /*4110*/  @!P2 IMAD.MOV.U32 R4, RZ, RZ, 0x10 ;  /* 0x00000010ff04a424 */ /* 0x002fe200078e00ff */
[----:B--2---:R-:W-:Y:S06]  /*4120*/  @!P0 BRA `(.L_x_77) ;  /* 0x0000007400e08947 */ /* 0x004fec0003800000 */
.L_x_233:
[----:B------:R-:W-:Y:S01]  /*4130*/  ULEA UR8, UR5, UR6, 0x4 ;  /* 0x0000000605087291 */ /* 0x000fe2000f8e20ff */
[----:B------:R-:W-:Y:S01]  /*4140*/  SEL R3, R6, R3, !P2 ;  /* 0x0000000306037207 */ /* 0x000fe20005000000 */
[----:B------:R-:W-:Y:S01]  /*4150*/  UIADD3 UR9, UPT, UPT, UR4, 0x200, URZ ;  /* 0x0000020004097890 */ /* 0x000fe2000fffe0ff */
[----:B-1----:R-:W-:Y:S01]  /*4160*/  LEA R2, R11, UR6, 0x3 ;  /* 0x000000060b027c11 */ /* 0x002fe2000f8e18ff */
[----:B------:R-:W-:Y:S01]  /*4170*/  UIADD3 UR8, UPT, UPT, UR8, 0x270, URZ ;  /* 0x0000027008087890 */ /* 0x000fe2000fffe0ff */
[----:B------:R-:W-:Y:S01]  /*4180*/  SHF.L.U32 R5, R10, 0x1f, RZ ;  /* 0x0000001f0a057819 */ /* 0x000fe200000006ff */
[----:B------:R1:W-:Y:S01]  /*4190*/  @!P2 SYNCS.ARRIVE.TRANS64.RED RZ, [R3+URZ], R4 ;  /* 0x0000000403ffa9a7 */ /* 0x0003e200080004ff */
[----:B------:R-:W-:Y:S01]  /*41a0*/  UIADD3 UR4, UPT, UPT, UR5, 0x1, URZ ;  /* 0x0000000105047890 */ /* 0x000fe2000fffe0ff */
[----:B------:R-:W-:-:S03]  /*41b0*/  VIADD R8, R8, 0x1 ;  /* 0x0000000108087836 */ /* 0x000fc60000000000 */
[----:B------:R-:W-:Y:S02]  /*41c0*/  UISETP.NE.AND UP0, UPT, UR4, 0x2, UPT ;  /* 0x000000020400788c */ /* 0x000fe4000bf05270 */
[----:B------:R-:W-:Y:S06]  /*41d0*/  UGETNEXTWORKID.BROADCAST [UR8], [UR9] ;  /* 0x00000000080073ca */ /* 0x000fec0008000100 */
[----:B------:R-:W-:Y:S01]  /*41e0*/  USEL UR7, URZ, 0x1, UP0 ;  /* 0x00000001ff077887 */ /* 0x000fe20008000000 */
[----:B------:R-:W-:Y:S01]  /*41f0*/  ISETP.NE.AND P0, PT, R8, 0x2, PT ;  /* 0x000000020800780c */ /* 0x000fe20003f05270 */
[----:B------:R-:W-:Y:S01]  /*4200*/  USEL UR5, UR4, URZ, UP0 ;  /* 0x000000ff04057287 */ /* 0x000fe20008000000 */
[----:B------:R-:W2:Y:S03]  /*4210*/  SYNCS.PHASECHK.TRANS64.TRYWAIT P1, [R2+URZ+0x200], R5 ;  /* 0x00020005020075a7 */ /* 0x000ea600080211ff */
[----:B------:R-:W-:Y:S01]  /*4220*/  LOP3.LUT R12, R12, UR7, RZ, 0x3c, !PT ;  /* 0x000000070c0c7c12 */ /* 0x000fe2000f8e3cff */
[----:B-12---:R-:W-:Y:S07]  /*4230*/  @!P1 BRA `(.L_x_78) ;  /* 0x0000007400b49947 */ /* 0x006fee0003800000 */
.L_x_234:
[C---:B------:R-:W-:Y:S01]  /*4240*/  LEA R4, R11.reuse, UR6, 0x4 ;  /* 0x000000060b047c11 */ /* 0x040fe2000f8e20ff */
[----:B-1----:R-:W-:Y:S01]  /*4250*/  VIADD R2, R2, 0x210 ;  /* 0x0000021002027836 */ /* 0x002fe20000000000 */
[----:B------:R-:W-:Y:S01]  /*4260*/  SEL R8, R8, RZ, P0 ;  /* 0x000000ff08087207 */ /* 0x000fe20000000000 */
[----:B------:R-:W-:-:S03]  /*4270*/  VIADD R11, R11, 0x1 ;  /* 0x000000010b0b7836 */ /* 0x000fc60000000000 */
[----:B------:R-:W1:Y:S01]  /*4280*/  LDS.128 R4, [R4+0x270] ;  /* 0x0002700004047984 */ /* 0x000e620000000c00 */
[----:B------:R-:W-:Y:S02]  /*4290*/  PRMT R2, RZ, 0x654, R2 ;  /* 0x00000654ff027816 */ /* 0x000fe40000000002 */
[C---:B------:R-:W-:Y:S01]  /*42a0*/  ISETP.NE.AND P1, PT, R11.reuse, 0x2, PT ;  /* 0x000000020b00780c */ /* 0x040fe20003f25270 */
[----:B------:R-:W-:Y:S01]  /*42b0*/  @!PT LDS RZ, [RZ] ;  /* 0x00000000fffff984 */ /* 0x000fe20000000800 */
[----:B------:R-:W-:Y:S01]  /*42c0*/  @!PT LDS RZ, [RZ] ;  /* 0x00000000fffff984 */ /* 0x000fe20000000800 */
[----:B------:R-:W-:Y:S01]  /*42d0*/  @!PT LDS RZ, [RZ] ;  /* 0x00000000fffff984 */ /* 0x000fe20000000800 */
[----:B------:R-:W-:Y:S01]  /*42e0*/  @!PT LDS RZ, [RZ] ;  /* 0x00000000fffff984 */ /* 0x000fe20000000800 */
[----:B------:R2:W-:Y:S06]  /*42f0*/  MEMBAR.ALL.CTA ;  /* 0x0000000000007992 */ /* 0x0005ec0000008000 */
[----:B--2---:R-:W2:Y:S01]  /*4300*/  FENCE.VIEW.ASYNC.S ;  /* 0x00000000000073c6 */ /* 0x004ea20000000000 */
[----:B------:R-:W-:Y:S01]  /*4310*/  SEL R11, R11, RZ, P1 ;  /* 0x000000ff0b0b7207 */ /* 0x000fe20000800000 */
[----:B--2---:R2:W-:Y:S01]  /*4320*/  SYNCS.ARRIVE.TRANS64.RED.A1T0 RZ, [R2+URZ], RZ ;  /* 0x000000ff02ff79a7 */ /* 0x0045e200081004ff */
[----:B-1----:R-:W-:-:S02]  /*4330*/  LOP3.LUT P3, RZ, R6, 0x1, RZ, 0xc0, !PT ;  /* 0x0000000106ff7812 */ /* 0x002fc4000786c0ff */
[----:B------:R-:W-:-:S04]  /*4340*/  SEL R5, RZ, 0x1, P1 ;  /* 0x00000001ff057807 */ /* 0x000fc80000800000 */
[----:B------:R-:W-:Y:S02]  /*4350*/  LOP3.LUT R10, R10, R5, RZ, 0x3c, !PT ;  /* 0x000000050a0a7212 */ /* 0x000fe400078e3cff */
[----:B--2---:R-:W-:-:S04]  /*4360*/  SEL R2, RZ, 0x1, P0 ;  /* 0x00000001ff027807 */ /* 0x004fc80000000000 */
[----:B------:R-:W-:Y:S01]  /*4370*/  LOP3.LUT R9, R9, R2, RZ, 0x3c, !PT ;  /* 0x0000000209097212 */ /* 0x000fe200078e3cff */
[----:B------:R-:W-:Y:S06]  /*4380*/  @P3 BRA `(.L_x_79) ;  /* 0xfffffffc002c3947 */ /* 0x000fec000383ffff */
[----:B------:R-:W-:Y:S01]  /*4390*/  ULEA UR4, UR5, UR6, 0x3 ;  /* 0x0000000605047291 */ /* 0x000fe2000f8e18ff */
[----:B------:R-:W-:-:S08]  /*43a0*/  SHF.L.U32 R3, R12, 0x1f, RZ ;  /* 0x0000001f0c037819 */ /* 0x000fd000000006ff */
[----:B------:R-:W1:Y:S02]  /*43b0*/  SYNCS.PHASECHK.TRANS64 P0, [UR4+0x210], R3 ;  /* 0x00021003ff0075a7 */ /* 0x000e640008001004 */
[----:B-1----:R-:W-:Y:S05]  /*43c0*/  @P0 BRA `(.L_x_80) ;  /* 0x0000000000080947 */ /* 0x002fea0003800000 */
[----:B------:R-:W1:Y:S02]  /*43d0*/  SYNCS.PHASECHK.TRANS64.TRYWAIT P0, [UR4+0x210], R3 ;  /* 0x00021003ff0075a7 */ /* 0x000e640008001104 */
[----:B-1----:R-:W-:Y:S05]  /*43e0*/  @!P0 BRA `(.L_x_81) ;  /* 0x00000074005c8947 */ /* 0x002fea0003800000 */
.L_x_80:
[----:B------:R-:W-:-:S04]  /*43f0*/  UIADD3 UR7, UPT, UPT, UR5, 0x1, URZ ;  /* 0x0000000105077890 */ /* 0x000fc8000fffe0ff */
[----:B------:R-:W-:-:S04]  /*4400*/  UISETP.NE.AND UP0, UPT, UR7, 0x2, UPT ;  /* 0x000000020700788c */ /* 0x000fc8000bf05270 */
[----:B------:R-:W-:Y:S02]  /*4410*/  USEL UR8, URZ, 0x1, UP0 ;  /* 0x00000001ff087887 */ /* 0x000fe40008000000 */
[----:B------:R-:W-:-:S04]  /*4420*/  USEL UR7, UR7, URZ, UP0 ;  /* 0x000000ff07077287 */ /* 0x000fc80008000000 */
[----:B------:R-:W-:Y:S01]  /*4430*/  ULEA UR7, UR7, UR6, 0x3 ;  /* 0x0000000607077291 */ /* 0x000fe2000f8e18ff */
[----:B-1----:R-:W-:-:S04]  /*4440*/  LOP3.LUT R3, R12, UR8, RZ, 0x3c, !PT ;  /* 0x000000080c037c12 */ /* 0x002fc8000f8e3cff */
[----:B------:R-:W-:-:S04]  /*4450*/  SHF.L.U32 R0, R3, 0x1f, RZ ;  /* 0x0000001f03007819 */ /* 0x000fc800000006ff */
[----:B------:R-:W1:Y:S02]  /*4460*/  SYNCS.PHASECHK.TRANS64 P0, [UR7+0x210], R0 ;  /* 0x00021000ff0075a7 */ /* 0x000e640008001007 */
[----:B-1----:R-:W-:Y:S05]  /*4470*/  @P0 EXIT ;  /* 0x000000000000094d */ /* 0x002fea0003800000 */
[----:B------:R-:W-:Y:S02]  /*4480*/  SHF.L.U32 R3, R3, 0x1f, RZ ;  /* 0x0000001f03037819 */ /* 0x000fe400000006ff */
[----:B------:R-:W-:-:S07]  /*4490*/  MOV R0, UR7 ;  /* 0x0000000700007c02 */ /* 0x000fce0008000f00 */
.L_x_82:
[----:B-1----:R1:W2:Y:S02]  /*44a0*/  SYNCS.PHASECHK.TRANS64.TRYWAIT P0, [R0+URZ+0x210], R3 ;  /* 0x00021003000075a7 */ /* 0x0022a400080011ff */
[----:B--2---:R-:W-:Y:S05]  /*44b0*/  @!P0 NANOSLEEP.SYNCS 0x989680 ;  /* 0x009896800000895d */ /* 0x004fea0003900000 */
[----:B------:R-:W2:Y:S02]  /*44c0*/  @!P0 SYNCS.PHASECHK.TRANS64 P0, [R0+URZ+0x210], R3 ;  /* 0x00021003000085a7 */ /* 0x000ea400080010ff */
[----:B--2---:R-:W-:Y:S05]  /*44d0*/  @P0 EXIT ;  /* 0x000000000000094d */ /* 0x004fea0003800000 */
[----:B------:R-:W-:Y:S05]  /*44e0*/  BRA `(.L_x_82) ;  /* 0xfffffffc00ec7947 */ /* 0x000fea000383ffff */
.L_x_75:
[----:B------:R-:W-:Y:S05]  /*44f0*/  BRA.U UP5, `(.L_x_83) ;  /* 0x0000001105987547 */ /* 0x000fea000b800000 */
[----:B------:R-:W-:Y:S01]  /*4500*/  UMOV UR4, 0x40 ;  /* 0x0000004000047882 */ /* 0x000fe20000000000 */
[----:B------:R-:W-:Y:S01]  /*4510*/  NOP ;  /* 0x0000000000007918 */ /* 0x000fe20000000000 */
[----:B------:R-:W-:Y:S01]  /*4520*/  ULEA UR5, UR55, UR4, 0x18 ;  /* 0x0000000437057291 */ /* 0x000fe2000f8ec0ff */
[----:B------:R-:W-:Y:S02]  /*4530*/  UMOV UR6, 0x400 ;  /* 0x0000040000067882 */ /* 0x000fe40000000000 */
[----:B------:R-:W-:-:S06]  /*4540*/  ULEA UR6, UR55, UR6, 0x18 ;  /* 0x0000000637067291 */ /* 0x000fcc000f8ec0ff */
[----:B------:R-:W1:Y:S02]  /*4550*/  LDS.U8 R0, [UR5+0x1c] ;  /* 0x00001c05ff007984 */ /* 0x000e640008000000 */
[----:B-1----:R-:W-:-:S13]  /*4560*/  ISETP.NE.AND P0, PT, R0, RZ, PT ;  /* 0x000000ff0000720c */ /* 0x002fda0003f05270 */
[----:B------:R-:W-:Y:S05]  /*4570*/  @P0 BRA `(.L_x_84) ;  /* 0x0000000400080947 */ /* 0x000fea0003800000 */
[----:B------:R-:W-:Y:S02]  /*4580*/  UISETP.NE.U32.AND UP1, UPT, UR36, 0x1, UPT ;  /* 0x000000012400788c */ /* 0x000fe4000bf25070 */
[----:B------:R-:W-:-:S07]  /*4590*/  UIADD3 UR7, UPT, UPT, UR5, 0x8, URZ ;  /* 0x0000000805077890 */ /* 0x000fce000fffe0ff */
[----:B------:R-:W-:Y:S05]  /*45a0*/  BRA.U !UP1, `(.L_x_85) ;  /* 0x00000001099c7547 */ /* 0x000fea000b800000 */
[----:B------:R-:W-:Y:S01]  /*45b0*/  ELECT P0, URZ, PT ;  /* 0x0000000000ff782f */ /* 0x000fe20003800000 */
[----:B------:R-:W-:-:S12]  /*45c0*/  BSSY B0, `(.L_x_85) ;  /* 0x0000025000007945 */ /* 0x000fd80003800000 */
[----:B------:R-:W-:Y:S05]  /*45d0*/  @!P0 BRA `(.L_x_86) ;  /* 0x00000000008c8947 */ /* 0x000fea0003800000 */
[----:B------:R-:W-:-:S05]  /*45e0*/  UMOV UR4, 0x10 ;  /* 0x0000001000047882 */ /* 0x000fca0000000000 */
[----:B------:R-:W-:Y:S04]  /*45f0*/  DEPBAR.LE SB1, 0x36 ;  /* 0x00009d800000791a */ /* 0x000fe80000000000 */
[----:B------:R-:W1:Y:S02]  /*4600*/  UTCATOMSWS.2CTA.FIND_AND_SET.ALIGN UP0, UR4, UR4 ;  /* 0x00000004000475e3 */ /* 0x000e640008200800 */
[----:B-1----:R-:W-:Y:S01]  /*4610*/  MOV R11, UR4 ;  /* 0x00000004000b7c02 */ /* 0x002fe20008000f00 */
[----:B------:R-:W-:Y:S06]  /*4620*/  BRA.U UP0, `(.L_x_87) ;  /* 0x0000000100187547 */ /* 0x000fec000b800000 */
.L_x_88:
[----:B------:R-:W-:Y:S05]  /*4630*/  NANOSLEEP 0x64 ;  /* 0x000000640000795d */ /* 0x000fea0003800000 */
[----:B------:R-:W-:-:S05]  /*4640*/  UMOV UR4, 0x10 ;  /* 0x0000001000047882 */ /* 0x000fca0000000000 */
[----:B------:R-:W-:Y:S04]  /*4650*/  DEPBAR.LE SB1, 0x36 ;  /* 0x00009d800000791a */ /* 0x000fe80000000000 */
[----:B------:R-:W1:Y:S02]  /*4660*/  UTCATOMSWS.2CTA.FIND_AND_SET.ALIGN UP0, UR4, UR4 ;  /* 0x00000004000475e3 */ /* 0x000e640008200800 */
[----:B-1----:R-:W-:Y:S01]  /*4670*/  MOV R11, UR4 ;  /* 0x00000004000b7c02 */ /* 0x002fe20008000f00 */
[----:B------:R-:W-:Y:S05]  /*4680*/  BRA.U !UP0, `(.L_x_88) ;  /* 0xfffffffd08e87547 */ /* 0x000fea000b83ffff */
.L_x_87:
[----:B------:R-:W1:Y:S01]  /*4690*/  LDS R7, [UR5+0x10] ;  /* 0x00001005ff077984 */ /* 0x000e620008000800 */
[----:B------:R-:W-:Y:S01]  /*46a0*/  IMAD.U32 R5, RZ, RZ, UR6 ;  /* 0x00000006ff057e24 */ /* 0x000fe2000f8e00ff */
[----:B------:R-:W-:-:S03]  /*46b0*/  MOV R4, UR40 ;  /* 0x0000002800047c02 */ /* 0x000fc60008000f00 */
[----:B------:R-:W-:Y:S01]  /*46c0*/  VIADD R5, R5, 0x290 ;  /* 0x0000029005057836 */ /* 0x000fe20000000000 */
[----:B-1----:R-:W-:-:S04]  /*46d0*/  SHF.L.U32 R7, R7, 0x1f, RZ ;  /* 0x0000001f07077819 */ /* 0x002fc800000006ff */
[----:B------:R-:W1:Y:S02]  /*46e0*/  SYNCS.PHASECHK.TRANS64.TRYWAIT P0, [UR5+0x8], R7 ;  /* 0x00000807ff0075a7 */ /* 0x000e640008001105 */
[----:B-1----:R-:W-:Y:S05]  /*46f0*/  @P0 BRA `(.L_x_89) ;  /* 0x0000000000080947 */ /* 0x002fea0003800000 */
[----:B------:R-:W1:Y:S02]  /*4700*/  SYNCS.PHASECHK.TRANS64.TRYWAIT P0, [UR5+0x8], R7 ;  /* 0x00000807ff0075a7 */ /* 0x000e640008001105 */
[----:B-1----:R-:W-:Y:S05]  /*4710*/  @!P0 BRA `(.L_x_90) ;  /* 0x0000007000a88947 */ /* 0x002fea0003800000 */
.L_x_89:
[----:B-1----:R-:W-:Y:S01]  /*4720*/  HFMA2 R0, -RZ, RZ, 0, 5.9604644775390625e-08 ;  /* 0x00000001ff007431 */ /* 0x002fe200000001ff */
[----:B------:R-:W-:Y:S01]  /*4730*/  UPRMT UR4, UR40, 0x654, UR7 ;  /* 0x0000065428047896 */ /* 0x000fe20008000007 */
[----:B------:R-:W-:Y:S01]  /*4740*/  IMAD.MOV.U32 R8, RZ, RZ, 0xffff ;  /* 0x0000ffffff087424 */ /* 0x000fe200078e00ff */
[----:B------:R-:W-:Y:S01]  /*4750*/  PRMT R4, R4, 0x654, R5 ;  /* 0x0000065404047816 */ /* 0x000fe20000000005 */
[----:B------:R-:W-:Y:S02]  /*4760*/  IMAD.MOV.U32 R6, RZ, RZ, 0x4 ;  /* 0x00000004ff067424 */ /* 0x000fe400078e00ff */
[----:B------:R-:W-:Y:S01]  /*4770*/  IMAD.SHL.U32 R9, R11, 0x20, RZ ;  /* 0x000000200b097824 */ /* 0x000fe200078e00ff */
[----:B------:R-:W-:Y:S02]  /*4780*/  MOV R5, UR4 ;  /* 0x0000000400057c02 */ /* 0x000fe40008000f00 */
[-C--:B------:R-:W-:Y:S01]  /*4790*/  SHF.L.U32 R8, R8, R11.reuse, RZ ;  /* 0x0000000b08087219 */ /* 0x080fe200000006ff */
[----:B------:R1:W-:Y:S01]  /*47a0*/  SYNCS.ARRIVE.TRANS64.RED RZ, [UR4], R6 ;  /* 0x00000006ffff79a7 */ /* 0x0003e20008000404 */
[----:B------:R-:W-:Y:S01]  /*47b0*/  SHF.L.U32 R7, R0, R11, RZ ;  /* 0x0000000b00077219 */ /* 0x000fe200000006ff */
[----:B------:R1:W-:Y:S04]  /*47c0*/  STS [UR6+0x290], R9 ;  /* 0x00029009ff007988 */ /* 0x0003e80008000806 */
[----:B------:R1:W-:Y:S04]  /*47d0*/  STAS [R4.64], R11 ;  /* 0x0000000b04007dbd */ /* 0x0003e8000c0008ff */
[----:B------:R1:W-:Y:S04]  /*47e0*/  ATOMS.OR RZ, [UR5+0x14], R8 ;  /* 0x00001408ffff798c */ /* 0x0003e8000b000005 */
[----:B------:R1:W-:Y:S04]  /*47f0*/  ATOMS.OR RZ, [UR5+0x18], R7 ;  /* 0x00001807ffff798c */ /* 0x0003e8000b000005 */
[----:B------:R1:W-:Y:S02]  /*4800*/  ATOMS.XOR RZ, [UR5+0x10], R0 ;  /* 0x00001000ffff798c */ /* 0x0003e4000b800005 */
.L_x_86:
[----:B------:R-:W-:Y:S05]  /*4810*/  BSYNC B0 ;  /* 0x0000000000007941 */ /* 0x000fea0003800000 */
.L_x_85:
[----:B------:R-:W-:Y:S05]  /*4820*/  BRA.U UP1, `(.L_x_91) ;  /* 0x00000001016c7547 */ /* 0x000fea000b800000 */
[----:B------:R-:W-:-:S03]  /*4830*/  UMOV UR4, 0xffffffff ;  /* 0xffffffff00047882 */ /* 0x000fc60000000000 */
[----:B------:R-:W-:Y:S05]  /*4840*/  BRA.DIV UR4, `(.L_x_92) ;  /* 0x0000007204747947 */ /* 0x000fea000b800000 */
[----:B------:R-:W-:-:S13]  /*4850*/  ELECT P0, URZ, PT ;  /* 0x0000000000ff782f */ /* 0x000fda0003800000 */
.L_x_238:
[----:B------:R-:W-:Y:S05]  /*4860*/  @!P0 BRA `(.L_x_91) ;  /* 0x00000000005c8947 */ /* 0x000fea0003800000 */
[----:B-1----:R-:W1:Y:S02]  /*4870*/  LDS R5, [UR5+0x10] ;  /* 0x00001005ff057984 */ /* 0x002e640008000800 */
[----:B-1----:R-:W-:-:S04]  /*4880*/  SHF.L.U32 R5, R5, 0x1f, RZ ;  /* 0x0000001f05057819 */ /* 0x002fc800000006ff */
[----:B------:R-:W1:Y:S02]  /*4890*/  SYNCS.PHASECHK.TRANS64.TRYWAIT P0, [UR5+0x8], R5 ;  /* 0x00000805ff0075a7 */ /* 0x000e640008001105 */
[----:B-1----:R-:W-:Y:S05]  /*48a0*/  @P0 BRA `(.L_x_93) ;  /* 0x0000000000080947 */ /* 0x002fea0003800000 */
[----:B------:R-:W1:Y:S02]  /*48b0*/  SYNCS.PHASECHK.TRANS64.TRYWAIT P0, [UR5+0x8], R5 ;  /* 0x00000805ff0075a7 */ /* 0x000e640008001105 */
[----:B-1----:R-:W-:Y:S05]  /*48c0*/  @!P0 BRA `(.L_x_94) ;  /* 0x0000007000788947 */ /* 0x002fea0003800000 */
.L_x_93:
[----:B------:R-:W2:Y:S01]  /*48d0*/  LDS R7, [UR6+0x290] ;  /* 0x00029006ff077984 */ /* 0x000ea20008000800 */
[----:B-1----:R-:W-:Y:S02]  /*48e0*/  HFMA2 R0, -RZ, RZ, 0, 5.9604644775390625e-08 ;  /* 0x00000001ff007431 */ /* 0x002fe400000001ff */
[----:B------:R-:W-:Y:S01]  /*48f0*/  IMAD.MOV.U32 R4, RZ, RZ, 0xffff ;  /* 0x0000ffffff047424 */ /* 0x000fe200078e00ff */
[----:B------:R-:W-:Y:S01]  /*4900*/  UPRMT UR4, UR40, 0x654, UR7 ;  /* 0x0000065428047896 */ /* 0x000fe20008000007 */
[----:B--2---:R-:W-:-:S03]  /*4910*/  IMAD.SHL.U32 R5, R7, 0x20, RZ ;  /* 0x0000002007057824 */ /* 0x004fc600078e00ff */
[-C--:B------:R-:W-:Y:S02]  /*4920*/  SHF.L.U32 R4, R4, R7.reuse, RZ ;  /* 0x0000000704047219 */ /* 0x080fe400000006ff */
[----:B------:R-:W-:Y:S01]  /*4930*/  SHF.L.U32 R7, R0, R7, RZ ;  /* 0x0000000700077219 */ /* 0x000fe200000006ff */
[----:B------:R2:W-:Y:S04]  /*4940*/  STS [UR6+0x290], R5 ;  /* 0x00029005ff007988 */ /* 0x0005e80008000806 */
[----:B------:R2:W-:Y:S04]  /*4950*/  ATOMS.OR RZ, [UR5+0x14], R4 ;  /* 0x00001404ffff798c */ /* 0x0005e8000b000005 */
[----:B------:R2:W-:Y:S01]  /*4960*/  ATOMS.OR RZ, [UR5+0x18], R7 ;  /* 0x00001807ffff798c */ /* 0x0005e2000b000005 */
[----:B------:R-:W-:Y:S03]  /*4970*/  SYNCS.ARRIVE.TRANS64.RED.A1T0 RZ, [UR4], RZ ;  /* 0x000000ffffff79a7 */ /* 0x000fe60008100404 */
[----:B------:R2:W-:Y:S01]  /*4980*/  ATOMS.XOR RZ, [UR5+0x10], R0 ;  /* 0x00001000ffff798c */ /* 0x0005e2000b800005 */
[----:B------:R-:W-:Y:S05]  /*4990*/  BRA `(.L_x_91) ;  /* 0x0000000000107947 */ /* 0x000fea0003800000 */
.L_x_84:
[----:B------:R-:W-:Y:S02]  /*49a0*/  MOV R0, 0xffffffff ;  /* 0xffffffff00007802 */ /* 0x000fe40000000f00 */
[----:B------:R-:W-:-:S03]  /*49b0*/  MOV R4, 0x49e0 ;  /* 0x000049e000047802 */ /* 0x000fc60000000f00 */
[----:B------:R1:W-:Y:S04]  /*49c0*/  STS [UR6+0x290], R0 ;  /* 0x00029000ff007988 */ /* 0x0003e80008000806 */
[----:B-1---5:R-:W-:Y:S05]  /*49d0*/  CALL.REL.NOINC `($__internal_1_$__cuda_sm10x_tcgen05_guardrail_trap_phase_invalid_during_alloc) ;  /* 0x00000078001c7944 */ /* 0x022fea0003c00000 */
.L_x_91:
[----:B------:R-:W-:Y:S05]  /*49e0*/  WARPSYNC.ALL ;  /* 0x0000000000007948 */ /* 0x000fea0003800000 */
[----:B------:R-:W3:Y:S01]  /*49f0*/  S2UR UR4, SR_CgaCtaId ;  /* 0x00000000000479c3 */ /* 0x000ee20000008800 */
[----:B------:R-:W-:Y:S01]  /*4a00*/  UMOV UR18, 0x400 ;  /* 0x0000040000127882 */ /* 0x000fe20000000000 */
[----:B------:R-:W-:-:S06]  /*4a10*/  NOP ;  /* 0x0000000000007918 */ /* 0x000fcc0000000000 */
[----:B------:R-:W-:Y:S06]  /*4a20*/  BAR.ARV 0x6, 0xa0 ;  /* 0x0182800000007b1d */ /* 0x000fec0000002000 */
[----:B------:R-:W4:Y:S01]  /*4a30*/  LDCU UR11, c[0x0][0x38c] ;  /* 0x00007180ff0b77ac */ /* 0x000f220008000800 */
[----:B------:R-:W-:Y:S01]  /*4a40*/  LOP3.LUT R3, R3, 0xffff, RZ, 0xc0, !PT ;  /* 0x0000ffff03037812 */ /* 0x000fe200078ec0ff */
[----:B-1----:R-:W-:Y:S01]  /*4a50*/  IMAD.MOV.U32 R9, RZ, RZ, 0x1 ;  /* 0x00000001ff097424 */ /* 0x002fe200078e00ff */
[----:B------:R-:W-:Y:S01]  /*4a60*/  LOP3.LUT R2, R2, 0xffff, RZ, 0xc0, !PT ;  /* 0x0000ffff02027812 */ /* 0x000fe200078ec0ff */
[----:B------:R-:W-:Y:S01]  /*4a70*/  IMAD.MOV.U32 R8, RZ, RZ, RZ ;  /* 0x000000ffff087224 */ /* 0x000fe200078e00ff */
[----:B------:R-:W-:Y:S01]  /*4a80*/  R2UR UR26, R3 ;  /* 0x00000000031a72ca */ /* 0x000fe200000e0000 */
[----:B------:R-:W-:Y:S01]  /*4a90*/  UMOV UR32, URZ ;  /* 0x000000ff00207c82 */ /* 0x000fe20008000000 */
[----:B------:R-:W-:-:S02]  /*4aa0*/  R2UR UR34, R2 ;  /* 0x00000000022272ca */ /* 0x000fc400000e0000 */
[----:B------:R-:W-:Y:S01]  /*4ab0*/  CS2R R2, SRZ ;  /* 0x0000000000027805 */ /* 0x000fe2000001ff00 */
[----:B------:R-:W-:Y:S02]  /*4ac0*/  UISETP.NE.AND UP2, UPT, UR36, URZ, UPT ;  /* 0x000000ff2400728c */ /* 0x000fe4000bf45270 */
[----:B---3--:R-:W-:Y:S01]  /*4ad0*/  ULEA UR18, UR4, UR18, 0x18 ;  /* 0x0000001204127291 */ /* 0x008fe2000f8ec0ff */
[----:B------:R-:W-:Y:S01]  /*4ae0*/  UMOV UR14, URZ ;  /* 0x000000ff000e7c82 */ /* 0x000fe20008000000 */
[----:B------:R-:W-:Y:S02]  /*4af0*/  UMOV UR13, URZ ;  /* 0x000000ff000d7c82 */ /* 0x000fe40008000000 */
[----:B------:R-:W-:Y:S02]  /*4b00*/  UIADD3 UR5, UPT, UPT, UR18, 0x23600, URZ ;  /* 0x0002360012057890 */ /* 0x000fe4000fffe0ff */
[----:B------:R-:W-:Y:S02]  /*4b10*/  UIADD3 UR7, UPT, UPT, UR18, 0x34400, URZ ;  /* 0x0003440012077890 */ /* 0x000fe4000fffe0ff */
[----:B----4-:R-:W-:Y:S01]  /*4b20*/  UIADD3 UR11, UPT, UPT, UR11, 0x3f, URZ ;  /* 0x0000003f0b0b7890 */ /* 0x010fe2000fffe0ff */
[----:B--2---:R-:W1:Y:S01]  /*4b30*/  LDS R0, [UR18+0x290] ;  /* 0x00029012ff007984 */ /* 0x004e620008000800 */
[----:B------:R-:W-:-:S02]  /*4b40*/  UIADD3 UR6, UPT, UPT, UR18, 0x8600, URZ ;  /* 0x0000860012067890 */ /* 0x000fc4000fffe0ff */
[----:B------:R-:W-:Y:S02]  /*4b50*/  UIADD3 UR4, UPT, UPT, UR18, 0x30e00, URZ ;  /* 0x00030e0012047890 */ /* 0x000fe4000fffe0ff */
[----:B------:R-:W-:Y:S02]  /*4b60*/  USHF.R.U32.HI UR8, URZ, 0x4, UR5 ;  /* 0x00000004ff087899 */ /* 0x000fe40008011605 */
[----:B------:R-:W-:Y:S02]  /*4b70*/  USHF.R.S32.HI UR9, URZ, 0x1f, UR11 ;  /* 0x0000001fff097899 */ /* 0x000fe4000801140b */
[----:B------:R-:W-:Y:S02]  /*4b80*/  USHF.R.U32.HI UR5, URZ, 0x4, UR7 ;  /* 0x00000004ff057899 */ /* 0x000fe40008011607 */
[----:B------:R-:W-:Y:S02]  /*4b90*/  USHF.R.U32.HI UR10, URZ, 0x4, UR6 ;  /* 0x00000004ff0a7899 */ /* 0x000fe40008011606 */
[----:B------:R-:W-:-:S02]  /*4ba0*/  USHF.R.U32.HI UR6, URZ, 0x4, UR4 ;  /* 0x00000004ff067899 */ /* 0x000fc40008011604 */
[----:B------:R-:W-:Y:S02]  /*4bb0*/  ULEA.HI UR4, UR9, UR11, URZ, 0x6 ;  /* 0x0000000b09047291 */ /* 0x000fe4000f8f30ff */
[----:B------:R-:W-:Y:S02]  /*4bc0*/  ULOP3.LUT UR5, UR5, 0x3fff, URZ, 0xc0, !UPT ;  /* 0x00003fff05057892 */ /* 0x000fe4000f8ec0ff */
[----:B------:R-:W-:Y:S02]  /*4bd0*/  USHF.R.S32.HI UR33, URZ, 0x6, UR4 ;  /* 0x00000006ff217899 */ /* 0x000fe40008011404 */
[----:B------:R-:W-:Y:S02]  /*4be0*/  ULOP3.LUT UR30, UR5, 0x10000, URZ, 0xfc, !UPT ;  /* 0x00010000051e7892 */ /* 0x000fe4000f8efcff */
[----:B------:R-:W-:Y:S02]  /*4bf0*/  ULOP3.LUT UR10, UR10, 0x3fff, URZ, 0xc0, !UPT ;  /* 0x00003fff0a0a7892 */ /* 0x000fe4000f8ec0ff */
[----:B------:R-:W-:-:S02]  /*4c00*/  ULOP3.LUT UR8, UR8, 0x3fff, URZ, 0xc0, !UPT ;  /* 0x00003fff08087892 */ /* 0x000fc4000f8ec0ff */
[----:B------:R-:W-:Y:S02]  /*4c10*/  ULOP3.LUT UR6, UR6, 0x3fff, URZ, 0xc0, !UPT ;  /* 0x00003fff06067892 */ /* 0x000fe4000f8ec0ff */
[----:B------:R-:W-:Y:S02]  /*4c20*/  UISETP.LT.AND UP0, UPT, UR33, 0x1, UPT ;  /* 0x000000012100788c */ /* 0x000fe4000bf01270 */
[----:B------:R-:W-:Y:S02]  /*4c30*/  ULOP3.LUT UR27, UR10, 0x10000, URZ, 0xfc, !UPT ;  /* 0x000100000a1b7892 */ /* 0x000fe4000f8efcff */
[----:B------:R-:W-:Y:S02]  /*4c40*/  ULOP3.LUT UR28, UR8, 0x10000, URZ, 0xfc, !UPT ;  /* 0x00010000081c7892 */ /* 0x000fe4000f8efcff */
[----:B------:R-:W-:Y:S02]  /*4c50*/  ULOP3.LUT UR29, UR6, 0x10000, URZ, 0xfc, !UPT ;  /* 0x00010000061d7892 */ /* 0x000fe4000f8efcff */
[----:B------:R-:W-:Y:S01]  /*4c60*/  USEL UR35, UR33, 0x1, !UP0 ;  /* 0x0000000121237887 */ /* 0x000fe2000c000000 */
[----:B------:R-:W-:Y:S01]  /*4c70*/  UMOV UR22, URZ ;  /* 0x000000ff00167c82 */ /* 0x000fe20008000000 */
[----:B-1----:R-:W-:-:S13]  /*4c80*/  R2UR UR19, R0 ;  /* 0x00000000001372ca */ /* 0x002fda00000e0000 */
[----:B------:R-:W-:Y:S02]  /*4c90*/  UIADD3 UR24, UPT, UPT, UR19, 0x100, URZ ;  /* 0x0000010013187890 */ /* 0x000fe4000fffe0ff */
[----:B------:R-:W-:Y:S02]  /*4ca0*/  UIADD3 UR25, UPT, UPT, UR19, 0x104, URZ ;  /* 0x0000010413197890 */ /* 0x000fe4000fffe0ff */
[----:B------:R-:W-:Y:S02]  /*4cb0*/  USHF.R.U32.HI UR4, URZ, 0x11, UR24 ;  /* 0x00000011ff047899 */ /* 0x000fe40008011618 */
[----:B------:R-:W-:Y:S02]  /*4cc0*/  USHF.R.U32.HI UR5, URZ, 0x1a, UR25 ;  /* 0x0000001aff057899 */ /* 0x000fe40008011619 */
[----:B------:R-:W-:Y:S02]  /*4cd0*/  ULOP3.LUT UR4, UR4, 0x6000, URZ, 0xc0, !UPT ;  /* 0x0000600004047892 */ /* 0x000fe4000f8ec0ff */
[----:B------:R-:W-:-:S02]  /*4ce0*/  ULOP3.LUT UR5, UR5, 0x30, URZ, 0xc0, !UPT ;  /* 0x0000003005057892 */ /* 0x000fc4000f8ec0ff */
[----:B------:R-:W-:Y:S02]  /*4cf0*/  ULOP3.LUT UR4, UR4, 0x1020, URZ, 0xfc, !UPT ;  /* 0x0000102004047892 */ /* 0x000fe4000f8efcff */
[----:B------:R-:W-:-:S04]  /*4d00*/  ULOP3.LUT UR5, UR5, 0x480, URZ, 0xfc, !UPT ;  /* 0x0000048005057892 */ /* 0x000fc8000f8efcff */
[----:B------:R-:W-:-:S12]  /*4d10*/  UPRMT UR23, UR5, 0x5410, UR4 ;  /* 0x0000541005177896 */ /* 0x000fd80008000004 */
.L_x_102:
[C---:B------:R-:W-:Y:S02]  /*4d20*/  LEA R0, R8.reuse, UR18, 0x3 ;  /* 0x0000001208007c11 */ /* 0x040fe4000f8e18ff */
[----:B------:R-:W-:Y:S02]  /*4d30*/  SHF.L.U32 R5, R3, 0x1f, RZ ;  /* 0x0000001f03057819 */ /* 0x000fe400000006ff */
[----:B------:R-:W-:Y:S02]  /*4d40*/  LEA R4, R8, UR18, 0x4 ;  /* 0x0000001208047c11 */ /* 0x000fe4000f8e20ff */
[----:B------:R-:W1:Y:S02]  /*4d50*/  SYNCS.PHASECHK.TRANS64.TRYWAIT P0, [R0+URZ+0x200], R5 ;  /* 0x00020005000075a7 */ /* 0x000e6400080011ff */
[----:B-1-3--:R-:W-:Y:S05]  /*4d60*/  @!P0 BRA `(.L_x_95) ;  /* 0x0000006c00688947 */ /* 0x00afea0003800000 */
.L_x_239:
[----:B-1----:R-:W1:Y:S01]  /*4d70*/  LDS.128 R4, [R4+0x270] ;  /* 0x0002700004047984 */ /* 0x002e620000000c00 */
[----:B------:R-:W-:Y:S02]  /*4d80*/  VIADD R0, R0, 0x210 ;  /* 0x0000021000007836 */ /* 0x000fe40000000000 */
[----:B------:R-:W-:Y:S01]  /*4d90*/  VIADD R8, R8, 0x1 ;  /* 0x0000000108087836 */ /* 0x000fe20000000000 */
[----:B------:R-:W-:Y:S01]  /*4da0*/  @!PT LDS RZ, [RZ] ;  /* 0x00000000fffff984 */ /* 0x000fe20000000800 */
[----:B------:R-:W-:Y:S01]  /*4db0*/  @!PT LDS RZ, [RZ] ;  /* 0x00000000fffff984 */ /* 0x000fe20000000800 */
[----:B------:R-:W-:Y:S01]  /*4dc0*/  @!PT LDS RZ, [RZ] ;  /* 0x00000000fffff984 */ /* 0x000fe20000000800 */
[----:B------:R-:W-:Y:S01]  /*4dd0*/  @!PT LDS RZ, [RZ] ;  /* 0x00000000fffff984 */ /* 0x000fe20000000800 */
[----:B------:R2:W-:Y:S06]  /*4de0*/  MEMBAR.ALL.CTA ;  /* 0x0000000000007992 */ /* 0x0005ec0000008000 */
[----:B--2---:R-:W2:Y:S01]  /*4df0*/  FENCE.VIEW.ASYNC.S ;  /* 0x00000000000073c6 */ /* 0x004ea20000000000 */
[----:B------:R-:W-:-:S04]  /*4e00*/  PRMT R0, RZ, 0x654, R0 ;  /* 0x00000654ff007816 */ /* 0x000fc80000000000 */
[----:B--2---:R2:W-:Y:S01]  /*4e10*/  SYNCS.ARRIVE.TRANS64.RED.A1T0 RZ, [R0+URZ], RZ ;  /* 0x000000ff00ff79a7 */ /* 0x0045e200081004ff */
[----:B-1----:R-:W-:Y:S01]  /*4e20*/  LOP3.LUT P1, RZ, R6, 0x1, RZ, 0xc0, !PT ;  /* 0x0000000106ff7812 */ /* 0x002fe2000782c0ff */
[----:B--2---:R-:W-:-:S12]  /*4e30*/  BRA.U UP2, `(.L_x_96) ;  /* 0x0000000102e87547 */ /* 0x004fd8000b800000 */
[----:B------:R-:W1:Y:S01]  /*4e40*/  LDCU UR4, c[0x0][0x38c] ;  /* 0x00007180ff0477ac */ /* 0x000e620008000800 */
[----:B------:R-:W-:Y:S02]  /*4e50*/  PLOP3.LUT P2, PT, PT, PT, PT, 0x80, 0x8 ;  /* 0x000000000008781c */ /* 0x000fe40003f4f070 */
[----:B------:R-:W-:Y:S01]  /*4e60*/  SHF.L.U32 R5, R9, 0x1f, RZ ;  /* 0x0000001f09057819 */ /* 0x000fe200000006ff */
[----:B------:R-:W-:Y:S02]  /*4e70*/  ULEA UR31, UR32, UR18, 0x3 ;  /* 0x00000012201f7291 */ /* 0x000fe4000f8e18ff */
[----:B-1----:R-:W-:-:S06]  /*4e80*/  UISETP.GE.AND UP0, UPT, UR4, 0x1, UPT ;  /* 0x000000010400788c */ /* 0x002fcc000bf06270 */
[----:B------:R-:W-:-:S05]  /*4e90*/  PLOP3.LUT P0, PT, PT, PT, UP0, 0x80, 0x8 ;  /* 0x000000000008781c */ /* 0x000fca0003f0f008 */
[----:B------:R-:W-:-:S08]  /*4ea0*/  @UP0 ULEA UR4, UR14, UR18, 0x3 ;  /* 0x000000120e040291 */ /* 0x000fd0000f8e18ff */
[----:B------:R-:W-:-:S04]  /*4eb0*/  @P0 SHF.L.U32 R0, R2, 0x1f, RZ ;  /* 0x0000001f02000819 */ /* 0x000fc800000006ff */
[----:B------:R1:W2:Y:S01]  /*4ec0*/  @P0 SYNCS.PHASECHK.TRANS64.TRYWAIT P2, [UR4], R0 ;  /* 0x00000000ff0005a7 */ /* 0x0002a20008041104 */
[----:B------:R-:W3:Y:S02]  /*4ed0*/  SYNCS.PHASECHK.TRANS64.TRYWAIT P0, [UR31+0x230], R5 ;  /* 0x00023005ff0075a7 */ /* 0x000ee4000800111f */
[----:B-123--:R-:W-:Y:S05]  /*4ee0*/  @!P0 BRA `(.L_x_97) ;  /* 0x0000006c001c8947 */ /* 0x00efea0003800000 */
.L_x_241:
[----:B------:R-:W-:Y:S01]  /*4ef0*/  UMOV UR20, UR13 ;  /* 0x0000000d00147c82 */ /* 0x000fe20008000000 */
[----:B------:R-:W-:Y:S05]  /*4f00*/  BRA.U !UP0, `(.L_x_98) ;  /* 0x0000000108a47547 */ /* 0x000fea000b800000 */
[----:B------:R-:W-:Y:S02]  /*4f10*/  UIADD3 UR20, UPT, UPT, UR35, UR13, URZ ;  /* 0x0000000d23147290 */ /* 0x000fe4000fffe0ff */
[----:B------:R-:W-:Y:S01]  /*4f20*/  ULEA UR21, UR32, UR19, 0x7 ;  /* 0x0000001320157291 */ /* 0x000fe2000f8e38ff */
[----:B------:R-:W-:Y:S01]  /*4f30*/  UMOV UR17, URZ ;  /* 0x000000ff00117c82 */ /* 0x000fe20008000000 */
[----:B------:R-:W-:Y:S01]  /*4f40*/  UMOV UR15, UR33 ;  /* 0x00000021000f7c82 */ /* 0x000fe20008000000 */
[----:B------:R-:W-:-:S09]  /*4f50*/  UMOV UR12, UR14 ;  /* 0x0000000e000c7c82 */ /* 0x000fd20008000000 */
.L_x_101:
[----:B--2---:R-:W-:Y:S01]  /*4f60*/  ULEA UR7, UR12, UR18, 0x3 ;  /* 0x000000120c077291 */ /* 0x004fe2000f8e18ff */
[----:B---3--:R-:W-:Y:S11]  /*4f70*/  @P2 BRA `(.L_x_99) ;  /* 0x00000000000c2947 */ /* 0x008ff60003800000 */
[----:B-1----:R-:W-:Y:S04]  /*4f80*/  SHF.L.U32 R5, R2, 0x1f, RZ ;  /* 0x0000001f02057819 */ /* 0x002fe800000006ff */
[----:B------:R-:W1:Y:S02]  /*4f90*/  SYNCS.PHASECHK.TRANS64.TRYWAIT P0, [UR7], R5 ;  /* 0x00000005ff0075a7 */ /* 0x000e640008001107 */
[----:B-1----:R-:W-:Y:S05]  /*4fa0*/  @!P0 BRA `(.L_x_100) ;  /* 0x0000006c00048947 */ /* 0x002fea0003800000 */
.L_x_99:
[----:B------:R-:W-:Y:S01]  /*4fb0*/  UISETP.NE.AND UP0, UPT, UR15, 0x1, UPT ;  /* 0x000000010f00788c */ /* 0x000fe2000bf05270 */
[----:B------:R-:W-:Y:S01]  /*4fc0*/  PLOP3.LUT P2, PT, PT, PT, PT, 0x80, 0x8 ;  /* 0x000000000008781c */ /* 0x000fe20003f4f070 */
[----:B------:R-:W-:Y:S02]  /*4fd0*/  UIADD3 UR4, UPT, UPT, UR12, 0x1, URZ ;  /* 0x000000010c047890 */ /* 0x000fe4000fffe0ff */
[----:B------:R-:W-:Y:S02]  /*4fe0*/  ULEA UR10, UR12, UR29, 0x5 ;  /* 0x0000001d0c0a7291 */ /* 0x000fe4000f8e28ff */
[----:B------:R-:W-:Y:S01]  /*4ff0*/  UISETP.NE.AND UP1, UPT, UR4, 0x1b, UPT ;  /* 0x0000001b0400788c */ /* 0x000fe2000bf25270 */
[----:B------:R-:W-:Y:S01]  /*5000*/  PLOP3.LUT P0, PT, PT, PT, UP0, 0x80, 0x8 ;  /* 0x000000000008781c */ /* 0x000fe20003f0f008 */
[----:B------:R-:W-:Y:S02]  /*5010*/  ULEA UR8, UR12, UR30, 0x5 ;  /* 0x0000001e0c087291 */ /* 0x000fe4000f8e28ff */
[----:B------:R-:W-:Y:S02]  /*5020*/  USEL UR5, URZ, 0x1, UP1 ;  /* 0x00000001ff057887 */ /* 0x000fe40008800000 */
[----:B------:R-:W-:Y:S02]  /*5030*/  USEL UR14, UR4, URZ, UP1 ;  /* 0x000000ff040e7287 */ /* 0x000fe40008800000 */
[----:B------:R-:W-:Y:S02]  /*5040*/  ULEA UR6, UR12, UR28, 0x7 ;  /* 0x0000001c0c067291 */ /* 0x000fe4000f8e38ff */
[----:B------:R-:W-:Y:S01]  /*5050*/  @UP0 ULEA UR4, UR14, UR18, 0x3 ;  /* 0x000000120e040291 */ /* 0x000fe2000f8e18ff */
[----:B------:R-:W-:Y:S01]  /*5060*/  LOP3.LUT R2, R2, UR5, RZ, 0x3c, !PT ;  /* 0x0000000502027c12 */ /* 0x000fe2000f8e3cff */
[----:B------:R-:W-:Y:S02]  /*5070*/  UISETP.NE.U32.AND UP0, UPT, UR17, URZ, UPT ;  /* 0x000000ff1100728c */ /* 0x000fe4000bf05070 */
[----:B------:R-:W-:Y:S01]  /*5080*/  UIADD3 UR16, UPT, UPT, UR7, 0xd8, URZ ;  /* 0x000000d807107890 */ /* 0x000fe2000fffe0ff */
[----:B-1----:R-:W-:Y:S01]  /*5090*/  @P0 SHF.L.U32 R0, R2, 0x1f, RZ ;  /* 0x0000001f02000819 */ /* 0x002fe200000006ff */
[----:B------:R-:W-:Y:S01]  /*50a0*/  UMOV UR11, 0x4008 ;  /* 0x00004008000b7882 */ /* 0x000fe20000000000 */
[----:B------:R-:W-:Y:S01]  /*50b0*/  UMOV UR9, 0x4008 ;  /* 0x0000400800097882 */ /* 0x000fe20000000000 */
[----:B------:R-:W-:Y:S01]  /*50c0*/  UMOV UR7, 0xc0004010 ;  /* 0xc000401000077882 */ /* 0x000fe20000000000 */
[----:B------:R2:W3:Y:S01]  /*50d0*/  @P0 SYNCS.PHASECHK.TRANS64.TRYWAIT P2, [UR4], R0 ;  /* 0x00000000ff0005a7 */ /* 0x0004e20008041104 */
[----:B------:R-:W-:Y:S01]  /*50e0*/  ULEA UR4, UR12, UR27, 0x8 ;  /* 0x0000001b0c047291 */ /* 0x000fe2000f8e40ff */
[----:B------:R2:W-:Y:S01]  /*50f0*/  UTCCP.T.S.2CTA.4x32dp128bit tmem[UR19+0x100], gdesc[UR10] ;  /* 0x0001000a130079e7 */ /* 0x0005e20009300000 */
[----:B------:R-:W-:Y:S01]  /*5100*/  UIADD3 UR13, UPT, UPT, UR13, 0x1, URZ ;  /* 0x000000010d0d7890 */ /* 0x000fe2000fffe0ff */
[----:B------:R2:W-:Y:S01]  /*5110*/  UTCCP.T.S.2CTA.4x32dp128bit tmem[UR19+0x104], gdesc[UR8] ;  /* 0x00010408130079e7 */ /* 0x0005e20009300000 */
[----:B------:R-:W-:Y:S01]  /*5120*/  UIADD3 UR15, UPT, UPT, UR15, -0x1, URZ ;  /* 0xffffffff0f0f7890 */ /* 0x000fe2000fffe0ff */
[----:B------:R-:W-:Y:S01]  /*5130*/  UMOV UR5, 0xc0004010 ;  /* 0xc000401000057882 */ /* 0x000fe20000000000 */
[----:B------:R-:W-:Y:S01]  /*5140*/  UMOV UR17, 0x1 ;  /* 0x0000000100117882 */ /* 0x000fe20000000000 */
[----:B------:R-:W-:Y:S02]  /*5150*/  UMOV UR12, UR14 ;  /* 0x0000000e000c7c82 */ /* 0x000fe40008000000 */
[----:B------:R2:W-:Y:S01]  /*5160*/  UTCOMMA.2CTA.4X gdesc[UR4], gdesc[UR6], tmem[UR21], tmem[UR22], idesc[UR23], tmem[UR24], UP0 ;  /* 0x80181606040075ea */ /* 0x0005e20008200015 */
[----:B------:R-:W-:Y:S01]  /*5170*/  UISETP.NE.AND UP0, UPT, UR13, UR20, UPT ;  /* 0x000000140d00728c */ /* 0x000fe2000bf05270 */
[----:B------:R2:W-:Y:S08]  /*5180*/  UTCBAR.2CTA.MULTICAST [UR16], URZ, UR26 ;  /* 0x000000ff100073e9 */ /* 0x0005f0000820081a */
[----:B------:R-:W-:Y:S05]  /*5190*/  BRA.U UP0, `(.L_x_101) ;  /* 0xfffffffd00707547 */ /* 0x000fea000b83ffff */
.L_x_98:
[----:B--2---:R-:W-:Y:S01]  /*51a0*/  UIADD3 UR4, UPT, UPT, UR31, 0x220, URZ ;  /* 0x000002201f047890 */ /* 0x004fe2000fffe0ff */
[----:B------:R-:W-:-:S08]  /*51b0*/  UMOV UR13, UR20 ;  /* 0x00000014000d7c82 */ /* 0x000fd00008000000 */
[----:B------:R2:W-:Y:S01]  /*51c0*/  UTCBAR.2CTA.MULTICAST [UR4], URZ, UR34 ;  /* 0x000000ff040073e9 */ /* 0x0005e20008200822 */
[----:B------:R-:W-:Y:S02]  /*51d0*/  NOP ;  /* 0x0000000000007918 */ /* 0x000fe40000000000 */
.L_x_96:
[----:B--2---:R-:W-:Y:S01]  /*51e0*/  UIADD3 UR4, UPT, UPT, UR32, 0x1, URZ ;  /* 0x0000000120047890 */ /* 0x004fe2000fffe0ff */
[----:B------:R-:W-:-:S03]  /*51f0*/  ISETP.NE.AND P0, PT, R8, 0x2, PT ;  /* 0x000000020800780c */ /* 0x000fc60003f05270 */
[----:B------:R-:W-:Y:S01]  /*5200*/  UISETP.NE.AND UP0, UPT, UR4, 0x2, UPT ;  /* 0x000000020400788c */ /* 0x000fe2000bf05270 */
[----:B-1----:R-:W-:Y:S02]  /*5210*/  SEL R0, RZ, 0x1, P0 ;  /* 0x00000001ff007807 */ /* 0x002fe40000000000 */
[----:B------:R-:W-:Y:S01]  /*5220*/  SEL R8, R8, RZ, P0 ;  /* 0x000000ff08087207 */ /* 0x000fe20000000000 */
[----:B------:R-:W-:Y:S01]  /*5230*/  USEL UR5, URZ, 0x1, UP0 ;  /* 0x00000001ff057887 */ /* 0x000fe20008000000 */
[----:B------:R-:W-:Y:S01]  /*5240*/  LOP3.LUT R3, R3, R0, RZ, 0x3c, !PT ;  /* 0x0000000003037212 */ /* 0x000fe200078e3cff */
[----:B------:R-:W-:-:S04]  /*5250*/  USEL UR32, UR4, URZ, UP0 ;  /* 0x000000ff04207287 */ /* 0x000fc80008000000 */
[----:B------:R-:W-:Y:S01]  /*5260*/  LOP3.LUT R9, R9, UR5, RZ, 0x3c, !PT ;  /* 0x0000000509097c12 */ /* 0x000fe2000f8e3cff */
[----:B------:R-:W-:Y:S07]  /*5270*/  @P1 BRA `(.L_x_102) ;  /* 0xfffffff800a81947 */ /* 0x000fee000383ffff */
[----:B------:R-:W1:Y:S01]  /*5280*/  S2UR UR8, SR_CgaCtaId ;  /* 0x00000000000879c3 */ /* 0x000e620000008800 */
[----:B------:R-:W-:Y:S01]  /*5290*/  ELECT P0, URZ, PT ;  /* 0x0000000000ff782f */ /* 0x000fe20003800000 */
[----:B------:R-:W-:Y:S01]  /*52a0*/  HFMA2 R0, -RZ, RZ, 0, 5.9604644775390625e-08 ;  /* 0x00000001ff007431 */ /* 0x000fe200000001ff */
[----:B------:R-:W-:-:S05]  /*52b0*/  UMOV UR4, 0x40 ;  /* 0x0000004000047882 */ /* 0x000fca0000000000 */
[----:B------:R-:W-:Y:S01]  /*52c0*/  UVIRTCOUNT.DEALLOC.SMPOOL 0x80 ;  /* 0x000000800000784c */ /* 0x000fe20000000000 */
[----:B------:R-:W-:Y:S02]  /*52d0*/  UISETP.NE.AND UP0, UPT, UR36, URZ, UPT ;  /* 0x000000ff2400728c */ /* 0x000fe4000bf05270 */
[----:B-1----:R-:W-:-:S09]  /*52e0*/  ULEA UR8, UR8, UR4, 0x18 ;  /* 0x0000000408087291 */ /* 0x002fd2000f8ec0ff */
[----:B------:R1:W-:Y:S01]  /*52f0*/  @P0 STS.U8 [UR8+0x1c], R0 ;  /* 0x00001c00ff000988 */ /* 0x0003e20008000008 */
[----:B------:R-:W-:Y:S05]  /*5300*/  BRA.U UP0, `(.L_x_103) ;  /* 0x0000000100587547 */ /* 0x000fea000b800000 */
[----:B------:R-:W-:Y:S01]  /*5310*/  UIADD3 UR5, UPT, UPT, UR18, 0x230, URZ ;  /* 0x0000023012057890 */ /* 0x000fe2000fffe0ff */
[----:B------:R-:W-:-:S03]  /*5320*/  SHF.L.U32 R3, R9, 0x1f, RZ ;  /* 0x0000001f09037819 */ /* 0x000fc600000006ff */
[----:B------:R-:W-:-:S09]  /*5330*/  ULEA UR4, UR32, UR5, 0x3 ;  /* 0x0000000520047291 */ /* 0x000fd2000f8e18ff */
[----:B------:R-:W2:Y:S02]  /*5340*/  SYNCS.PHASECHK.TRANS64.TRYWAIT P0, [UR4], R3 ;  /* 0x00000003ff0075a7 */ /* 0x000ea40008001104 */
[----:B--2---:R-:W-:Y:S05]  /*5350*/  @!P0 BRA `(.L_x_104) ;  /* 0x0000006800308947 */ /* 0x004fea0003800000 */
.L_x_244:
[----:B------:R-:W-:-:S04]  /*5360*/  UIADD3 UR32, UPT, UPT, UR32, 0x1, URZ ;  /* 0x0000000120207890 */ /* 0x000fc8000fffe0ff */
[----:B------:R-:W-:-:S04]  /*5370*/  UISETP.NE.AND UP1, UPT, UR32, 0x2, UPT ;  /* 0x000000022000788c */ /* 0x000fc8000bf25270 */
[----:B------:R-:W-:Y:S02]  /*5380*/  USEL UR6, URZ, 0x1, UP1 ;  /* 0x00000001ff067887 */ /* 0x000fe40008800000 */
[----:B------:R-:W-:-:S04]  /*5390*/  USEL UR4, UR32, URZ, UP1 ;  /* 0x000000ff20047287 */ /* 0x000fc80008800000 */
[----:B------:R-:W-:Y:S01]  /*53a0*/  ULEA UR4, UR4, UR5, 0x3 ;  /* 0x0000000504047291 */ /* 0x000fe2000f8e18ff */
[----:B-1----:R-:W-:-:S04]  /*53b0*/  LOP3.LUT R3, R9, UR6, RZ, 0x3c, !PT ;  /* 0x0000000609037c12 */ /* 0x002fc8000f8e3cff */
[----:B------:R-:W-:Y:S01]  /*53c0*/  SHF.L.U32 R3, R3, 0x1f, RZ ;  /* 0x0000001f03037819 */ /* 0x000fe200000006ff */
[----:B------:R-:W-:-:S04]  /*53d0*/  IMAD.U32 R0, RZ, RZ, UR4 ;  /* 0x00000004ff007e24 */ /* 0x000fc8000f8e00ff */
[----:B------:R1:W2:Y:S03]  /*53e0*/  SYNCS.PHASECHK.TRANS64.TRYWAIT P0, [R0+URZ], R3 ;  /* 0x00000003000075a7 */ /* 0x0002a600080011ff */
[----:B--2---:R-:W-:Y:S05]  /*53f0*/  @!P0 NANOSLEEP.SYNCS 0x989680 ;  /* 0x009896800000895d */ /* 0x004fea0003900000 */
[----:B------:R-:W2:Y:S02]  /*5400*/  @!P0 SYNCS.PHASECHK.TRANS64 P0, [R0+URZ], R3 ;  /* 0x00000003000085a7 */ /* 0x000ea400080010ff */
[----:B--2---:R-:W-:Y:S05]  /*5410*/  @P0 BRA `(.L_x_105) ;  /* 0x0000000000200947 */ /* 0x004fea0003800000 */
.L_x_106:
[----:B--2---:R2:W4:Y:S02]  /*5420*/  SYNCS.PHASECHK.TRANS64.TRYWAIT P0, [R0+URZ], R3 ;  /* 0x00000003000075a7 */ /* 0x00452400080011ff */
[----:B----4-:R-:W-:Y:S05]  /*5430*/  @!P0 NANOSLEEP.SYNCS 0x989680 ;  /* 0x009896800000895d */ /* 0x010fea0003900000 */
[----:B------:R-:W4:Y:S02]  /*5440*/  @!P0 SYNCS.PHASECHK.TRANS64 P0, [R0+URZ], R3 ;  /* 0x00000003000085a7 */ /* 0x000f2400080010ff */
[----:B----4-:R-:W-:Y:S05]  /*5450*/  @!P0 BRA `(.L_x_106) ;  /* 0xfffffffc00f08947 */ /* 0x010fea000383ffff */
[----:B------:R-:W-:Y:S05]  /*5460*/  BRA `(.L_x_105) ;  /* 0x00000000000c7947 */ /* 0x000fea0003800000 */
.L_x_103:
[----:B------:R-:W-:-:S04]  /*5470*/  UIADD3 UR4, UPT, UPT, UR18, 0x260, URZ ;  /* 0x0000026012047890 */ /* 0x000fc8000fffe0ff */
[----:B------:R-:W-:-:S09]  /*5480*/  UPRMT UR4, UR40, 0x654, UR4 ;  /* 0x0000065428047896 */ /* 0x000fd20008000004 */
[----:B------:R-:W-:Y:S03]  /*5490*/  SYNCS.ARRIVE.TRANS64.RED.A1T0 RZ, [UR4], RZ ;  /* 0x000000ffffff79a7 */ /* 0x000fe60008100404 */
.L_x_105:
[----:B-12---:R-:W-:Y:S01]  /*54a0*/  SHF.L.U32 R3, RZ, 0x1f, RZ ;  /* 0x0000001fff037819 */ /* 0x006fe200000006ff */
[----:B------:R-:W-:Y:S01]  /*54b0*/  UIADD3 UR4, UPT, UPT, UR18, 0x260, URZ ;  /* 0x0000026012047890 */ /* 0x000fe2000fffe0ff */
[----:B------:R-:W-:Y:S02]  /*54c0*/  PLOP3.LUT P0, PT, PT, PT, UP0, 0x80, 0x8 ;  /* 0x000000000008781c */ /* 0x000fe40003f0f008 */
[----:B------:R-:W1:Y:S02]  /*54d0*/  SYNCS.PHASECHK.TRANS64.TRYWAIT P1, [UR18+0x260], R3 ;  /* 0x00026003ff0075a7 */ /* 0x000e640008021112 */
[----:B-1----:R-:W-:Y:S09]  /*54e0*/  @!P1 BRA `(.L_x_107) ;  /* 0x0000006400e49947 */ /* 0x002ff20003800000 */
.L_x_246:
[----:B------:R-:W-:Y:S01]  /*54f0*/  @!UP0 UPRMT UR4, UR40, 0x654, UR4 ;  /* 0x0000065428048896 */ /* 0x000fe20008000004 */
[----:B------:R-:W-:Y:S01]  /*5500*/  UMOV UR5, 0xffff ;  /* 0x0000ffff00057882 */ /* 0x000fe20000000000 */
[----:B------:R-:W-:-:S07]  /*5510*/  UMOV UR6, 0x1 ;  /* 0x0000000100067882 */ /* 0x000fce0000000000 */
[----:B------:R-:W-:Y:S01]  /*5520*/  @!P0 SYNCS.ARRIVE.TRANS64.RED.A1T0 RZ, [UR4], RZ ;  /* 0x000000ffffff89a7 */ /* 0x000fe20008100404 */
[----:B------:R-:W-:Y:S01]  /*5530*/  NOP ;  /* 0x0000000000007918 */ /* 0x000fe20000000000 */
[----:B-1----:R-:W1:Y:S01]  /*5540*/  LDS R0, [UR8+0x14] ;  /* 0x00001408ff007984 */ /* 0x002e620008000800 */
[----:B------:R-:W-:-:S04]  /*5550*/  ULOP3.LUT UR4, UR19, 0xffff, URZ, 0xc0, !UPT ;  /* 0x0000ffff13047892 */ /* 0x000fc8000f8ec0ff */
[----:B------:R-:W-:-:S04]  /*5560*/  USHF.R.U32.HI UR4, URZ, 0x5, UR4 ;  /* 0x00000005ff047899 */ /* 0x000fc80008011604 */
[----:B------:R-:W-:Y:S02]  /*5570*/  USHF.L.U32 UR5, UR5, UR4, URZ ;  /* 0x0000000405057299 */ /* 0x000fe400080006ff */
[----:B------:R-:W-:-:S04]  /*5580*/  USHF.L.U32 UR4, UR6, UR4, URZ ;  /* 0x0000000406047299 */ /* 0x000fc800080006ff */
[----:B-1----:R-:W-:-:S04]  /*5590*/  LOP3.LUT R0, R0, UR5, RZ, 0xc0, !PT ;  /* 0x0000000500007c12 */ /* 0x002fc8000f8ec0ff */
[----:B------:R-:W-:-:S13]  /*55a0*/  ISETP.NE.AND P0, PT, R0, UR5, PT ;  /* 0x0000000500007c0c */ /* 0x000fda000bf05270 */
[----:B------:R-:W-:Y:S05]  /*55b0*/  @P0 BRA `(.L_x_108) ;  /* 0x0000000000580947 */ /* 0x000fea0003800000 */
[----:B------:R-:W1:Y:S02]  /*55c0*/  LDS R0, [UR8+0x18] ;  /* 0x00001808ff007984 */ /* 0x000e640008000800 */
[----:B-1----:R-:W-:-:S04]  /*55d0*/  LOP3.LUT R0, R0, UR4, RZ, 0xc0, !PT ;  /* 0x0000000400007c12 */ /* 0x002fc8000f8ec0ff */
[----:B------:R-:W-:-:S13]  /*55e0*/  ISETP.NE.AND P0, PT, R0, UR4, PT ;  /* 0x0000000400007c0c */ /* 0x000fda000bf05270 */
[----:B------:R-:W-:Y:S05]  /*55f0*/  @P0 BRA `(.L_x_109) ;  /* 0x00000000003c0947 */ /* 0x000fea0003800000 */
[----:B------:R-:W1:Y:S01]  /*5600*/  S2R R2, SR_LANEID ;  /* 0x0000000000027919 */ /* 0x000e620000000000 */
[----:B------:R-:W-:Y:S01]  /*5610*/  ULOP3.LUT UR5, URZ, UR5, URZ, 0x33, !UPT ;  /* 0x00000005ff057292 */ /* 0x000fe2000f8e33ff */
[----:B------:R-:W-:Y:S01]  /*5620*/  LOP3.LUT R4, RZ, UR4, RZ, 0x33, !PT ;  /* 0x00000004ff047c12 */ /* 0x000fe2000f8e33ff */
[----:B------:R-:W-:Y:S02]  /*5630*/  VOTEU.ANY UR4, UPT, PT ;  /* 0x0000000000047886 */ /* 0x000fe400038e0100 */
[----:B------:R-:W-:Y:S01]  /*5640*/  UFLO.U32 UR4, UR4 ;  /* 0x00000004000472bd */ /* 0x000fe200080e0000 */
[----:B------:R-:W2:Y:S01]  /*5650*/  REDUX UR6, R4 ;  /* 0x00000000040673c4 */ /* 0x000ea20000000000 */
[----:B------:R-:W-:-:S06]  /*5660*/  IMAD.U32 R0, RZ, RZ, UR5 ;  /* 0x00000005ff007e24 */ /* 0x000fcc000f8e00ff */
[----:B------:R4:W-:Y:S01]  /*5670*/  UTCATOMSWS.AND URZ, UR5 ;  /* 0x0000000500ff79e3 */ /* 0x0009e20008000000 */
[----:B------:R-:W3:Y:S01]  /*5680*/  REDUX UR7, R0 ;  /* 0x00000000000773c4 */ /* 0x000ee20000000000 */
[----:B-1----:R-:W-:Y:S01]  /*5690*/  ISETP.EQ.U32.AND P0, PT, R2, UR4, PT ;  /* 0x0000000402007c0c */ /* 0x002fe2000bf02070 */
[----:B--2---:R-:W-:Y:S01]  /*56a0*/  IMAD.U32 R2, RZ, RZ, UR6 ;  /* 0x00000006ff027e24 */ /* 0x004fe2000f8e00ff */
[----:B---3--:R-:W-:-:S11]  /*56b0*/  MOV R3, UR7 ;  /* 0x0000000700037c02 */ /* 0x008fd60008000f00 */
[----:B------:R4:W-:Y:S04]  /*56c0*/  @P0 ATOMS.AND RZ, [UR8+0x14], R3 ;  /* 0x00001403ffff098c */ /* 0x0009e8000a800008 */
[----:B------:R4:W-:Y:S01]  /*56d0*/  @P0 ATOMS.AND RZ, [UR8+0x18], R2 ;  /* 0x00001802ffff098c */ /* 0x0009e2000a800008 */
[----:B------:R-:W-:Y:S05]  /*56e0*/  BRA `(.L_x_110) ;  /* 0x0000000000147947 */ /* 0x000fea0003800000 */
.L_x_109:
[----:B------:R-:W-:Y:S02]  /*56f0*/  MOV R2, 0x5710 ;  /* 0x0000571000027802 */ /* 0x000fe40000000f00 */
[----:B---3-5:R-:W-:Y:S05]  /*5700*/  CALL.REL.NOINC `($__internal_0_$__cuda_sm10x_tcgen05_guardrail_trap_col_being_dealloced_not_returned_by_alloc) ;  /* 0x0000006800c47944 */ /* 0x028fea0003c00000 */
[----:B------:R-:W-:Y:S05]  /*5710*/  BRA `(.L_x_110) ;  /* 0x0000000000087947 */ /* 0x000fea0003800000 */
.L_x_108:
[----:B------:R-:W-:Y:S02]  /*5720*/  MOV R2, 0x5740 ;  /* 0x0000574000027802 */ /* 0x000fe40000000f00 */
[----:B---3-5:R-:W-:Y:S05]  /*5730*/  CALL.REL.NOINC `($__internal_2_$__cuda_sm10x_tcgen05_guardrail_trap_unallocated_columns_being_dealloced) ;  /* 0x0000006800d07944 */ /* 0x028fea0003c00000 */
.L_x_110:
[----:B------:R-:W-:Y:S01]  /*5740*/  NOP ;  /* 0x0000000000007918 */ /* 0x000fe20000000000 */
[----:B----4-:R-:W-:Y:S05]  /*5750*/  EXIT ;  /* 0x000000000000794d */ /* 0x010fea0003800000 */
.L_x_83:
[----:B------:R-:W-:-:S09]  /*5760*/  UISETP.NE.OR UP0, UPT, UR17, 0x3, !UP4 ;  /* 0x000000031100788c */ /* 0x000fd2000e705670 */
[----:B------:R-:W-:Y:S05]  /*5770*/  BRA.U UP0, `(.L_x_111) ;  /* 0x0000001100587547 */ /* 0x000fea000b800000 */
[----:B------:R-:W1:Y:S01]  /*5780*/  LDCU UR45, c[0x0][0x370] ;  /* 0x00006e00ff2d77ac */ /* 0x000e620008000800 */
[----:B------:R-:W2:Y:S01]  /*5790*/  LDC.64 R16, c[0x0][0x348] ;  /* 0x0000d200ff107b82 */ /* 0x000ea20000000a00 */
[----:B------:R-:W-:Y:S02]  /*57a0*/  HFMA2 R13, -RZ, RZ, 0, 0 ;  /* 0x00000000ff0d7431 */ /* 0x000fe400000001ff */
[----:B------:R-:W-:Y:S01]  /*57b0*/  IMAD.MOV.U32 R15, RZ, RZ, 0x1 ;  /* 0x00000001ff0f7424 */ /* 0x000fe200078e00ff */
[----:B------:R-:W1:Y:S01]  /*57c0*/  LDCU.128 UR40, c[0x0][0xf10] ;  /* 0x0001e200ff2877ac */ /* 0x000e620008000c00 */
[----:B------:R-:W-:Y:S01]  /*57d0*/  IMAD.MOV.U32 R14, RZ, RZ, RZ ;  /* 0x000000ffff0e7224 */ /* 0x000fe200078e00ff */
[----:B------:R-:W-:Y:S01]  /*57e0*/  MOV R7, 0x2000 ;  /* 0x0000200000077802 */ /* 0x000fe20000000f00 */
[----:B------:R-:W3:Y:S01]  /*57f0*/  LDCU UR38, c[0x0][0x374] ;  /* 0x00006e80ff2677ac */ /* 0x000ee20008000800 */
[----:B------:R-:W4:Y:S01]  /*5800*/  LDC.64 R2, c[0x0][0xc88] ;  /* 0x00032200ff027b82 */ /* 0x000f220000000a00 */
[----:B------:R-:W3:Y:S01]  /*5810*/  LDCU UR15, c[0x0][0xf0c] ;  /* 0x0001e180ff0f77ac */ /* 0x000ee20008000800 */
[----:B------:R-:W2:Y:S06]  /*5820*/  LDCU UR49, c[0x0][0xf20] ;  /* 0x0001e400ff3177ac */ /* 0x000eac0008000800 */
[----:B------:R-:W4:Y:S01]  /*5830*/  LDC.64 R4, c[0x0][0xc90] ;  /* 0x00032400ff047b82 */ /* 0x000f220000000a00 */
[----:B------:R-:W2:Y:S01]  /*5840*/  LDCU UR4, c[0x0][0xf30] ;  /* 0x0001e600ff0477ac */ /* 0x000ea20008000800 */
[----:B------:R-:W-:Y:S01]  /*5850*/  UMOV UR21, 0x400 ;  /* 0x0000040000157882 */ /* 0x000fe20000000000 */
[----:B-1----:R-:W-:-:S02]  /*5860*/  UIMAD.WIDE.U32 UR6, UR45, UR40, URZ ;  /* 0x000000282d0672a5 */ /* 0x002fc4000f8e00ff */
[----:B---3--:R-:W-:Y:S02]  /*5870*/  UIMAD.WIDE.U32 UR8, UR38, UR43, URZ ;  /* 0x0000002b260872a5 */ /* 0x008fe4000f8e00ff */
[----:B------:R-:W-:Y:S02]  /*5880*/  ULEA UR21, UR55, UR21, 0x18 ;  /* 0x0000001537157291 */ /* 0x000fe4000f8ec0ff */
[----:B------:R-:W-:Y:S02]  /*5890*/  UPLOP3.LUT UP3, UPT, UPT, UPT, UPT, 0x40, 0x4 ;  /* 0x000000000004789c */ /* 0x000fe40003f6e870 */
[----:B------:R-:W-:Y:S01]  /*58a0*/  UIADD3 UR46, UPT, UPT, UR21, 0x1c8, URZ ;  /* 0x000001c8152e7890 */ /* 0x000fe2000fffe0ff */
[----:B------:R-:W-:Y:S01]  /*58b0*/  UMOV UR6, UR7 ;  /* 0x0000000700067c82 */ /* 0x000fe20008000000 */
[----:B------:R-:W-:Y:S01]  /*58c0*/  UMOV UR47, UR9 ;  /* 0x00000009002f7c82 */ /* 0x000fe20008000000 */
[----:B------:R-:W-:Y:S02]  /*58d0*/  UISETP.GE.AND UP0, UPT, UR39, 0x1, UPT ;  /* 0x000000012700788c */ /* 0x000fe4000bf06270 */
[----:B------:R-:W-:Y:S01]  /*58e0*/  UISETP.NE.AND UP4, UPT, UR39, 0x1, UPT ;  /* 0x000000012700788c */ /* 0x000fe2000bf85270 */
[----:B------:R-:W1:Y:S01]  /*58f0*/  LDCU.64 UR22, c[0x0][0xf28] ;  /* 0x0001e500ff1677ac */ /* 0x000e620008000a00 */
[----:B------:R-:W-:-:S02]  /*5900*/  UISETP.NE.AND UP6, UPT, UR15, 0x1, UPT ;  /* 0x000000010f00788c */ /* 0x000fc4000bfc5270 */
[----:B------:R-:W-:Y:S02]  /*5910*/  UISETP.NE.AND UP5, UPT, UR42, 0x1, UPT ;  /* 0x000000012a00788c */ /* 0x000fe4000bfa5270 */
[----:B------:R-:W-:Y:S02]  /*5920*/  UIADD3 UR33, UPT, UPT, UR21, 0x1b0, URZ ;  /* 0x000001b015217890 */ /* 0x000fe4000fffe0ff */
[----:B------:R-:W-:Y:S02]  /*5930*/  UIADD3 UR25, UPT, UPT, UR21, 0x1b8, URZ ;  /* 0x000001b815197890 */ /* 0x000fe4000fffe0ff */
[----:B------:R-:W-:Y:S02]  /*5940*/  UIADD3 UR17, UPT, UPT, UR21, 0x1c0, URZ ;  /* 0x000001c015117890 */ /* 0x000fe4000fffe0ff */
[----:B------:R-:W-:Y:S02]  /*5950*/  UPRMT UR46, UR55, 0x654, UR46 ;  /* 0x00000654372e7896 */ /* 0x000fe4000800002e */
[----:B------:R-:W-:-:S02]  /*5960*/  USHF.R.U32.HI UR48, URZ, UR41, UR6 ;  /* 0x00000029ff307299 */ /* 0x000fc40008011606 */
[----:B--2---:R-:W-:Y:S02]  /*5970*/  USHF.R.U32.HI UR47, URZ, UR49, UR47 ;  /* 0x00000031ff2f7299 */ /* 0x004fe4000801162f */
[----:B------:R-:W-:-:S11]  /*5980*/  UISETP.NE.AND UP2, UPT, UR4, 0x1, UPT ;  /* 0x000000010400788c */ /* 0x000fd6000bf45270 */
.L_x_122:
[C---:B------:R-:W-:Y:S02]  /*5990*/  LEA R12, R14.reuse, UR21, 0x3 ;  /* 0x000000150e0c7c11 */ /* 0x040fe4000f8e18ff */
[----:B------:R-:W-:Y:S02]  /*59a0*/  SHF.L.U32 R9, R13, 0x1f, RZ ;  /* 0x0000001f0d097819 */ /* 0x000fe400000006ff */
[----:B------:R-:W-:Y:S02]  /*59b0*/  LEA R10, R14, UR21, 0x4 ;  /* 0x000000150e0a7c11 */ /* 0x000fe4000f8e20ff */
[----:B------:R-:W2:Y:S02]  /*59c0*/  SYNCS.PHASECHK.TRANS64.TRYWAIT P0, [R12+URZ+0x200], R9 ;  /* 0x000200090c0075a7 */ /* 0x000ea400080011ff */
[----:B--23--:R-:W-:Y:S05]  /*59d0*/  @!P0 BRA `(.L_x_112) ;  /* 0x0000006000c08947 */ /* 0x00cfea0003800000 */
.L_x_247:
[----:B--2---:R-:W2:Y:S01]  /*59e0*/  LDS.128 R8, [R10+0x270] ;  /* 0x000270000a087984 */ /* 0x004ea20000000c00 */
[----:B------:R-:W-:Y:S01]  /*59f0*/  UISETP.GE.AND UP0, UPT, UR39, 0x1, UPT ;  /* 0x000000012700788c */ /* 0x000fe2000bf06270 */
[----:B------:R-:W-:Y:S01]  /*5a00*/  @!PT LDS RZ, [RZ] ;  /* 0x00000000fffff984 */ /* 0x000fe20000000800 */
[----:B------:R-:W-:Y:S01]  /*5a10*/  @!PT LDS RZ, [RZ] ;  /* 0x00000000fffff984 */ /* 0x000fe20000000800 */
[----:B------:R-:W-:Y:S01]  /*5a20*/  @!PT LDS RZ, [RZ] ;  /* 0x00000000fffff984 */ /* 0x000fe20000000800 */
[----:B------:R-:W-:Y:S01]  /*5a30*/  @!PT LDS RZ, [RZ] ;  /* 0x00000000fffff984 */ /* 0x000fe20000000800 */
[----:B------:R3:W-:Y:S06]  /*5a40*/  MEMBAR.ALL.CTA ;  /* 0x0000000000007992 */ /* 0x0007ec0000008000 */
[----:B---3--:R-:W3:Y:S01]  /*5a50*/  FENCE.VIEW.ASYNC.S ;  /* 0x00000000000073c6 */ /* 0x008ee20000000000 */
[----:B--2---:R-:W-:Y:S11]  /*5a60*/  LOP3.LUT P0, RZ, R10, 0x1, RZ, 0xc0, !PT ;  /* 0x000000010aff7812 */ /* 0x004ff6000780c0ff */
[----:B------:R-:W-:Y:S02]  /*5a70*/  @!UPT UIADD3 URZ, UPT, UPT, URZ, URZ, URZ ;  /* 0x000000fffffff290 */ /* 0x000fe4000fffe0ff */
[----:B---3--:R-:W-:Y:S01]  /*5a80*/  VOTEU.ANY UP1, P0 ;  /* 0x0000000000ff7886 */ /* 0x008fe20000020100 */
[----:B------:R-:W-:Y:S11]  /*5a90*/  PLOP3.LUT P0, PT, PT, PT, UP1, 0x80, 0x8 ;  /* 0x000000000008781c */ /* 0x000ff60003f0f018 */
[----:B------:R-:W-:Y:S02]  /*5aa0*/  @!UPT UIADD3 URZ, UPT, UPT, URZ, URZ, URZ ;  /* 0x000000fffffff290 */ /* 0x000fe4000fffe0ff */
[----:B------:R-:W-:Y:S02]  /*5ab0*/  @P0 SHF.R.U32.HI R0, RZ, 0x10, R9 ;  /* 0x00000010ff000819 */ /* 0x000fe40000011609 */
[----:B------:R-:W-:Y:S02]  /*5ac0*/  @P0 MOV R6, R8 ;  /* 0x0000000800060202 */ /* 0x000fe40000000f00 */
[----:B------:R-:W-:Y:S01]  /*5ad0*/  @P0 R2UR UR4, R0 ;  /* 0x00000000000402ca */ /* 0x000fe200000e0000 */
[----:B------:R-:W-:Y:S01]  /*5ae0*/  VIADD R0, R12, 0x210 ;  /* 0x000002100c007836 */ /* 0x000fe20000000000 */
[----:B------:R-:W-:Y:S02]  /*5af0*/  @P0 LOP3.LUT R8, R9, 0xffff, RZ, 0xc0, !PT ;  /* 0x0000ffff09080812 */ /* 0x000fe400078ec0ff */
[----:B------:R-:W-:Y:S02]  /*5b00*/  @P0 R2UR UR6, R6 ;  /* 0x00000000060602ca */ /* 0x000fe400000e0000 */
[----:B------:R-:W-:Y:S02]  /*5b10*/  PRMT R0, RZ, 0x654, R0 ;  /* 0x00000654ff007816 */ /* 0x000fe40000000000 */
[----:B------:R-:W-:Y:S02]  /*5b20*/  @P0 R2UR UR5, R8 ;  /* 0x00000000080502ca */ /* 0x000fe400000e0000 */
[----:B------:R2:W-:Y:S03]  /*5b30*/  SYNCS.ARRIVE.TRANS64.RED.A1T0 RZ, [R0+URZ], RZ ;  /* 0x000000ff00ff79a7 */ /* 0x0005e600081004ff */
[----:B------:R-:W-:Y:S04]  /*5b40*/  @UP1 UMOV UR37, UR4 ;  /* 0x0000000400251c82 */ /* 0x000fe80008000000 */
[----:B------:R-:W-:Y:S04]  /*5b50*/  @UP1 UMOV UR14, UR6 ;  /* 0x00000006000e1c82 */ /* 0x000fe80008000000 */
[----:B------:R-:W-:Y:S01]  /*5b60*/  @UP1 UMOV UR13, UR5 ;  /* 0x00000005000d1c82 */ /* 0x000fe20008000000 */
[----:B------:R-:W-:Y:S05]  /*5b70*/  BRA.U !UP0, `(.L_x_113) ;  /* 0x0000000108a47547 */ /* 0x000fea000b800000 */
[----:B------:R-:W-:Y:S02]  /*5b80*/  UIMAD.WIDE.U32 UR26, UR13, UR43, URZ ;  /* 0x0000002b0d1a72a5 */ /* 0x000fe4000f8e00ff */
[----:B------:R-:W-:Y:S02]  /*5b90*/  UIMAD.WIDE.U32 UR28, UR14, UR40, URZ ;  /* 0x000000280e1c72a5 */ /* 0x000fe4000f8e00ff */
[----:B------:R-:W-:Y:S02]  /*5ba0*/  USEL UR4, UR38, UR47, !UP5 ;  /* 0x0000002f26047287 */ /* 0x000fe4000e800000 */
[----:B------:R-:W-:Y:S02]  /*5bb0*/  USEL UR7, UR45, UR48, !UP6 ;  /* 0x000000302d077287 */ /* 0x000fe4000f000000 */
[----:B-1----:R-:W-:Y:S02]  /*5bc0*/  UIMAD.WIDE.U32 UR8, UR4, UR22, URZ ;  /* 0x00000016040872a5 */ /* 0x002fe4000f8e00ff */
[----:B------:R-:W-:Y:S01]  /*5bd0*/  UIMAD.WIDE.U32 UR18, UR7, UR22, URZ ;  /* 0x00000016071272a5 */ /* 0x000fe2000f8e00ff */
[----:B------:R-:W-:Y:S02]  /*5be0*/  UMOV UR5, UR27 ;  /* 0x0000001b00057c82 */ /* 0x000fe40008000000 */
[----:B------:R-:W-:Y:S03]  /*5bf0*/  USHF.R.U32.HI UR6, URZ, UR49, UR5 ;  /* 0x00000031ff067299 */ /* 0x000fe60008011605 */
[----:B------:R-:W-:Y:S01]  /*5c00*/  UMOV UR5, UR29 ;  /* 0x0000001d00057c82 */ /* 0x000fe20008000000 */
[----:B------:R-:W-:Y:S02]  /*5c10*/  USEL UR6, UR13, UR6, !UP5 ;  /* 0x000000060d067287 */ /* 0x000fe4000e800000 */
[----:B------:R-:W-:Y:S03]  /*5c20*/  USHF.R.U32.HI UR10, URZ, UR41, UR5 ;  /* 0x00000029ff0a7299 */ /* 0x000fe60008011605 */
[----:B------:R-:W-:Y:S02]  /*5c30*/  UMOV UR5, UR9 ;  /* 0x0000000900057c82 */ /* 0x000fe40008000000 */
[----:B------:R-:W-:Y:S03]  /*5c40*/  @UP4 USHF.R.U32.HI UR4, URZ, UR23, UR5 ;  /* 0x00000017ff044299 */ /* 0x000fe60008011605 */
[----:B------:R-:W-:Y:S01]  /*5c50*/  UMOV UR5, UR19 ;  /* 0x0000001300057c82 */ /* 0x000fe20008000000 */
[----:B------:R-:W-:Y:S02]  /*5c60*/  UIMAD UR4, UR39, UR4, URZ ;  /* 0x00000004270472a4 */ /* 0x000fe4000f8e02ff */
[----:B------:R-:W-:Y:S02]  /*5c70*/  @UP4 USHF.R.U32.HI UR7, URZ, UR23, UR5 ;  /* 0x00000017ff074299 */ /* 0x000fe40008011605 */
[----:B------:R-:W-:Y:S02]  /*5c80*/  UIMAD.WIDE.U32 UR18, UR6, UR22, URZ ;  /* 0x00000016061272a5 */ /* 0x000fe4000f8e00ff */
[----:B------:R-:W-:Y:S02]  /*5c90*/  USEL UR5, UR14, UR10, !UP6 ;  /* 0x0000000a0e057287 */ /* 0x000fe4000f000000 */
[----:B------:R-:W-:Y:S02]  /*5ca0*/  UIMAD UR8, UR39, UR7, URZ ;  /* 0x00000007270872a4 */ /* 0x000fe4000f8e02ff */
[----:B------:R-:W-:Y:S03]  /*5cb0*/  UISETP.GE.AND UP0, UPT, UR6, UR4, UPT ;  /* 0x000000040600728c */ /* 0x000fe6000bf06270 */
[----:B------:R-:W-:Y:S01]  /*5cc0*/  UMOV UR4, UR19 ;  /* 0x0000001300047c82 */ /* 0x000fe20008000000 */
[----:B------:R-:W-:Y:S02]  /*5cd0*/  UISETP.GE.OR UP0, UPT, UR5, UR8, UP0 ;  /* 0x000000080500728c */ /* 0x000fe40008706670 */
[----:B------:R-:W-:Y:S02]  /*5ce0*/  USHF.R.U32.HI UR4, URZ, UR23, UR4 ;  /* 0x00000017ff047299 */ /* 0x000fe40008011604 */
[----:B------:R-:W-:Y:S02]  /*5cf0*/  UIMAD.WIDE.U32 UR8, UR5, UR22, URZ ;  /* 0x00000016050872a5 */ /* 0x000fe4000f8e00ff */
[----:B------:R-:W-:Y:S04]  /*5d00*/  USEL UR10, UR6, UR4, !UP4 ;  /* 0x00000004060a7287 */ /* 0x000fe8000e000000 */
[----:B------:R-:W-:Y:S01]  /*5d10*/  UIADD3 UR12, UPT, UPT, -UR10, URZ, URZ ;  /* 0x000000ff0a0c7290 */ /* 0x000fe2000fffe1ff */
[----:B------:R-:W-:Y:S02]  /*5d20*/  @!UP0 UMOV UR4, UR9 ;  /* 0x0000000900048c82 */ /* 0x000fe40008000000 */
[----:B------:R-:W-:Y:S02]  /*5d30*/  @!UP0 USHF.R.U32.HI UR4, URZ, UR23, UR4 ;  /* 0x00000017ff048299 */ /* 0x000fe40008011604 */
[----:B------:R-:W-:Y:S02]  /*5d40*/  UIMAD UR8, UR39, UR12, UR6 ;  /* 0x0000000c270872a4 */ /* 0x000fe4000f8e0206 */
[----:B------:R-:W-:Y:S04]  /*5d50*/  @!UP0 USEL UR4, UR5, UR4, !UP4 ;  /* 0x0000000405048287 */ /* 0x000fe8000e000000 */
[----:B------:R-:W-:Y:S02]  /*5d60*/  @!UP0 UIMAD UR8, UR7, UR8, UR4 ;  /* 0x00000008070882a4 */ /* 0x000fe4000f8e0204 */
[----:B------:R-:W-:Y:S02]  /*5d70*/  @!UP0 UIADD3 UR9, UPT, UPT, UR10, -UR4, URZ ;  /* 0x800000040a098290 */ /* 0x000fe4000fffe0ff */
[----:B------:R-:W-:Y:S02]  /*5d80*/  UIADD3 UR4, UPT, UPT, -UR5, URZ, URZ ;  /* 0x000000ff05047290 */ /* 0x000fe4000fffe1ff */
[----:B------:R-:W-:Y:S02]  /*5d90*/  UIADD3 UR7, UPT, UPT, -UR6, URZ, URZ ;  /* 0x000000ff06077290 */ /* 0x000fe4000fffe1ff */
[----:B------:R-:W-:Y:S02]  /*5da0*/  @!UP0 UIMAD UR6, UR9, UR39, UR5 ;  /* 0x00000027090682a4 */ /* 0x000fe4000f8e0205 */
[----:B------:R-:W-:Y:S02]  /*5db0*/  UIMAD UR14, UR15, UR4, UR14 ;  /* 0x000000040f0e72a4 */ /* 0x000fe4000f8e020e */
[----:B------:R-:W-:Y:S01]  /*5dc0*/  UIMAD UR13, UR42, UR7, UR13 ;  /* 0x000000072a0d72a4 */ /* 0x000fe2000f8e020d */
[----:B------:R-:W-:Y:S02]  /*5dd0*/  @!UP0 UMOV UR5, UR8 ;  /* 0x0000000800058c82 */ /* 0x000fe40008000000 */
[----:B------:R-:W-:Y:S02]  /*5de0*/  UIMAD UR14, UR5, UR15, UR14 ;  /* 0x0000000f050e72a4 */ /* 0x000fe4000f8e020e */
[----:B------:R-:W-:Y:S11]  /*5df0*/  UIMAD UR13, UR6, UR42, UR13 ;  /* 0x0000002a060d72a4 */ /* 0x000ff6000f8e020d */
[----:B------:R-:W-:Y:S01]  /*5e00*/  @!UPT UIADD3 URZ, UPT, UPT, URZ, URZ, URZ ;  /* 0x000000fffffff290 */ /* 0x000fe2000fffe0ff */
.L_x_113:
[----:B------:R-:W3:Y:S01]  /*5e10*/  @!UP2 LDCU.128 UR28, c[0x0][0xf10] ;  /* 0x0001e200ff1ca7ac */ /* 0x000ee20008000c00 */
[C---:B----4-:R-:W-:Y:S02]  /*5e20*/  ISETP.NE.U32.AND P1, PT, R4.reuse, RZ, PT ;  /* 0x000000ff0400720c */ /* 0x050fe40003f25070 */
[----:B------:R-:W-:Y:S02]  /*5e30*/  ISETP.NE.U32.AND P0, PT, R4, RZ, PT ;  /* 0x000000ff0400720c */ /* 0x000fe40003f05070 */
[C---:B------:R-:W-:Y:S02]  /*5e40*/  ISETP.NE.AND.EX P1, PT, R5.reuse, RZ, PT, P1 ;  /* 0x000000ff0500720c */ /* 0x040fe40003f25310 */
[----:B------:R-:W-:Y:S01]  /*5e50*/  ISETP.NE.AND.EX P0, PT, R5, RZ, PT, P0 ;  /* 0x000000ff0500720c */ /* 0x000fe20003f05300 */
[----:B------:R-:W4:Y:S01]  /*5e60*/  @!UP2 LDCU UR5, c[0x0][0xf0c] ;  /* 0x0001e180ff05a7ac */ /* 0x000f220008000800 */
[----:B------:R-:W-:Y:S01]  /*5e70*/  SHF.L.U32 R9, R15, 0x1f, RZ ;  /* 0x0000001f0f097819 */ /* 0x000fe200000006ff */
[----:B------:R-:W-:Y:S02]  /*5e80*/  USHF.L.U32 UR35, UR16, 0x7, URZ ;  /* 0x0000000710237899 */ /* 0x000fe400080006ff */
[----:B------:R-:W-:Y:S02]  /*5e90*/  USHF.L.U32 UR34, UR11, 0x7, URZ ;  /* 0x000000070b227899 */ /* 0x000fe400080006ff */
[----:B---3--:R-:W-:Y:S07]  /*5ea0*/  UIMAD.WIDE.U32 UR6, UR14, UR28, URZ ;  /* 0x0000001c0e0672a5 */ /* 0x008fee000f8e00ff */
[----:B------:R-:W-:Y:S01]  /*5eb0*/  @!UP2 UMOV UR4, UR7 ;  /* 0x000000070004ac82 */ /* 0x000fe20008000000 */
[----:B----4-:R-:W-:Y:S02]  /*5ec0*/  @!UP2 UISETP.NE.AND UP0, UPT, UR5, 0x1, UPT ;  /* 0x000000010500a88c */ /* 0x010fe4000bf05270 */
[----:B------:R-:W-:Y:S02]  /*5ed0*/  @!UP2 USHF.R.U32.HI UR4, URZ, UR29, UR4 ;  /* 0x0000001dff04a299 */ /* 0x000fe40008011604 */
[----:B------:R-:W-:Y:S02]  /*5ee0*/  UIMAD.WIDE.U32 UR6, UR13, UR31, URZ ;  /* 0x0000001f0d0672a5 */ /* 0x000fe4000f8e00ff */
[----:B------:R-:W-:Y:S02]  /*5ef0*/  @!UP2 USEL UR8, UR14, UR4, !UP0 ;  /* 0x000000040e08a287 */ /* 0x000fe4000c000000 */
[----:B------:R-:W-:Y:S03]  /*5f00*/  @!UP2 UISETP.NE.AND UP0, UPT, UR30, 0x1, UPT ;  /* 0x000000011e00a88c */ /* 0x000fe6000bf05270 */
[----:B------:R-:W-:Y:S02]  /*5f10*/  @!UP2 UMOV UR6, UR7 ;  /* 0x000000070006ac82 */ /* 0x000fe40008000000 */
[----:B------:R-:W3:Y:S02]  /*5f20*/  @!UP2 LDCU UR4, c[0x0][0xf20] ;  /* 0x0001e400ff04a7ac */ /* 0x000ee40008000800 */
[----:B---3--:R-:W-:Y:S04]  /*5f30*/  @!UP2 USHF.R.U32.HI UR6, URZ, UR4, UR6 ;  /* 0x00000004ff06a299 */ /* 0x008fe80008011606 */
[----:B------:R-:W-:Y:S04]  /*5f40*/  @!UP2 USEL UR6, UR13, UR6, !UP0 ;  /* 0x000000060d06a287 */ /* 0x000fe8000c000000 */
[----:B------:R-:W-:Y:S02]  /*5f50*/  @!UP2 UIADD3 UR4, UPT, UPT, -UR8, UR6, URZ ;  /* 0x000000060804a290 */ /* 0x000fe4000fffe1ff */
[----:B------:R-:W-:Y:S02]  /*5f60*/  @!UP2 UIADD3 UR6, UPT, UPT, UR8, -UR6, URZ ;  /* 0x800000060806a290 */ /* 0x000fe4000fffe0ff */
[----:B------:R-:W-:Y:S02]  /*5f70*/  @!UP2 UIMAD UR14, UR4, UR5, UR14 ;  /* 0x00000005040ea2a4 */ /* 0x000fe4000f8e020e */
[----:B------:R-:W-:Y:S01]  /*5f80*/  @!UP2 UIMAD UR13, UR6, UR30, UR13 ;  /* 0x0000001e060da2a4 */ /* 0x000fe2000f8e020d */
[----:B------:R-:W-:Y:S11]  /*5f90*/  BRA.U UP3, `(.L_x_114) ;  /* 0x0000000103107547 */ /* 0x000ff6000b800000 */
[----:B--2---:R-:W-:Y:S04]  /*5fa0*/  MOV R0, UR50 ;  /* 0x0000003200007c02 */ /* 0x004fe80008000f00 */
[----:B------:R-:W-:Y:S04]  /*5fb0*/  SHF.L.U32 R11, R0, 0x1f, RZ ;  /* 0x0000001f000b7819 */ /* 0x000fe800000006ff */
[----:B------:R-:W2:Y:S02]  /*5fc0*/  SYNCS.PHASECHK.TRANS64.TRYWAIT P2, [UR21+0x1f8], R11 ;  /* 0x0001f80bff0075a7 */ /* 0x000ea40008041115 */
[----:B--2---:R-:W-:Y:S05]  /*5fd0*/  @!P2 BRA `(.L_x_115) ;  /* 0x0000005c0054a947 */ /* 0x004fea0003800000 */
.L_x_114:
[----:B------:R-:W-:Y:S05]  /*5fe0*/  @!P1 BRA `(.L_x_116) ;  /* 0x0000000000309947 */ /* 0x000fea0003800000 */
[----:B------:R-:W-:Y:S01]  /*5ff0*/  ISETP.NE.U32.AND P1, PT, R2, RZ, PT ;  /* 0x000000ff0200720c */ /* 0x000fe20003f25070 */
[----:B------:R-:W3:Y:S01]  /*6000*/  LDCU.64 UR4, c[0x0][0x358] ;  /* 0x00006b00ff0477ac */ /* 0x000ee20008000a00 */
[----:B------:R-:W-:Y:S02]  /*6010*/  IMAD.MOV.U32 R84, RZ, RZ, 0x1 ;  /* 0x00000001ff547424 */ /* 0x000fe400078e00ff */
[----:B------:R-:W-:Y:S11]  /*6020*/  ISETP.NE.AND.EX P1, PT, R3, RZ, PT, P1 ;  /* 0x000000ff0300720c */ /* 0x000ff60003f25310 */
[----:B------:R-:W-:Y:S02]  /*6030*/  @!UPT UIADD3 URZ, UPT, UPT, URZ, URZ, URZ ;  /* 0x000000fffffff290 */ /* 0x000fe4000fffe0ff */
[----:B--2---:R-:W2:Y:S01]  /*6040*/  @P1 LDC.64 R10, c[0x0][0xc88] ;  /* 0x00032200ff0a1b82 */ /* 0x004ea20000000a00 */
[----:B------:R-:W-:Y:S04]  /*6050*/  @P1 IMAD R0, R4, UR44, RZ ;  /* 0x0000002c04001c24 */ /* 0x000fe8000f8e02ff */
[----:B--2---:R-:W-:Y:S04]  /*6060*/  @P1 IMAD.WIDE R10, R0, 0x4, R10 ;  /* 0x00000004000a1825 */ /* 0x004fe800078e020a */
[----:B------:R-:W-:Y:S01]  /*6070*/  HFMA2 R0, -RZ, RZ, 0, 5.9604644775390625e-08 ;  /* 0x00000001ff007431 */ /* 0x000fe200000001ff */
[----:B---3-5:R3:W5:Y:S04]  /*6080*/  @P1 LDG.E R41, desc[UR4][R10.64] ;  /* 0x000000040a291981 */ /* 0x028768000c1e1900 */
[----:B------:R-:W-:Y:S01]  /*6090*/  @!P1 PRMT R84, R0, 0x7610, R84 ;  /* 0x0000761000549816 */ /* 0x000fe20000000054 */
[----:B---3--:R-:W4:Y:S06]  /*60a0*/  @!P1 LDC R41, c[0x0][0xc80] ;  /* 0x00032000ff299b82 */ /* 0x008f2c0000000800 */
.L_x_116:
[----:B----45:R-:W-:Y:S01]  /*60b0*/  @!P0 FSETP.EQ.AND P1, PT, R41, RZ, PT ;  /* 0x000000ff2900820b */ /* 0x030fe20003f22000 */
[----:B------:R-:W-:Y:S01]  /*60c0*/  @!UPT UIADD3 URZ, UPT, UPT, URZ, URZ, URZ ;  /* 0x000000fffffff290 */ /* 0x000fe2000fffe0ff */
[----:B------:R-:W-:Y:S11]  /*60d0*/  @!P0 BRA `(.L_x_117) ;  /* 0x0000000000188947 */ /* 0x000ff60003800000 */
[----:B------:R-:W-:Y:S02]  /*60e0*/  LOP3.LUT P0, RZ, R84, 0xff, RZ, 0xc0, !PT ;  /* 0x000000ff54ff7812 */ /* 0x000fe4000780c0ff */
[----:B------:R-:W-:Y:S04]  /*60f0*/  ISETP.NE.U32.AND P1, PT, R2, RZ, PT ;  /* 0x000000ff0200720c */ /* 0x000fe80003f25070 */
[----:B------:R-:W-:Y:S04]  /*6100*/  ISETP.NE.AND.EX P1, PT, R3, RZ, PT, P1 ;  /* 0x000000ff0300720c */ /* 0x000fe80003f25310 */
[----:B------:R-:W-:Y:S03]  /*6110*/  PLOP3.LUT P1, PT, P1, PT, PT, 0x8, 0x80 ;  /* 0x000000000080781c */ /* 0x000fe60000f2e170 */
[----:B------:R-:W-:Y:S11]  /*6120*/  @P0 FSETP.EQ.AND P1, PT, R41, RZ, PT ;  /* 0x000000ff2900020b */ /* 0x000ff60003f22000 */
[----:B------:R-:W-:Y:S02]  /*6130*/  @!UPT UIADD3 URZ, UPT, UPT, URZ, URZ, URZ ;  /* 0x000000fffffff290 */ /* 0x000fe4000fffe0ff */
.L_x_117:
[----:B------:R-:W3:Y:S01]  /*6140*/  SYNCS.PHASECHK.TRANS64.TRYWAIT P2, [UR21+0x1d0], R9 ;  /* 0x0001d009ff0075a7 */ /* 0x000ee20008041115 */
[----:B------:R-:W-:Y:S04]  /*6150*/  ELECT P0, URZ, PT ;  /* 0x0000000000ff782f */ /* 0x000fe80003800000 */
[----:B------:R-:W-:Y:S11]  /*6160*/  PLOP3.LUT P1, PT, P1, P0, PT, 0xf2, 0x2f ;  /* 0x00000000002f781c */ /* 0x000ff60000f21e72 */
[----:B------:R-:W-:Y:S02]  /*6170*/  @!UPT UIADD3 URZ, UPT, UPT, URZ, URZ, URZ ;  /* 0x000000fffffff290 */ /* 0x000fe4000fffe0ff */
[----:B------:R-:W-:Y:S05]  /*6180*/  @!P1 IADD3 R8, P0, PT, R16, 0x980, RZ ;  /* 0x0000098010089810 */ /* 0x000fea0007f1e0ff */
[----:B------:R-:W-:Y:S01]  /*6190*/  @!P1 IMAD.X R6, RZ, RZ, R17, P0 ;  /* 0x000000ffff069224 */ /* 0x000fe200000e0611 */
[----:B---3--:R-:W-:Y:S07]  /*61a0*/  @!P2 BRA `(.L_x_118) ;  /* 0x0000005800f8a947 */ /* 0x008fee0003800000 */
.L_x_250:
[----:B------:R-:W-:Y:S01]  /*61b0*/  @!P1 R2UR UR5, R8 ;  /* 0x00000000080592ca */ /* 0x000fe200000e0000 */
[----:B------:R-:W-:Y:S01]  /*61c0*/  VOTEU.ALL UP0, P1 ;  /* 0x0000000000ff7886 */ /* 0x000fe20000800000 */
[----:B------:R-:W-:Y:S01]  /*61d0*/  @!P1 R2UR UR4, R6 ;  /* 0x00000000060492ca */ /* 0x000fe200000e0000 */
[----:B--2---:R-:W-:Y:S01]  /*61e0*/  @!P1 IMAD.MOV.U32 R0, RZ, RZ, 0x2000 ;  /* 0x00002000ff009424 */ /* 0x004fe200078e00ff */
[----:B------:R-:W-:Y:S01]  /*61f0*/  UMOV UR8, 0x0 ;  /* 0x0000000000087882 */ /* 0x000fe20000000000 */
[----:B------:R-:W-:Y:S01]  /*6200*/  UMOV UR9, 0x10000000 ;  /* 0x1000000000097882 */ /* 0x000fe20000000000 */
[----:B------:R-:W-:Y:S01]  /*6210*/  @!UP0 UIADD3 UR32, UPT, UPT, UR21, 0x400, URZ ;  /* 0x0000040015208890 */ /* 0x000fe2000fffe0ff */
[----:B------:R-:W-:Y:S01]  /*6220*/  @!P1 IADD3 R8, P0, PT, R16, 0x980, RZ ;  /* 0x0000098010089810 */ /* 0x000fe20007f1e0ff */
[----:B------:R-:W-:Y:S01]  /*6230*/  VOTEU.ALL UP0, P1 ;  /* 0x0000000000ff7886 */ /* 0x000fe20000800000 */
[----:B------:R-:W-:Y:S01]  /*6240*/  UMOV UR36, UR44 ;  /* 0x0000002c00247c82 */ /* 0x000fe20008000000 */
[----:B------:R-:W-:Y:S02]  /*6250*/  UPRMT UR6, UR55, 0x654, UR33 ;  /* 0x0000065437067896 */ /* 0x000fe40008000021 */
[----:B------:R-:W-:Y:S02]  /*6260*/  @!P1 IMAD.X R6, RZ, RZ, R17, P0 ;  /* 0x000000ffff069224 */ /* 0x000fe400000e0611 */
[----:B------:R-:W-:Y:S02]  /*6270*/  IMAD.U32 R10, RZ, RZ, UR5 ;  /* 0x00000005ff0a7e24 */ /* 0x000fe4000f8e00ff */
[----:B------:R-:W-:Y:S03]  /*6280*/  IMAD.U32 R11, RZ, RZ, UR4 ;  /* 0x00000004ff0b7e24 */ /* 0x000fe6000f8e00ff */
[----:B------:R-:W-:Y:S02]  /*6290*/  @!P1 R2UR UR4, R10 ;  /* 0x000000000a0492ca */ /* 0x000fe400000e0000 */
[----:B------:R-:W-:Y:S11]  /*62a0*/  @!P1 R2UR UR5, R11 ;  /* 0x000000000b0592ca */ /* 0x000ff600000e0000 */
[----:B------:R-:W-:Y:S02]  /*62b0*/  @!UPT UIADD3 URZ, UPT, UPT, URZ, URZ, URZ ;  /* 0x000000fffffff290 */ /* 0x000fe4000fffe0ff */
[----:B------:R2:W-:Y:S01]  /*62c0*/  @!UP0 UTMALDG.3D [UR32], [UR4], desc[UR8] ;  /* 0x00000820040085b4 */ /* 0x0005e20008011000 */
[----:B------:R2:W-:Y:S01]  /*62d0*/  @!P1 SYNCS.ARRIVE.TRANS64.RED.A0TR RZ, [UR21+0x1b0], R0 ;  /* 0x0001b000ffff99a7 */ /* 0x0005e20008300415 */
[----:B------:R-:W-:Y:S01]  /*62e0*/  SYNCS.ARRIVE.TRANS64.RED.A1T0 RZ, [UR6], RZ ;  /* 0x000000ffffff79a7 */ /* 0x000fe20008100406 */
[----:B------:R-:W3:Y:S02]  /*62f0*/  SYNCS.PHASECHK.TRANS64.TRYWAIT P2, [UR21+0x1d8], R9 ;  /* 0x0001d809ff0075a7 */ /* 0x000ee40008041115 */
[----:B--23--:R-:W-:Y:S05]  /*6300*/  @!P2 BRA `(.L_x_119) ;  /* 0x0000005800b8a947 */ /* 0x00cfea0003800000 */
.L_x_252:
        /* <DEDUP_REMOVED lines=8> */
[----:B------:R-:W-:Y:S01]  /*6390*/  @!UP0 UIADD3 UR24, UPT, UPT, UR21, 0x2400, URZ ;  /* 0x0000240015188890 */ /* 0x000fe2000fffe0ff */
[----:B------:R-:W-:Y:S01]  /*63a0*/  VOTEU.ALL UP0, P1 ;  /* 0x0000000000ff7886 */ /* 0x000fe20000800000 */
[----:B------:R-:W-:Y:S01]  /*63b0*/  UMOV UR27, UR35 ;  /* 0x00000023001b7c82 */ /* 0x000fe20008000000 */
[----:B------:R-:W-:Y:S02]  /*63c0*/  UMOV UR28, UR44 ;  /* 0x0000002c001c7c82 */ /* 0x000fe40008000000 */
[----:B------:R-:W-:Y:S01]  /*63d0*/  IMAD.U32 R10, RZ, RZ, UR5 ;  /* 0x00000005ff0a7e24 */ /* 0x000fe2000f8e00ff */
[----:B------:R-:W-:Y:S01]  /*63e0*/  UPRMT UR6, UR55, 0x654, UR25 ;  /* 0x0000065437067896 */ /* 0x000fe20008000019 */
[----:B------:R-:W-:Y:S02]  /*63f0*/  IMAD.U32 R11, RZ, RZ, UR4 ;  /* 0x00000004ff0b7e24 */ /* 0x000fe4000f8e00ff */
[----:B------:R-:W-:Y:S01]  /*6400*/  @!P1 IMAD.X R6, RZ, RZ, R17, P0 ;  /* 0x000000ffff069224 */ /* 0x000fe200000e0611 */
        /* <DEDUP_REMOVED lines=8> */
.L_x_254:
[----:B------:R-:W-:Y:S01]  /*6490*/  @!P1 R2UR UR5, R8 ;  /* 0x00000000080592ca */ /* 0x000fe200000e0000 */
[----:B------:R-:W-:Y:S01]  /*64a0*/  VOTEU.ALL UP0, P1 ;  /* 0x0000000000ff7886 */ /* 0x000fe20000800000 */
[----:B------:R-:W-:Y:S01]  /*64b0*/  @!P1 R2UR UR4, R6 ;  /* 0x00000000060492ca */ /* 0x000fe200000e0000 */
[----:B--2---:R-:W-:Y:S01]  /*64c0*/  @!P1 IMAD.MOV.U32 R0, RZ, RZ, 0x2000 ;  /* 0x00002000ff009424 */ /* 0x004fe200078e00ff */
[----:B------:R-:W-:Y:S01]  /*64d0*/  UMOV UR8, 0x0 ;  /* 0x0000000000087882 */ /* 0x000fe20000000000 */
[----:B------:R-:W-:Y:S01]  /*64e0*/  UMOV UR9, 0x10000000 ;  /* 0x1000000000097882 */ /* 0x000fe20000000000 */
[----:B------:R-:W-:Y:S01]  /*64f0*/  @!UP0 UIADD3 UR18, UPT, UPT, UR34, 0x40, URZ ;  /* 0x0000004022128890 */ /* 0x000fe2000fffe0ff */
[----:B------:R-:W-:Y:S01]  /*6500*/  VIADD R14, R14, 0x1 ;  /* 0x000000010e0e7836 */ /* 0x000fe20000000000 */
[----:B------:R-:W-:Y:S01]  /*6510*/  @!UP0 UIADD3 UR16, UPT, UPT, UR21, 0x4400, URZ ;  /* 0x0000440015108890 */ /* 0x000fe2000fffe0ff */
[----:B------:R-:W-:Y:S01]  /*6520*/  VOTEU.ALL UP0, P1 ;  /* 0x0000000000ff7886 */ /* 0x000fe20000800000 */
[----:B------:R-:W-:Y:S01]  /*6530*/  UMOV UR19, UR35 ;  /* 0x0000002300137c82 */ /* 0x000fe20008000000 */
[----:B------:R-:W-:Y:S02]  /*6540*/  UMOV UR20, UR44 ;  /* 0x0000002c00147c82 */ /* 0x000fe40008000000 */
[----:B------:R-:W-:Y:S01]  /*6550*/  IMAD.U32 R10, RZ, RZ, UR5 ;  /* 0x00000005ff0a7e24 */ /* 0x000fe2000f8e00ff */
[----:B------:R-:W-:Y:S01]  /*6560*/  UPRMT UR6, UR55, 0x654, UR17 ;  /* 0x0000065437067896 */ /* 0x000fe20008000011 */
        /* <DEDUP_REMOVED lines=9> */
.L_x_256:
[----:B------:R-:W-:Y:S01]  /*6600*/  @!P1 IADD3 R6, P0, PT, R16, 0x980, RZ ;  /* 0x0000098010069810 */ /* 0x000fe20007f1e0ff */
[----:B------:R-:W-:Y:S01]  /*6610*/  VOTEU.ALL UP0, P1 ;  /* 0x0000000000ff7886 */ /* 0x000fe20000800000 */
[----:B------:R-:W-:Y:S01]  /*6620*/  UMOV UR6, 0x0 ;  /* 0x0000000000067882 */ /* 0x000fe20000000000 */
[----:B------:R-:W-:Y:S01]  /*6630*/  UMOV UR7, 0x10000000 ;  /* 0x1000000000077882 */ /* 0x000fe20000000000 */
[----:B------:R-:W-:Y:S01]  /*6640*/  @!P1 R2UR UR5, R6 ;  /* 0x00000000060592ca */ /* 0x000fe200000e0000 */
[----:B--2---:R-:W-:Y:S01]  /*6650*/  @!P1 IMAD.X R0, RZ, RZ, R17, P0 ;  /* 0x000000ffff009224 */ /* 0x004fe200000e0611 */
[----:B------:R-:W-:Y:S01]  /*6660*/  @!UP0 UIADD3 UR10, UPT, UPT, UR34, 0x60, URZ ;  /* 0x00000060220a8890 */ /* 0x000fe2000fffe0ff */
[----:B------:R-:W-:Y:S01]  /*6670*/  R2UR UR16, R86 ;  /* 0x00000000561072ca */ /* 0x000fe200000e0000 */
[----:B------:R-:W-:Y:S01]  /*6680*/  @!UP0 UIADD3 UR8, UPT, UPT, UR21, 0x6400, URZ ;  /* 0x0000640015088890 */ /* 0x000fe2000fffe0ff */
[----:B------:R-:W-:Y:S01]  /*6690*/  ISETP.NE.AND P0, PT, R14, 0x2, PT ;  /* 0x000000020e00780c */ /* 0x000fe20003f05270 */
[----:B------:R-:W-:Y:S01]  /*66a0*/  @!UP0 UIADD3 UR9, UPT, UPT, UR21, 0x1c8, URZ ;  /* 0x000001c815098890 */ /* 0x000fe2000fffe0ff */
[----:B------:R-:W-:Y:S01]  /*66b0*/  @!P1 R2UR UR4, R0 ;  /* 0x00000000000492ca */ /* 0x000fe200000e0000 */
[----:B------:R-:W-:Y:S01]  /*66c0*/  VOTEU.ALL UP0, P1 ;  /* 0x0000000000ff7886 */ /* 0x000fe20000800000 */
[----:B------:R-:W-:Y:S01]  /*66d0*/  UMOV UR11, UR35 ;  /* 0x00000023000b7c82 */ /* 0x000fe20008000000 */
[----:B------:R-:W-:Y:S01]  /*66e0*/  UMOV UR12, UR44 ;  /* 0x0000002c000c7c82 */ /* 0x000fe20008000000 */
[----:B------:R-:W-:Y:S01]  /*66f0*/  SEL R0, RZ, 0x1, P0 ;  /* 0x00000001ff007807 */ /* 0x000fe20000000000 */
[----:B------:R-:W-:Y:S01]  /*6700*/  UPLOP3.LUT UP3, UPT, UPT, UPT, UPT, 0x80, 0x8 ;  /* 0x000000000008789c */ /* 0x000fe20003f6f070 */
[----:B------:R-:W-:Y:S01]  /*6710*/  IMAD.U32 R8, RZ, RZ, UR5 ;  /* 0x00000005ff087e24 */ /* 0x000fe2000f8e00ff */
[----:B------:R-:W-:Y:S01]  /*6720*/  LOP3.LUT R15, R15, 0x1, RZ, 0x3c, !PT ;  /* 0x000000010f0f7812 */ /* 0x000fe200078e3cff */
[----:B------:R-:W-:Y:S01]  /*6730*/  UMOV UR44, UR37 ;  /* 0x00000025002c7c82 */ /* 0x000fe20008000000 */
[----:B------:R-:W-:Y:S01]  /*6740*/  LOP3.LUT R13, R13, R0, RZ, 0x3c, !PT ;  /* 0x000000000d0d7212 */ /* 0x000fe200078e3cff */
[----:B------:R-:W-:Y:S01]  /*6750*/  UIADD3 UR16, UPT, UPT, UR14, UR16, URZ ;  /* 0x000000100e107290 */ /* 0x000fe2000fffe0ff */
[----:B------:R-:W-:Y:S02]  /*6760*/  SEL R14, R14, RZ, P0 ;  /* 0x000000ff0e0e7207 */ /* 0x000fe40000000000 */
[----:B------:R-:W-:Y:S01]  /*6770*/  IMAD.U32 R9, RZ, RZ, UR4 ;  /* 0x00000004ff097e24 */ /* 0x000fe2000f8e00ff */
[----:B------:R-:W-:Y:S04]  /*6780*/  @!P1 R2UR UR4, R8 ;  /* 0x00000000080492ca */ /* 0x000fe800000e0000 */
[----:B------:R-:W-:Y:S11]  /*6790*/  @!P1 R2UR UR5, R9 ;  /* 0x00000000090592ca */ /* 0x000ff600000e0000 */
[----:B------:R-:W-:Y:S02]  /*67a0*/  @!UPT UIADD3 URZ, UPT, UPT, URZ, URZ, URZ ;  /* 0x000000fffffff290 */ /* 0x000fe4000fffe0ff */
[----:B------:R2:W-:Y:S01]  /*67b0*/  @!UP0 UTMALDG.3D [UR8], [UR4], desc[UR6] ;  /* 0x00000608040085b4 */ /* 0x0005e20008011000 */
[----:B------:R3:W-:Y:S01]  /*67c0*/  @!P1 SYNCS.ARRIVE.TRANS64.RED.A0TR RZ, [UR21+0x1c8], R7 ;  /* 0x0001c807ffff99a7 */ /* 0x0007e20008300415 */
[----:B------:R-:W-:Y:S01]  /*67d0*/  SYNCS.ARRIVE.TRANS64.RED.A1T0 RZ, [UR46], RZ ;  /* 0x000000ffffff79a7 */ /* 0x000fe2000810042e */
[----:B--2---:R-:W-:Y:S01]  /*67e0*/  UIADD3 UR11, UPT, UPT, UR13, UR63, URZ ;  /* 0x0000003f0d0b7290 */ /* 0x004fe2000fffe0ff */
[----:B------:R-:W-:Y:S11]  /*67f0*/  BRA.U UP1, `(.L_x_122) ;  /* 0xfffffff101647547 */ /* 0x000ff6000b83ffff */
[----:B------:R-:W-:-:S04]  /*6800*/  SHF.L.U32 R3, R15, 0x1f, RZ ;  /* 0x0000001f0f037819 */ /* 0x000fc800000006ff */
[----:B------:R-:W2:Y:S02]  /*6810*/  SYNCS.PHASECHK.TRANS64.TRYWAIT P0, [UR21+0x1d0], R3 ;  /* 0x0001d003ff0075a7 */ /* 0x000ea40008001115 */
[----:B--2---:R-:W-:Y:S05]  /*6820*/  @!P0 BRA `(.L_x_123) ;  /* 0x0000005400b88947 */ /* 0x004fea0003800000 */
.L_x_258:
[----:B------:R-:W4:Y:S02]  /*6830*/  SYNCS.PHASECHK.TRANS64.TRYWAIT P0, [UR21+0x1d8], R3 ;  /* 0x0001d803ff0075a7 */ /* 0x000f240008001115 */
[----:B----4-:R-:W-:Y:S05]  /*6840*/  @!P0 BRA `(.L_x_124) ;  /* 0x0000005400c88947 */ /* 0x010fea0003800000 */
.L_x_260:
[----:B------:R-:W4:Y:S02]  /*6850*/  SYNCS.PHASECHK.TRANS64.TRYWAIT P0, [UR21+0x1e0], R3 ;  /* 0x0001e003ff0075a7 */ /* 0x000f240008001115 */
[----:B----4-:R-:W-:Y:S05]  /*6860*/  @!P0 BRA `(.L_x_125) ;  /* 0x0000005400d88947 */ /* 0x010fea0003800000 */
.L_x_262:
[----:B--2---:R-:W-:-:S07]  /*6870*/  MOV R0, UR21 ;  /* 0x0000001500007c02 */ /* 0x004fce0008000f00 */
.L_x_126:
[----:B--2---:R-:W-:-:S04]  /*6880*/  SHF.L.U32 R3, R15, 0x1f, RZ ;  /* 0x0000001f0f037819 */ /* 0x004fc800000006ff */
[----:B------:R2:W4:Y:S03]  /*6890*/  SYNCS.PHASECHK.TRANS64.TRYWAIT P0, [R0+URZ+0x1e8], R3 ;  /* 0x0001e803000075a7 */ /* 0x00052600080011ff */
[----:B----4-:R-:W-:Y:S05]  /*68a0*/  @!P0 NANOSLEEP.SYNCS 0x989680 ;  /* 0x009896800000895d */ /* 0x010fea0003900000 */
[----:B------:R-:W4:Y:S02]  /*68b0*/  @!P0 SYNCS.PHASECHK.TRANS64 P0, [R0+URZ+0x1e8], R3 ;  /* 0x0001e803000085a7 */ /* 0x000f2400080010ff */
[----:B-1--4-:R-:W-:Y:S05]  /*68c0*/  @P0 EXIT ;  /* 0x000000000000094d */ /* 0x012fea0003800000 */
[----:B------:R-:W-:Y:S05]  /*68d0*/  BRA `(.L_x_126) ;  /* 0xfffffffc00e87947 */ /* 0x000fea000383ffff */
.L_x_111:
[----:B------:R-:W-:-:S06]  /*68e0*/  UISETP.GE.AND UP0, UPT, UR17, 0x4, UPT ;  /* 0x000000041100788c */ /* 0x000fcc000bf06270 */
[----:B------:R-:W-:-:S13]  /*68f0*/  PLOP3.LUT P0, PT, PT, PT, UP0, 0x80, 0x8 ;  /* 0x000000000008781c */ /* 0x000fda0003f0f008 */
[----:B------:R-:W-:Y:S05]  /*6900*/  @!P0 EXIT ;  /* 0x000000000000894d */ /* 0x000fea0003800000 */
[----:B------:R-:W-:Y:S01]  /*6910*/  BAR.SYNC.DEFER_BLOCKING 0x6, 0xa0 ;  /* 0x0182800000007b1d */ /* 0x000fe20000010000 */
[C---:B------:R-:W-:Y:S01]  /*6920*/  IMAD.SHL.U32 R5, R97.reuse, 0x20, RZ ;  /* 0x0000002061057824 */ /* 0x040fe200078e00ff */
[C---:B------:R-:W-:Y:S01]  /*6930*/  SHF.L.U32 R37, R97.reuse, 0x10, RZ ;  /* 0x0000001061257819 */ /* 0x040fe200000006ff */
[C---:B------:R-:W-:Y:S01]  /*6940*/  IMAD.SHL.U32 R96, R97.reuse, 0x4, RZ ;  /* 0x0000000461607824 */ /* 0x040fe200078e00ff */
[----:B------:R-:W-:Y:S01]  /*6950*/  LOP3.LUT R98, R97, 0x60, RZ, 0xc0, !PT ;  /* 0x0000006061627812 */ /* 0x000fe200078ec0ff */
[----:B------:R-:W-:Y:S01]  /*6960*/  HFMA2 R93, -RZ, RZ, 0, 5.9604644775390625e-08 ;  /* 0x00000001ff5d7431 */ /* 0x000fe200000001ff */
[----:B------:R-:W-:Y:S02]  /*6970*/  UMOV UR43, 0x400 ;  /* 0x00000400002b7882 */ /* 0x000fe40000000000 */
[----:B------:R-:W1:Y:S01]  /*6980*/  LDC.64 R80, c[0x0][0xc88] ;  /* 0x00032200ff507b82 */ /* 0x000e620000000a00 */
[----:B------:R-:W-:Y:S01]  /*6990*/  ULEA UR43, UR55, UR43, 0x18 ;  /* 0x0000002b372b7291 */ /* 0x000fe2000f8ec0ff */
[----:B------:R-:W-:Y:S01]  /*69a0*/  LOP3.LUT R7, R5, 0xc0, RZ, 0xc0, !PT ;  /* 0x000000c005077812 */ /* 0x000fe200078ec0ff */
[----:B------:R-:W-:Y:S01]  /*69b0*/  HFMA2 R91, -RZ, RZ, 0, 0 ;  /* 0x00000000ff5b7431 */ /* 0x000fe200000001ff */
[----:B------:R-:W-:Y:S01]  /*69c0*/  LOP3.LUT R95, R97, 0x2, RZ, 0xc0, !PT ;  /* 0x00000002615f7812 */ /* 0x000fe200078ec0ff */
[----:B------:R-:W-:Y:S01]  /*69d0*/  UIADD3 UR4, UPT, UPT, UR43, 0x400, URZ ;  /* 0x000004002b047890 */ /* 0x000fe2000fffe0ff */
[----:B------:R-:W-:Y:S01]  /*69e0*/  LOP3.LUT R96, R7, 0x18, R96, 0xf8, !PT ;  /* 0x0000001807607812 */ /* 0x000fe200078ef860 */
[----:B------:R-:W-:Y:S01]  /*69f0*/  IMAD.MOV.U32 R36, RZ, RZ, RZ ;  /* 0x000000ffff247224 */ /* 0x000fe200078e00ff */
[----:B------:R-:W2:Y:S01]  /*6a00*/  LDC.64 R82, c[0x0][0xc90] ;  /* 0x00032400ff527b82 */ /* 0x000ea20000000a00 */
[----:B------:R-:W-:Y:S01]  /*6a10*/  LOP3.LUT R37, R37, 0x600000, RZ, 0xc0, !PT ;  /* 0x0060000025257812 */ /* 0x000fe200078ec0ff */
[----:B------:R-:W-:Y:S01]  /*6a20*/  IMAD.MOV.U32 R89, RZ, RZ, RZ ;  /* 0x000000ffff597224 */ /* 0x000fe200078e00ff */
[----:B------:R-:W-:Y:S01]  /*6a30*/  LOP3.LUT R96, R96, 0xf20, R5, 0xf8, !PT ;  /* 0x00000f2060607812 */ /* 0x000fe200078ef805 */
[----:B------:R-:W-:Y:S01]  /*6a40*/  IMAD.U32 R87, RZ, RZ, UR4 ;  /* 0x00000004ff577e24 */ /* 0x000fe2000f8e00ff */
[----:B------:R-:W-:Y:S01]  /*6a50*/  LOP3.LUT R97, R97, 0x4, RZ, 0xc0, !PT ;  /* 0x0000000461617812 */ /* 0x000fe200078ec0ff */
[----:B------:R-:W3:Y:S01]  /*6a60*/  LDCU UR60, c[0x0][0x370] ;  /* 0x00006e00ff3c77ac */ /* 0x000ee20008000800 */
[----:B------:R-:W-:Y:S01]  /*6a70*/  MOV R92, RZ ;  /* 0x000000ff005c7202 */ /* 0x000fe20000000f00 */
[----:B------:R-:W4:Y:S01]  /*6a80*/  LDC.64 R78, c[0x0][0xcb0] ;  /* 0x00032c00ff4e7b82 */ /* 0x000f220000000a00 */
[----:B------:R-:W3:Y:S01]  /*6a90*/  LDS R0, [UR43+0x290] ;  /* 0x0002902bff007984 */ /* 0x000ee20008000800 */
[----:B------:R-:W-:Y:S01]  /*6aa0*/  IMAD R96, R96, 0x2, R87 ;  /* 0x0000000260607824 */ /* 0x000fe200078e0257 */
[----:B------:R-:W1:Y:S03]  /*6ab0*/  LDCU UR42, c[0x0][0xf0c] ;  /* 0x0001e180ff2a77ac */ /* 0x000e660008000800 */
[--C-:B------:R-:W-:Y:S01]  /*6ac0*/  IMAD R95, R95, -0x10, R96.reuse ;  /* 0xfffffff05f5f7824 */ /* 0x100fe200078e0260 */
[----:B------:R-:W1:Y:S01]  /*6ad0*/  LDCU UR38, c[0x0][0xf30] ;  /* 0x0001e600ff2677ac */ /* 0x000e620008000800 */
[----:B------:R-:W1:Y:S01]  /*6ae0*/  LDC.64 R76, c[0x0][0xca8] ;  /* 0x00032a00ff4c7b82 */ /* 0x000e620000000a00 */
[----:B------:R-:W-:Y:S01]  /*6af0*/  IMAD R94, R97, -0x10, R96 ;  /* 0xfffffff0615e7824 */ /* 0x000fe200078e0260 */
[----:B------:R-:W1:Y:S01]  /*6b00*/  LDCU.64 UR52, c[0x0][0xc88] ;  /* 0x00019100ff3477ac */ /* 0x000e620008000a00 */
[----:B------:R-:W1:Y:S01]  /*6b10*/  LDCU.64 UR40, c[0x0][0xf28] ;  /* 0x0001e500ff2877ac */ /* 0x000e620008000a00 */
[----:B------:R-:W1:Y:S01]  /*6b20*/  LDCU.128 UR56, c[0x0][0xf10] ;  /* 0x0001e200ff3877ac */ /* 0x000e620008000c00 */
[----:B------:R-:W1:Y:S01]  /*6b30*/  LDCU UR54, c[0x0][0x374] ;  /* 0x00006e80ff3677ac */ /* 0x000e620008000800 */
[----:B------:R-:W-:Y:S01]  /*6b40*/  UMOV UR47, URZ ;  /* 0x000000ff002f7c82 */ /* 0x000fe20008000000 */
[----:B------:R-:W-:Y:S01]  /*6b50*/  UMOV UR46, URZ ;  /* 0x000000ff002e7c82 */ /* 0x000fe20008000000 */
[----:B--23--:R-:W-:-:S07]  /*6b60*/  IMAD.IADD R37, R0, 0x1, R37 ;  /* 0x0000000100257824 */ /* 0x00cfce00078e0225 */
.L_x_170:
[----:B------:R-:W-:Y:S02]  /*6b70*/  LEA R3, R89, UR43, 0x3 ;  /* 0x0000002b59037c11 */ /* 0x000fe4000f8e18ff */
[----:B------:R-:W-:Y:S02]  /*6b80*/  SHF.L.U32 R0, R91, 0x1f, RZ ;  /* 0x0000001f5b007819 */ /* 0x000fe400000006ff */
[----:B------:R-:W-:Y:S02]  /*6b90*/  LEA R5, R89, UR43, 0x4 ;  /* 0x0000002b59057c11 */ /* 0x000fe4000f8e20ff */
[----:B--2---:R-:W2:Y:S02]  /*6ba0*/  SYNCS.PHASECHK.TRANS64.TRYWAIT P0, [R3+URZ+0x200], R0 ;  /* 0x00020000030075a7 */ /* 0x004ea400080011ff */
[----:B-12---:R-:W-:Y:S05]  /*6bb0*/  @!P0 BRA `(.L_x_127) ;  /* 0x00000054001c8947 */ /* 0x006fea0003800000 */
.L_x_263:
[----:B------:R-:W3:Y:S01]  /*6bc0*/  LDS.128 R4, [R5+0x270] ;  /* 0x0002700005047984 */ /* 0x000ee20000000c00 */
[----:B------:R-:W-:Y:S01]  /*6bd0*/  UISETP.GE.AND UP0, UPT, UR39, 0x1, UPT ;  /* 0x000000012700788c */ /* 0x000fe2000bf06270 */
[----:B------:R-:W-:Y:S01]  /*6be0*/  @!PT LDS RZ, [RZ] ;  /* 0x00000000fffff984 */ /* 0x000fe20000000800 */
[----:B------:R-:W-:Y:S01]  /*6bf0*/  @!PT LDS RZ, [RZ] ;  /* 0x00000000fffff984 */ /* 0x000fe20000000800 */
[----:B------:R-:W-:Y:S01]  /*6c00*/  @!PT LDS RZ, [RZ] ;  /* 0x00000000fffff984 */ /* 0x000fe20000000800 */
[----:B------:R-:W-:Y:S01]  /*6c10*/  @!PT LDS RZ, [RZ] ;  /* 0x00000000fffff984 */ /* 0x000fe20000000800 */
[----:B------:R1:W-:Y:S06]  /*6c20*/  MEMBAR.ALL.CTA ;  /* 0x0000000000007992 */ /* 0x0003ec0000008000 */
[----:B-1----:R-:W1:Y:S01]  /*6c30*/  FENCE.VIEW.ASYNC.S ;  /* 0x00000000000073c6 */ /* 0x002e620000000000 */
[----:B---3--:R-:W-:Y:S11]  /*6c40*/  LOP3.LUT P0, RZ, R6, 0x1, RZ, 0xc0, !PT ;  /* 0x0000000106ff7812 */ /* 0x008ff6000780c0ff */
[----:B------:R-:W-:Y:S02]  /*6c50*/  @!UPT UIADD3 URZ, UPT, UPT, URZ, URZ, URZ ;  /* 0x000000fffffff290 */ /* 0x000fe4000fffe0ff */
[----:B-1----:R-:W-:Y:S01]  /*6c60*/  VOTEU.ANY UP1, P0 ;  /* 0x0000000000ff7886 */ /* 0x002fe20000020100 */
[----:B------:R-:W-:Y:S01]  /*6c70*/  PLOP3.LUT P0, PT, PT, PT, UP1, 0x80, 0x8 ;  /* 0x000000000008781c */ /* 0x000fe20003f0f018 */
[----:B------:R-:W-:Y:S11]  /*6c80*/  UP2UR UR62, UPR, URZ, 0x2 ;  /* 0x00000002ff3e7883 */ /* 0x000ff60008000000 */
[----:B------:R-:W-:Y:S01]  /*6c90*/  @!UPT UIADD3 URZ, UPT, UPT, URZ, URZ, URZ ;  /* 0x000000fffffff290 */ /* 0x000fe2000fffe0ff */
[----:B--2---:R-:W-:Y:S02]  /*6ca0*/  @P0 SHF.R.U32.HI R0, RZ, 0x10, R5 ;  /* 0x00000010ff000819 */ /* 0x004fe40000011605 */
        /* <DEDUP_REMOVED lines=12> */
[----:B------:R-:W2:Y:S01]  /*6d70*/  LDCU UR10, c[0x0][0xf20] ;  /* 0x0001e400ff0a77ac */ /* 0x000ea20008000800 */
[----:B------:R-:W-:Y:S02]  /*6d80*/  UIMAD.WIDE.U32 UR4, UR54, UR59, URZ ;  /* 0x0000003b360472a5 */ /* 0x000fe4000f8e00ff */
[----:B------:R-:W-:Y:S02]  /*6d90*/  UIMAD.WIDE.U32 UR6, UR60, UR56, URZ ;  /* 0x000000383c0672a5 */ /* 0x000fe4000f8e00ff */
[----:B------:R-:W-:Y:S02]  /*6da0*/  UISETP.NE.AND UP0, UPT, UR58, 0x1, UPT ;  /* 0x000000013a00788c */ /* 0x000fe4000bf05270 */
[----:B------:R-:W-:Y:S02]  /*6db0*/  UIMAD.WIDE.U32 UR8, UR36, UR59, URZ ;  /* 0x0000003b240872a5 */ /* 0x000fe4000f8e00ff */
[----:B------:R-:W-:Y:S02]  /*6dc0*/  UIMAD.WIDE.U32 UR12, UR37, UR56, URZ ;  /* 0x00000038250c72a5 */ /* 0x000fe4000f8e00ff */
[----:B------:R-:W-:Y:S02]  /*6dd0*/  UISETP.NE.AND UP1, UPT, UR42, 0x1, UPT ;  /* 0x000000012a00788c */ /* 0x000fe4000bf25270 */
[----:B------:R-:W-:Y:S01]  /*6de0*/  UISETP.NE.AND UP2, UPT, UR39, 0x1, UPT ;  /* 0x000000012700788c */ /* 0x000fe2000bf45270 */
[----:B------:R-:W-:Y:S02]  /*6df0*/  UMOV UR4, UR5 ;  /* 0x0000000500047c82 */ /* 0x000fe40008000000 */
[----:B--2---:R-:W-:Y:S03]  /*6e00*/  USHF.R.U32.HI UR5, URZ, UR10, UR4 ;  /* 0x0000000aff057299 */ /* 0x004fe60008011604 */
[----:B------:R-:W-:Y:S02]  /*6e10*/  UMOV UR4, UR7 ;  /* 0x0000000700047c82 */ /* 0x000fe40008000000 */
[----:B------:R-:W-:Y:S02]  /*6e20*/  USHF.R.U32.HI UR7, URZ, UR57, UR4 ;  /* 0x00000039ff077299 */ /* 0x000fe40008011604 */
[----:B------:R-:W-:Y:S02]  /*6e30*/  USEL UR4, UR54, UR5, !UP0 ;  /* 0x0000000536047287 */ /* 0x000fe4000c000000 */
[----:B------:R-:W-:Y:S01]  /*6e40*/  USEL UR7, UR60, UR7, !UP1 ;  /* 0x000000073c077287 */ /* 0x000fe2000c800000 */
[----:B------:R-:W-:Y:S01]  /*6e50*/  UMOV UR5, UR9 ;  /* 0x0000000900057c82 */ /* 0x000fe20008000000 */
[----:B------:R-:W-:Y:S02]  /*6e60*/  UIMAD.WIDE.U32 UR8, UR4, UR40, URZ ;  /* 0x00000028040872a5 */ /* 0x000fe4000f8e00ff */
[----:B------:R-:W-:Y:S03]  /*6e70*/  USHF.R.U32.HI UR6, URZ, UR10, UR5 ;  /* 0x0000000aff067299 */ /* 0x000fe60008011605 */
[----:B------:R-:W-:Y:S01]  /*6e80*/  UMOV UR5, UR13 ;  /* 0x0000000d00057c82 */ /* 0x000fe20008000000 */
[----:B------:R-:W-:Y:S02]  /*6e90*/  UIMAD.WIDE.U32 UR12, UR7, UR40, URZ ;  /* 0x00000028070c72a5 */ /* 0x000fe4000f8e00ff */
[----:B------:R-:W-:Y:S02]  /*6ea0*/  USHF.R.U32.HI UR10, URZ, UR57, UR5 ;  /* 0x00000039ff0a7299 */ /* 0x000fe40008011605 */
[----:B------:R-:W-:Y:S01]  /*6eb0*/  USEL UR6, UR36, UR6, !UP0 ;  /* 0x0000000624067287 */ /* 0x000fe2000c000000 */
[----:B------:R-:W-:Y:S02]  /*6ec0*/  UMOV UR5, UR9 ;  /* 0x0000000900057c82 */ /* 0x000fe40008000000 */
[----:B------:R-:W-:Y:S01]  /*6ed0*/  UMOV UR8, UR13 ;  /* 0x0000000d00087c82 */ /* 0x000fe20008000000 */
[----:B------:R-:W-:Y:S02]  /*6ee0*/  @UP2 USHF.R.U32.HI UR4, URZ, UR41, UR5 ;  /* 0x00000029ff042299 */ /* 0x000fe40008011605 */
[----:B------:R-:W-:Y:S02]  /*6ef0*/  @UP2 USHF.R.U32.HI UR7, URZ, UR41, UR8 ;  /* 0x00000029ff072299 */ /* 0x000fe40008011608 */
[----:B------:R-:W-:Y:S02]  /*6f00*/  UIMAD UR4, UR39, UR4, URZ ;  /* 0x00000004270472a4 */ /* 0x000fe4000f8e02ff */
        /* <DEDUP_REMOVED lines=8> */
[----:B------:R-:W-:Y:S02]  /*6f90*/  USEL UR12, UR6, UR4, !UP2 ;  /* 0x00000004060c7287 */ /* 0x000fe4000d000000 */
[----:B------:R-:W-:Y:S02]  /*6fa0*/  UIADD3 UR8, UPT, UPT, -UR5, URZ, URZ ;  /* 0x000000ff05087290 */ /* 0x000fe4000fffe1ff */
[----:B------:R-:W-:Y:S01]  /*6fb0*/  UIADD3 UR10, UPT, UPT, -UR12, URZ, URZ ;  /* 0x000000ff0c0a7290 */ /* 0x000fe2000fffe1ff */
[----:B------:R-:W-:Y:S01]  /*6fc0*/  @!UP0 UMOV UR4, UR9 ;  /* 0x0000000900048c82 */ /* 0x000fe20008000000 */
[----:B------:R-:W-:Y:S02]  /*6fd0*/  UIADD3 UR9, UPT, UPT, -UR6, URZ, URZ ;  /* 0x000000ff06097290 */ /* 0x000fe4000fffe1ff */
[----:B------:R-:W-:Y:S02]  /*6fe0*/  @!UP0 USHF.R.U32.HI UR4, URZ, UR41, UR4 ;  /* 0x00000029ff048299 */ /* 0x000fe40008011604 */
[----:B------:R-:W-:Y:S02]  /*6ff0*/  UIMAD UR10, UR39, UR10, UR6 ;  /* 0x0000000a270a72a4 */ /* 0x000fe4000f8e0206 */
[----:B------:R-:W-:Y:S04]  /*7000*/  @!UP0 USEL UR4, UR5, UR4, !UP2 ;  /* 0x0000000405048287 */ /* 0x000fe8000d000000 */
[----:B------:R-:W-:Y:S02]  /*7010*/  @!UP0 UIMAD UR10, UR7, UR10, UR4 ;  /* 0x0000000a070a82a4 */ /* 0x000fe4000f8e0204 */
[----:B------:R-:W-:Y:S02]  /*7020*/  @!UP0 UIADD3 UR12, UPT, UPT, UR12, -UR4, URZ ;  /* 0x800000040c0c8290 */ /* 0x000fe4000fffe0ff */
[----:B------:R-:W-:Y:S02]  /*7030*/  UIMAD UR7, UR42, UR8, UR37 ;  /* 0x000000082a0772a4 */ /* 0x000fe4000f8e0225 */
[----:B------:R-:W-:Y:S02]  /*7040*/  @!UP0 UIMAD UR6, UR12, UR39, UR5 ;  /* 0x000000270c0682a4 */ /* 0x000fe4000f8e0205 */
[----:B------:R-:W-:Y:S01]  /*7050*/  UIMAD UR4, UR58, UR9, UR36 ;  /* 0x000000093a0472a4 */ /* 0x000fe2000f8e0224 */
[----:B------:R-:W-:Y:S02]  /*7060*/  @!UP0 UMOV UR5, UR10 ;  /* 0x0000000a00058c82 */ /* 0x000fe40008000000 */
[----:B------:R-:W-:Y:S02]  /*7070*/  UIMAD UR37, UR5, UR42, UR7 ;  /* 0x0000002a052572a4 */ /* 0x000fe4000f8e0207 */
[----:B------:R-:W-:Y:S11]  /*7080*/  UIMAD UR36, UR6, UR58, UR4 ;  /* 0x0000003a062472a4 */ /* 0x000ff6000f8e0204 */
[----:B------:R-:W-:Y:S01]  /*7090*/  @!UPT UIADD3 URZ, UPT, UPT, URZ, URZ, URZ ;  /* 0x000000fffffff290 */ /* 0x000fe2000fffe0ff */
.L_x_128:
[----:B------:R-:W-:Y:S01]  /*70a0*/  UISETP.NE.AND UP0, UPT, UR38, 0x1, UPT ;  /* 0x000000012600788c */ /* 0x000fe2000bf05270 */
[----:B------:R-:W-:Y:S01]  /*70b0*/  LOP3.LUT P0, RZ, R87, 0x1b0, RZ, 0xc0, !PT ;  /* 0x000001b057ff7812 */ /* 0x000fe2000780c0ff */
[----:B------:R-:W-:Y:S01]  /*70c0*/  USHF.L.U32 UR49, UR11, 0x7, URZ ;  /* 0x000000070b317899 */ /* 0x000fe200080006ff */
[----:B------:R-:W-:Y:S01]  /*70d0*/  BSSY.RECONVERGENT B6, `(.L_x_129) ;  /* 0x0000034000067945 */ /* 0x000fe20003800200 */
[----:B------:R-:W-:Y:S01]  /*70e0*/  USHF.L.U32 UR50, UR16, 0x7, URZ ;  /* 0x0000000710327899 */ /* 0x000fe200080006ff */
[----:B------:R-:W-:Y:S06]  /*70f0*/  IADD3 R89, PT, PT, R89, 0x1, RZ ;  /* 0x0000000159597810 */ /* 0x000fec0007ffe0ff */
[----:B------:R-:W2:Y:S01]  /*7100*/  @!UP0 LDCU.128 UR12, c[0x0][0xf10] ;  /* 0x0001e200ff0c87ac */ /* 0x000ea20008000c00 */
[----:B------:R-:W3:Y:S01]  /*7110*/  @!UP0 LDCU UR5, c[0x0][0xf0c] ;  /* 0x0001e180ff0587ac */ /* 0x000ee20008000800 */
[----:B------:R-:W4:Y:S01]  /*7120*/  @!UP0 LDCU UR10, c[0x0][0xf20] ;  /* 0x0001e400ff0a87ac */ /* 0x000f220008000800 */
[----:B--2---:R-:W-:Y:S02]  /*7130*/  UIMAD.WIDE.U32 UR8, UR37, UR12, URZ ;  /* 0x0000000c250872a5 */ /* 0x004fe4000f8e00ff */
[----:B------:R-:W-:Y:S02]  /*7140*/  UIMAD.WIDE.U32 UR6, UR36, UR15, URZ ;  /* 0x0000000f240672a5 */ /* 0x000fe4000f8e00ff */
[----:B------:R-:W-:Y:S03]  /*7150*/  @!UP0 UISETP.NE.AND UP1, UPT, UR14, 0x1, UPT ;  /* 0x000000010e00888c */ /* 0x000fe6000bf25270 */
[----:B------:R-:W-:Y:S01]  /*7160*/  @!UP0 UMOV UR4, UR9 ;  /* 0x0000000900048c82 */ /* 0x000fe20008000000 */
[----:B---3--:R-:W-:Y:S02]  /*7170*/  @!UP0 UISETP.NE.AND UP2, UPT, UR5, 0x1, UPT ;  /* 0x000000010500888c */ /* 0x008fe4000bf45270 */
[----:B------:R-:W-:Y:S01]  /*7180*/  @!UP0 USHF.R.U32.HI UR4, URZ, UR13, UR4 ;  /* 0x0000000dff048299 */ /* 0x000fe20008011604 */
[----:B------:R-:W-:Y:S02]  /*7190*/  @!UP0 UMOV UR6, UR7 ;  /* 0x0000000700068c82 */ /* 0x000fe40008000000 */
[----:B----4-:R-:W-:Y:S02]  /*71a0*/  @!UP0 USHF.R.U32.HI UR6, URZ, UR10, UR6 ;  /* 0x0000000aff068299 */ /* 0x010fe40008011606 */
[----:B------:R-:W-:Y:S02]  /*71b0*/  @!UP0 USEL UR7, UR37, UR4, !UP2 ;  /* 0x0000000425078287 */ /* 0x000fe4000d000000 */
[----:B------:R-:W-:Y:S04]  /*71c0*/  @!UP0 USEL UR6, UR36, UR6, !UP1 ;  /* 0x0000000624068287 */ /* 0x000fe8000c800000 */
[----:B------:R-:W-:Y:S02]  /*71d0*/  @!UP0 UIADD3 UR4, UPT, UPT, -UR7, UR6, URZ ;  /* 0x0000000607048290 */ /* 0x000fe4000fffe1ff */
[----:B------:R-:W-:Y:S02]  /*71e0*/  @!UP0 UIADD3 UR6, UPT, UPT, UR7, -UR6, URZ ;  /* 0x8000000607068290 */ /* 0x000fe4000fffe0ff */
[----:B------:R-:W-:Y:S02]  /*71f0*/  @!UP0 UIMAD UR37, UR4, UR5, UR37 ;  /* 0x00000005042582a4 */ /* 0x000fe4000f8e0225 */
[----:B------:R-:W-:Y:S01]  /*7200*/  @!UP0 UIMAD UR36, UR6, UR14, UR36 ;  /* 0x0000000e062482a4 */ /* 0x000fe2000f8e0224 */
[----:B------:R-:W-:Y:S11]  /*7210*/  @!P0 BRA `(.L_x_130) ;  /* 0x00000000007c8947 */ /* 0x000ff60003800000 */
[----:B------:R-:W2:Y:S01]  /*7220*/  LDCU.64 UR8, c[0x4][0x80] ;  /* 0x01001000ff0877ac */ /* 0x000ea20008000a00 */
[----:B------:R-:W-:Y:S01]  /*7230*/  MOV R2, 0x0 ;  /* 0x0000000000027802 */ /* 0x000fe20000000f00 */
[----:B------:R-:W-:Y:S02]  /*7240*/  HFMA2 R12, -RZ, RZ, 0, 5.9604644775390625e-08 ;  /* 0x00000001ff0c7431 */ /* 0x000fe400000001ff */
[----:B------:R-:W-:Y:S01]  /*7250*/  IMAD.MOV.U32 R8, RZ, RZ, 0x70 ;  /* 0x00000070ff087424 */ /* 0x000fe200078e00ff */
[----:B------:R3:W4:Y:S01]  /*7260*/  LDC.64 R14, c[0x4][R2] ;  /* 0x01000000020e7b82 */ /* 0x0007220000000a00 */
[----:B------:R-:W1:Y:S01]  /*7270*/  LDCU.64 UR6, c[0x4][0x88] ;  /* 0x01001100ff0677ac */ /* 0x000e620008000a00 */
[----:B------:R-:W-:Y:S01]  /*7280*/  IMAD.MOV.U32 R13, RZ, RZ, RZ ;  /* 0x000000ffff0d7224 */ /* 0x000fe200078e00ff */
[----:B------:R-:W1:Y:S01]  /*7290*/  LDCU.64 UR4, c[0x4][0x8] ;  /* 0x01000100ff0477ac */ /* 0x000e620008000a00 */
[----:B--2---:R-:W-:Y:S01]  /*72a0*/  MOV R5, UR9 ;  /* 0x0000000900057c02 */ /* 0x004fe20008000f00 */
[----:B------:R-:W-:Y:S01]  /*72b0*/  IMAD.U32 R4, RZ, RZ, UR8 ;  /* 0x00000008ff047e24 */ /* 0x000fe2000f8e00ff */
[----:B-1----:R-:W-:Y:S01]  /*72c0*/  MOV R7, UR7 ;  /* 0x0000000700077c02 */ /* 0x002fe20008000f00 */
[----:B------:R-:W-:Y:S01]  /*72d0*/  IMAD.U32 R6, RZ, RZ, UR6 ;  /* 0x00000006ff067e24 */ /* 0x000fe2000f8e00ff */
[----:B------:R-:W-:Y:S01]  /*72e0*/  MOV R11, UR5 ;  /* 0x00000005000b7c02 */ /* 0x000fe20008000f00 */
[----:B------:R-:W-:Y:S02]  /*72f0*/  IMAD.U32 R10, RZ, RZ, UR4 ;  /* 0x00000004ff0a7e24 */ /* 0x000fe4000f8e00ff */
[----:B------:R-:W-:Y:S07]  /*7300*/  LEPC R20, `(.L_x_131) ;  /* 0x000000001014794e */ /* 0x000fee0000000000 */
[----:B---345:R-:W-:Y:S05]  /*7310*/  CALL.ABS.NOINC R14 ;  /* 0x000000000e007343 */ /* 0x038fea0003c00000 */
.L_x_131:
[----:B------:R-:W1:Y:S01]  /*7320*/  LDCU.64 UR8, c[0x4][0x80] ;  /* 0x01001000ff0877ac */ /* 0x000e620008000a00 */
[----:B------:R-:W2:Y:S01]  /*7330*/  LDC.64 R2, c[0x4][R2] ;  /* 0x0100000002027b82 */ /* 0x000ea20000000a00 */
[----:B------:R-:W-:Y:S02]  /*7340*/  HFMA2 R12, -RZ, RZ, 0, 5.9604644775390625e-08 ;  /* 0x00000001ff0c7431 */ /* 0x000fe400000001ff */
[----:B------:R-:W-:Y:S02]  /*7350*/  IMAD.MOV.U32 R8, RZ, RZ, 0x70 ;  /* 0x00000070ff087424 */ /* 0x000fe400078e00ff */
[----:B------:R-:W-:Y:S01]  /*7360*/  IMAD.MOV.U32 R13, RZ, RZ, RZ ;  /* 0x000000ffff0d7224 */ /* 0x000fe200078e00ff */
[----:B------:R-:W3:Y:S01]  /*7370*/  LDCU.64 UR6, c[0x4][0x88] ;  /* 0x01001100ff0677ac */ /* 0x000ee20008000a00 */
[----:B------:R-:W4:Y:S01]  /*7380*/  LDCU.64 UR4, c[0x4][0x8] ;  /* 0x01000100ff0477ac */ /* 0x000f220008000a00 */
[----:B-1----:R-:W-:Y:S02]  /*7390*/  MOV R4, UR8 ;  /* 0x0000000800047c02 */ /* 0x002fe40008000f00 */
[----:B------:R-:W-:Y:S02]  /*73a0*/  MOV R5, UR9 ;  /* 0x0000000900057c02 */ /* 0x000fe40008000f00 */
[----:B---3--:R-:W-:Y:S01]  /*73b0*/  MOV R7, UR7 ;  /* 0x0000000700077c02 */ /* 0x008fe20008000f00 */
[----:B------:R-:W-:Y:S01]  /*73c0*/  IMAD.U32 R6, RZ, RZ, UR6 ;  /* 0x00000006ff067e24 */ /* 0x000fe2000f8e00ff */
[----:B----4-:R-:W-:Y:S01]  /*73d0*/  MOV R11, UR5 ;  /* 0x00000005000b7c02 */ /* 0x010fe20008000f00 */
[----:B------:R-:W-:Y:S02]  /*73e0*/  IMAD.U32 R10, RZ, RZ, UR4 ;  /* 0x00000004ff0a7e24 */ /* 0x000fe4000f8e00ff */
[----:B------:R-:W-:Y:S07]  /*73f0*/  LEPC R20, `(.L_x_130) ;  /* 0x000000001014794e */ /* 0x000fee0000000000 */
[----:B--2---:R-:W-:Y:S05]  /*7400*/  CALL.ABS.NOINC R2 ;  /* 0x0000000002007343 */ /* 0x004fea0003c00000 */
.L_x_130:
[----:B------:R-:W-:Y:S05]  /*7410*/  BSYNC.RECONVERGENT B6 ;  /* 0x0000000000067941 */ /* 0x000fea0003800200 */
.L_x_129:
[----:B------:R-:W-:Y:S02]  /*7420*/  ISETP.NE.U32.AND P0, PT, RZ, UR52, PT ;  /* 0x00000034ff007c0c */ /* 0x000fe4000bf05070 */
[C---:B------:R-:W-:Y:S02]  /*7430*/  ISETP.NE.U32.AND P1, PT, R82.reuse, RZ, PT ;  /* 0x000000ff5200720c */ /* 0x040fe40003f25070 */
[----:B------:R-:W-:Y:S02]  /*7440*/  ISETP.NE.U32.AND P4, PT, R82, RZ, PT ;  /* 0x000000ff5200720c */ /* 0x000fe40003f85070 */
[----:B------:R-:W-:Y:S02]  /*7450*/  ISETP.NE.AND.EX P0, PT, RZ, UR53, PT, P0 ;  /* 0x00000035ff007c0c */ /* 0x000fe4000bf05300 */
[C---:B------:R-:W-:Y:S02]  /*7460*/  ISETP.NE.AND.EX P1, PT, R83.reuse, RZ, PT, P1 ;  /* 0x000000ff5300720c */ /* 0x040fe40003f25310 */
[----:B------:R-:W-:Y:S02]  /*7470*/  ISETP.NE.AND.EX P4, PT, R83, RZ, P0, P4 ;  /* 0x000000ff5300720c */ /* 0x000fe40000785340 */
[----:B------:R-:W-:Y:S02]  /*7480*/  ISETP.NE.U32.AND P5, PT, R78, RZ, PT ;  /* 0x000000ff4e00720c */ /* 0x000fe40003fa5070 */
[----:B------:R-:W-:Y:S02]  /*7490*/  ISETP.NE.U32.AND P3, PT, RZ, UR52, PT ;  /* 0x00000034ff007c0c */ /* 0x000fe4000bf65070 */
[----:B------:R-:W-:Y:S02]  /*74a0*/  PLOP3.LUT P2, PT, PT, PT, PT, 0x8, 0x80 ;  /* 0x000000000080781c */ /* 0x000fe40003f4e170 */
[----:B------:R-:W-:Y:S02]  /*74b0*/  ISETP.NE.AND.EX P5, PT, R79, RZ, PT, P5 ;  /* 0x000000ff4f00720c */ /* 0x000fe40003fa5350 */
[----:B------:R-:W-:Y:S03]  /*74c0*/  ISETP.NE.AND.EX P3, PT, RZ, UR53, PT, P3 ;  /* 0x00000035ff007c0c */ /* 0x000fe6000bf65330 */
[----:B------:R-:W-:Y:S01]  /*74d0*/  @!P4 PLOP3.LUT P2, PT, P1, PT, PT, 0x80, 0x8 ;  /* 0x000000000008c81c */ /* 0x000fe20000f4f070 */
[----:B------:R-:W-:Y:S01]  /*74e0*/  @!UPT UIADD3 URZ, UPT, UPT, URZ, URZ, URZ ;  /* 0x000000fffffff290 */ /* 0x000fe2000fffe0ff */
[----:B------:R-:W-:Y:S11]  /*74f0*/  @!P1 BRA `(.L_x_132) ;  /* 0x0000000000309947 */ /* 0x000ff60003800000 */
[----:B------:R-:W-:Y:S01]  /*7500*/  ISETP.NE.U32.AND P0, PT, R80, RZ, PT ;  /* 0x000000ff5000720c */ /* 0x000fe20003f05070 */
[----:B------:R-:W2:Y:S01]  /*7510*/  LDCU.64 UR4, c[0x0][0x358] ;  /* 0x00006b00ff0477ac */ /* 0x000ea20008000a00 */
[----:B------:R-:W-:Y:S02]  /*7520*/  IMAD.MOV.U32 R84, RZ, RZ, 0x1 ;  /* 0x00000001ff547424 */ /* 0x000fe400078e00ff */
[----:B------:R-:W-:Y:S11]  /*7530*/  ISETP.NE.AND.EX P0, PT, R81, RZ, PT, P0 ;  /* 0x000000ff5100720c */ /* 0x000ff60003f05300 */
[----:B------:R-:W-:Y:S02]  /*7540*/  @!UPT UIADD3 URZ, UPT, UPT, URZ, URZ, URZ ;  /* 0x000000fffffff290 */ /* 0x000fe4000fffe0ff */
[----:B------:R-:W3:Y:S01]  /*7550*/  @P0 LDC.64 R2, c[0x0][0xc88] ;  /* 0x00032200ff020b82 */ /* 0x000ee20000000a00 */
[----:B-1----:R-:W-:Y:S04]  /*7560*/  @P0 IMAD R0, R82, UR44, RZ ;  /* 0x0000002c52000c24 */ /* 0x002fe8000f8e02ff */
[----:B---3--:R-:W-:Y:S04]  /*7570*/  @P0 IMAD.WIDE R2, R0, 0x4, R2 ;  /* 0x0000000400020825 */ /* 0x008fe800078e0202 */
[----:B------:R-:W-:Y:S01]  /*7580*/  HFMA2 R0, -RZ, RZ, 0, 5.9604644775390625e-08 ;  /* 0x00000001ff007431 */ /* 0x000fe200000001ff */
[----:B--2--5:R2:W5:Y:S04]  /*7590*/  @P0 LDG.E R41, desc[UR4][R2.64] ;  /* 0x0000000402290981 */ /* 0x024568000c1e1900 */
[----:B------:R-:W-:Y:S01]  /*75a0*/  @!P0 PRMT R84, R0, 0x7610, R84 ;  /* 0x0000761000548816 */ /* 0x000fe20000000054 */
[----:B--2---:R-:W3:Y:S06]  /*75b0*/  @!P0 LDC R41, c[0x0][0xc80] ;  /* 0x00032000ff298b82 */ /* 0x004eec0000000800 */
.L_x_132:
[----:B------:R-:W-:Y:S05]  /*75c0*/  @!P5 BRA `(.L_x_133) ;  /* 0x000000000024d947 */ /* 0x000fea0003800000 */
[----:B------:R-:W-:Y:S01]  /*75d0*/  ISETP.NE.U32.AND P0, PT, R76, RZ, PT ;  /* 0x000000ff4c00720c */ /* 0x000fe20003f05070 */
[----:B------:R-:W2:Y:S03]  /*75e0*/  LDCU.64 UR4, c[0x0][0x358] ;  /* 0x00006b00ff0477ac */ /* 0x000ea60008000a00 */
[----:B------:R-:W-:Y:S11]  /*75f0*/  ISETP.NE.AND.EX P0, PT, R77, RZ, PT, P0 ;  /* 0x000000ff4d00720c */ /* 0x000ff60003f05300 */
[----:B------:R-:W-:Y:S02]  /*7600*/  @!UPT UIADD3 URZ, UPT, UPT, URZ, URZ, URZ ;  /* 0x000000fffffff290 */ /* 0x000fe4000fffe0ff */
[----:B------:R-:W4:Y:S01]  /*7610*/  @P0 LDC.64 R2, c[0x0][0xca8] ;  /* 0x00032a00ff020b82 */ /* 0x000f220000000a00 */
[----:B-1----:R-:W-:Y:S04]  /*7620*/  @P0 IMAD R0, R78, UR44, RZ ;  /* 0x0000002c4e000c24 */ /* 0x002fe8000f8e02ff */
[----:B----4-:R-:W-:Y:S05]  /*7630*/  @P0 IMAD.WIDE R2, R0, 0x4, R2 ;  /* 0x0000000400020825 */ /* 0x010fea00078e0202 */
[----:B--2--5:R2:W5:Y:S02]  /*7640*/  @P0 LDG.E R38, desc[UR4][R2.64] ;  /* 0x0000000402260981 */ /* 0x024564000c1e1900 */
[----:B--2---:R-:W4:Y:S02]  /*7650*/  @!P0 LDC R38, c[0x0][0xca0] ;  /* 0x00032800ff268b82 */ /* 0x004f240000000800 */
.L_x_133:
[----:B---3-5:R-:W-:Y:S01]  /*7660*/  FSETP.NEU.AND P0, PT, R41, RZ, PT ;  /* 0x000000ff2900720b */ /* 0x028fe20003f0d000 */
[----:B------:R-:W-:Y:S01]  /*7670*/  BSSY B1, `(.L_x_134) ;  /* 0x0000038000017945 */ /* 0x000fe20003800000 */
[----:B------:R-:W-:Y:S01]  /*7680*/  SEL R5, RZ, 0xffffffff, P3 ;  /* 0xffffffffff057807 */ /* 0x000fe20001800000 */
[----:B------:R-:W-:Y:S01]  /*7690*/  IMAD.MOV.U32 R46, RZ, RZ, 0x1 ;  /* 0x00000001ff2e7424 */ /* 0x000fe200078e00ff */
[----:B------:R-:W-:Y:S01]  /*76a0*/  @!P4 LOP3.LUT P3, RZ, R84, 0xff, RZ, 0xc0, !PT ;  /* 0x000000ff54ffc812 */ /* 0x000fe2000786c0ff */
[C---:B------:R-:W-:Y:S01]  /*76b0*/  IMAD R39, R36.reuse, 0x80, R37 ;  /* 0x0000008024277824 */ /* 0x040fe200078e0225 */
[----:B-1----:R-:W-:Y:S01]  /*76c0*/  @!P4 SEL R0, RZ, 0xffffffff, P0 ;  /* 0xffffffffff00c807 */ /* 0x002fe20000000000 */
[----:B------:R-:W-:Y:S01]  /*76d0*/  IMAD R90, R97, -0x10, R95 ;  /* 0xfffffff0615a7824 */ /* 0x000fe200078e025f */
[----:B------:R-:W-:Y:S01]  /*76e0*/  LOP3.LUT R93, R93, 0x1, RZ, 0x3c, !PT ;  /* 0x000000015d5d7812 */ /* 0x000fe200078e3cff */
[----:B------:R-:W-:Y:S01]  /*76f0*/  IMAD.MOV.U32 R47, RZ, RZ, RZ ;  /* 0x000000ffff2f7224 */ /* 0x000fe200078e00ff */
[C---:B------:R-:W-:Y:S02]  /*7700*/  @P2 SEL R0, R5.reuse, R0, !P3 ;  /* 0x0000000005002207 */ /* 0x040fe40005800000 */
[----:B------:R-:W-:Y:S02]  /*7710*/  CS2R R74, SRZ ;  /* 0x00000000004a7805 */ /* 0x000fe4000001ff00 */
[----:B------:R-:W-:Y:S02]  /*7720*/  LEA R100, R36, UR43, 0x3 ;  /* 0x0000002b24647c11 */ /* 0x000fe4000f8e18ff */
[----:B------:R-:W-:Y:S02]  /*7730*/  CS2R R72, SRZ ;  /* 0x0000000000487805 */ /* 0x000fe4000001ff00 */
[----:B------:R-:W-:Y:S02]  /*7740*/  @!P4 LOP3.LUT R0, R0, 0x1, RZ, 0xc0, !PT ;  /* 0x000000010000c812 */ /* 0x000fe400078ec0ff */
[----:B------:R-:W-:Y:S02]  /*7750*/  CS2R R66, SRZ ;  /* 0x0000000000427805 */ /* 0x000fe4000001ff00 */
[----:B------:R-:W-:Y:S02]  /*7760*/  SHF.L.U32 R3, R92, 0x1f, RZ ;  /* 0x0000001f5c037819 */ /* 0x000fe400000006ff */
[----:B------:R-:W-:Y:S02]  /*7770*/  CS2R R64, SRZ ;  /* 0x0000000000407805 */ /* 0x000fe4000001ff00 */
[----:B------:R-:W-:Y:S02]  /*7780*/  ISETP.NE.U32.OR P5, PT, R0, 0x1, P4 ;  /* 0x000000010000780c */ /* 0x000fe400027a5470 */
[----:B------:R-:W-:Y:S02]  /*7790*/  CS2R R58, SRZ ;  /* 0x00000000003a7805 */ /* 0x000fe4000001ff00 */
[----:B------:R-:W-:Y:S02]  /*77a0*/  LOP3.LUT P4, R88, R84, 0xff, RZ, 0xc0, !PT ;  /* 0x000000ff54587812 */ /* 0x000fe4000788c0ff */
[----:B------:R-:W-:Y:S02]  /*77b0*/  CS2R R56, SRZ ;  /* 0x0000000000387805 */ /* 0x000fe4000001ff00 */
[----:B------:R-:W-:Y:S02]  /*77c0*/  SEL R0, RZ, 0xffffffff, P0 ;  /* 0xffffffffff007807 */ /* 0x000fe40000000000 */
[----:B------:R-:W-:Y:S02]  /*77d0*/  CS2R R50, SRZ ;  /* 0x0000000000327805 */ /* 0x000fe4000001ff00 */
[----:B------:R-:W-:Y:S02]  /*77e0*/  P2R R99, PR, RZ, 0x20 ;  /* 0x00000020ff637803 */ /* 0x000fe40000000000 */
[----:B------:R-:W-:Y:S02]  /*77f0*/  CS2R R48, SRZ ;  /* 0x0000000000307805 */ /* 0x000fe4000001ff00 */
[----:B------:R-:W-:Y:S04]  /*7800*/  @P1 SEL R0, R5, R0, !P4 ;  /* 0x0000000005001207 */ /* 0x000fe80006000000 */
[----:B------:R-:W-:Y:S02]  /*7810*/  LOP3.LUT R0, R0, 0x1, RZ, 0xc0, !PT ;  /* 0x0000000100007812 */ /* 0x000fe400078ec0ff */
[----:B------:R-:W-:Y:S02]  /*7820*/  @P5 SHF.L.U32 R2, R93, 0x1f, RZ ;  /* 0x0000001f5d025819 */ /* 0x000fe400000006ff */
[----:B------:R-:W-:Y:S02]  /*7830*/  ISETP.NE.U32.AND P0, PT, R0, 0x1, PT ;  /* 0x000000010000780c */ /* 0x000fe40003f05070 */
[----:B------:R-:W1:Y:S02]  /*7840*/  @P5 SYNCS.PHASECHK.TRANS64.TRYWAIT P3, [UR43+0x1b0], R2 ;  /* 0x0001b002ff0055a7 */ /* 0x000e64000806112b */
[----:B------:R-:W-:Y:S01]  /*7850*/  P2R R60, PR, RZ, 0x1 ;  /* 0x00000001ff3c7803 */ /* 0x000fe20000000000 */
[----:B------:R2:W3:Y:S01]  /*7860*/  SYNCS.PHASECHK.TRANS64.TRYWAIT P2, [R100+URZ+0x220], R3 ;  /* 0x00022003640075a7 */ /* 0x0004e200080411ff */
[----:B-1----:R-:W-:Y:S01]  /*7870*/  @P5 SEL R46, RZ, 0x1, !P3 ;  /* 0x00000001ff2e5807 */ /* 0x002fe20005800000 */
[----:B--2---:R-:W-:Y:S06]  /*7880*/  @!P5 BRA `(.L_x_135) ;  /* 0x000000000058d947 */ /* 0x004fec0003800000 */
[----:B------:R-:W-:Y:S01]  /*7890*/  IMAD.MOV.U32 R75, RZ, RZ, RZ ;  /* 0x000000ffff4b7224 */ /* 0x000fe200078e00ff */
[----:B------:R-:W-:Y:S01]  /*78a0*/  ISETP.NE.AND P0, PT, R46, RZ, PT ;  /* 0x000000ff2e00720c */ /* 0x000fe20003f05270 */
[----:B------:R-:W-:Y:S01]  /*78b0*/  BSSY B0, `(.L_x_136) ;  /* 0x000000c000007945 */ /* 0x000fe20003800000 */
[----:B------:R-:W-:Y:S02]  /*78c0*/  CS2R R50, SRZ ;  /* 0x0000000000327805 */ /* 0x000fe4000001ff00 */
[----:B------:R-:W-:Y:S02]  /*78d0*/  CS2R R48, SRZ ;  /* 0x0000000000307805 */ /* 0x000fe4000001ff00 */
[----:B------:R-:W-:Y:S02]  /*78e0*/  CS2R R58, SRZ ;  /* 0x00000000003a7805 */ /* 0x000fe4000001ff00 */
[----:B------:R-:W-:Y:S02]  /*78f0*/  CS2R R56, SRZ ;  /* 0x0000000000387805 */ /* 0x000fe4000001ff00 */
[----:B------:R-:W-:Y:S02]  /*7900*/  CS2R R66, SRZ ;  /* 0x0000000000427805 */ /* 0x000fe4000001ff00 */
[----:B------:R-:W-:Y:S02]  /*7910*/  CS2R R64, SRZ ;  /* 0x0000000000407805 */ /* 0x000fe4000001ff00 */
[----:B------:R-:W-:Y:S01]  /*7920*/  CS2R R72, SRZ ;  /* 0x0000000000487805 */ /* 0x000fe2000001ff00 */
[----:B------:R-:W-:Y:S06]  /*7930*/  @P0 BRA `(.L_x_137) ;  /* 0x00000000000c0947 */ /* 0x000fec0003800000 */
[----:B------:R-:W-:Y:S04]  /*7940*/  SHF.L.U32 R5, R93, 0x1f, RZ ;  /* 0x0000001f5d057819 */ /* 0x000fe800000006ff */
[----:B------:R-:W1:Y:S02]  /*7950*/  SYNCS.PHASECHK.TRANS64.TRYWAIT P0, [UR43+0x1b0], R5 ;  /* 0x0001b005ff0075a7 */ /* 0x000e64000800112b */
[----:B-1----:R-:W-:Y:S05]  /*7960*/  @!P0 BRA `(.L_x_138) ;  /* 0x0000004400c48947 */ /* 0x002fea0003800000 */
.L_x_137:
[----:B------:R-:W-:Y:S05]  /*7970*/  BSYNC B0 ;  /* 0x0000000000007941 */ /* 0x000fea0003800000 */
.L_x_136:
[----:B------:R-:W-:Y:S01]  /*7980*/  ISETP.NE.AND P0, PT, R60, RZ, PT ;  /* 0x000000ff3c00720c */ /* 0x000fe20003f05270 */
[----:B------:R-:W-:Y:S11]  /*7990*/  HFMA2 R47, -RZ, RZ, 0, 5.9604644775390625e-08 ;  /* 0x00000001ff2f7431 */ /* 0x000ff600000001ff */
[----:B------:R-:W-:Y:S01]  /*79a0*/  @!UPT UIADD3 URZ, UPT, UPT, URZ, URZ, URZ ;  /* 0x000000fffffff290 */ /* 0x000fe2000fffe0ff */
[----:B------:R2:W1:Y:S04]  /*79b0*/  @P0 LDS.128 R48, [R96] ;  /* 0x0000000060300984 */ /* 0x0004680000000c00 */
[----:B------:R2:W1:Y:S04]  /*79c0*/  @P0 LDS.128 R56, [R95+0x10] ;  /* 0x000010005f380984 */ /* 0x0004680000000c00 */
[----:B------:R2:W1:Y:S04]  /*79d0*/  @P0 LDS.128 R64, [R94+0x20] ;  /* 0x000020005e400984 */ /* 0x0004680000000c00 */
[----:B------:R2:W1:Y:S02]  /*79e0*/  @P0 LDS.128 R72, [R90+0x30] ;  /* 0x000030005a480984 */ /* 0x0004640000000c00 */
.L_x_135:
[----:B------:R-:W-:Y:S05]  /*79f0*/  BSYNC B1 ;  /* 0x0000000000017941 */ /* 0x000fea0003800000 */
.L_x_134:
[----:B-1----:R-:W-:Y:S04]  /*7a00*/  SHF.R.U32.HI R0, RZ, 0x15, R39 ;  /* 0x00000015ff007819 */ /* 0x002fe80000011627 */
[----:B------:R-:W-:Y:S01]  /*7a10*/  LOP3.LUT P0, RZ, R0, 0x3, R85, 0x48, !PT ;  /* 0x0000000300ff7812 */ /* 0x000fe20007804855 */
[----:B------:R-:W-:Y:S01]  /*7a20*/  @!UPT UIADD3 URZ, UPT, UPT, URZ, URZ, URZ ;  /* 0x000000fffffff290 */ /* 0x000fe2000fffe0ff */
[----:B---3--:R-:W-:Y:S11]  /*7a30*/  @P2 BRA `(.L_x_139) ;  /* 0x0000000000082947 */ /* 0x008ff60003800000 */
[----:B------:R-:W1:Y:S02]  /*7a40*/  SYNCS.PHASECHK.TRANS64.TRYWAIT P1, [R100+URZ+0x220], R3 ;  /* 0x00022003640075a7 */ /* 0x000e6400080211ff */
[----:B-1----:R-:W-:Y:S05]  /*7a50*/  @!P1 BRA `(.L_x_140) ;  /* 0x0000004400a09947 */ /* 0x002fea0003800000 */
.L_x_139:
[----:B------:R-:W-:Y:S05]  /*7a60*/  @!P0 BRA `(.L_x_141) ;  /* 0x0000000000408947 */ /* 0x000fea0003800000 */
[----:B------:R-:W3:Y:S01]  /*7a70*/  LDCU.64 UR8, c[0x4][0x70] ;  /* 0x01000e00ff0877ac */ /* 0x000ee20008000a00 */
[----:B-1----:R-:W-:Y:S01]  /*7a80*/  MOV R3, 0x0 ;  /* 0x0000000000037802 */ /* 0x002fe20000000f00 */
[----:B------:R-:W-:Y:S02]  /*7a90*/  HFMA2 R12, -RZ, RZ, 0, 5.9604644775390625e-08 ;  /* 0x00000001ff0c7431 */ /* 0x000fe400000001ff */
[----:B------:R-:W-:Y:S02]  /*7aa0*/  IMAD.MOV.U32 R8, RZ, RZ, 0x192 ;  /* 0x00000192ff087424 */ /* 0x000fe400078e00ff */
[----:B------:R-:W-:Y:S01]  /*7ab0*/  IMAD.MOV.U32 R13, RZ, RZ, RZ ;  /* 0x000000ffff0d7224 */ /* 0x000fe200078e00ff */
[----:B------:R-:W1:Y:S01]  /*7ac0*/  LDCU.64 UR6, c[0x4][0x78] ;  /* 0x01000f00ff0677ac */ /* 0x000e620008000a00 */
[----:B------:R-:W2:Y:S01]  /*7ad0*/  LDC.64 R2, c[0x4][R3] ;  /* 0x0100000003027b82 */ /* 0x000ea20000000a00 */
[----:B------:R-:W5:Y:S01]  /*7ae0*/  LDCU.64 UR4, c[0x4][0x10] ;  /* 0x01000200ff0477ac */ /* 0x000f620008000a00 */
[----:B---3--:R-:W-:Y:S01]  /*7af0*/  MOV R5, UR9 ;  /* 0x0000000900057c02 */ /* 0x008fe20008000f00 */
[----:B------:R-:W-:Y:S01]  /*7b00*/  IMAD.U32 R4, RZ, RZ, UR8 ;  /* 0x00000008ff047e24 */ /* 0x000fe2000f8e00ff */
[----:B-1----:R-:W-:Y:S01]  /*7b10*/  MOV R7, UR7 ;  /* 0x0000000700077c02 */ /* 0x002fe20008000f00 */
[----:B------:R-:W-:Y:S01]  /*7b20*/  IMAD.U32 R6, RZ, RZ, UR6 ;  /* 0x00000006ff067e24 */ /* 0x000fe2000f8e00ff */
[----:B-----5:R-:W-:Y:S01]  /*7b30*/  MOV R11, UR5 ;  /* 0x00000005000b7c02 */ /* 0x020fe20008000f00 */
[----:B------:R-:W-:Y:S02]  /*7b40*/  IMAD.U32 R10, RZ, RZ, UR4 ;  /* 0x00000004ff0a7e24 */ /* 0x000fe4000f8e00ff */
[----:B------:R-:W-:Y:S07]  /*7b50*/  LEPC R20, `(.L_x_141) ;  /* 0x000000001014794e */ /* 0x000fee0000000000 */
[----:B--2-4-:R-:W-:Y:S05]  /*7b60*/  CALL.ABS.NOINC R2 ;  /* 0x0000000002007343 */ /* 0x014fea0003c00000 */
.L_x_141:
[C---:B------:R-:W-:Y:S01]  /*7b70*/  SHF.L.U32 R40, R48.reuse, 0x10, RZ ;  /* 0x0000001030287819 */ /* 0x040fe200000006ff */
[----:B------:R-:W-:Y:S05]  /*7b80*/  WARPSYNC.ALL ;  /* 0x0000000000007948 */ /* 0x000fea0003800000 */
[----:B------:R-:W-:Y:S01]  /*7b90*/  R2UR UR4, R39 ;  /* 0x00000000270472ca */ /* 0x000fe200000e0000 */
[----:B------:R-:W-:Y:S01]  /*7ba0*/  BSSY.RECONVERGENT B0, `(.L_x_142) ;  /* 0x0000088000007945 */ /* 0x000fe20003800200 */
[----:B------:R-:W-:Y:S02]  /*7bb0*/  LOP3.LUT R43, R48, 0xffff0000, RZ, 0xc0, !PT ;  /* 0xffff0000302b7812 */ /* 0x000fe400078ec0ff */
[----:B------:R-:W-:Y:S02]  /*7bc0*/  SHF.L.U32 R42, R49, 0x10, RZ ;  /* 0x00000010312a7819 */ /* 0x000fe400000006ff */
[----:B------:R-:W-:Y:S02]  /*7bd0*/  SHF.L.U32 R45, R51, 0x10, RZ ;  /* 0x00000010332d7819 */ /* 0x000fe400000006ff */
[----:B------:R-:W-:Y:S02]  /*7be0*/  LOP3.LUT R44, R75, 0xffff0000, RZ, 0xc0, !PT ;  /* 0xffff00004b2c7812 */ /* 0x000fe400078ec0ff */
[----:B------:R-:W-:Y:S03]  /*7bf0*/  ISETP.NE.AND P0, PT, R98, RZ, PT ;  /* 0x000000ff6200720c */ /* 0x000fe60003f05270 */
[----:B------:R-:W4:Y:S02]  /*7c00*/  LDTM.x32 R4, tmem[UR4] ;  /* 0x00000004000479ee */ /* 0x000f2400082c0000 */
[C---:B----4-:R-:W-:Y:S01]  /*7c10*/  FMUL R0, R38.reuse, R4 ;  /* 0x0000000426007220 */ /* 0x050fe20000400000 */
[C---:B------:R-:W-:Y:S01]  /*7c20*/  FMUL R2, R38.reuse, R5 ;  /* 0x0000000526027220 */ /* 0x040fe20000400000 */
[C---:B-1----:R-:W-:Y:S01]  /*7c30*/  FMUL R3, R38.reuse, R6 ;  /* 0x0000000626037220 */ /* 0x042fe20000400000 */
[----:B------:R-:W-:Y:S01]  /*7c40*/  FMUL R7, R38, R7 ;  /* 0x0000000726077220 */ /* 0x000fe20000400000 */
[----:B------:R-:W-:Y:S01]  /*7c50*/  FFMA R0, R41, R40, R0 ;  /* 0x0000002829007223 */ /* 0x000fe20000000000 */
[----:B------:R-:W-:Y:S01]  /*7c60*/  LOP3.LUT R40, R49, 0xffff0000, RZ, 0xc0, !PT ;  /* 0xffff000031287812 */ /* 0x000fe200078ec0ff */
[C---:B------:R-:W-:Y:S01]  /*7c70*/  FFMA R2, R41.reuse, R43, R2 ;  /* 0x0000002b29027223 */ /* 0x040fe20000000002 */
[C---:B------:R-:W-:Y:S01]  /*7c80*/  SHF.L.U32 R43, R50.reuse, 0x10, RZ ;  /* 0x00000010322b7819 */ /* 0x040fe200000006ff */
[C---:B------:R-:W-:Y:S01]  /*7c90*/  FFMA R3, R41.reuse, R42, R3 ;  /* 0x0000002a29037223 */ /* 0x040fe20000000003 */
[----:B------:R-:W-:Y:S01]  /*7ca0*/  LOP3.LUT R42, R50, 0xffff0000, RZ, 0xc0, !PT ;  /* 0xffff0000322a7812 */ /* 0x000fe200078ec0ff */
[----:B------:R-:W-:Y:S01]  /*7cb0*/  FMUL R4, R38, R8 ;  /* 0x0000000826047220 */ /* 0x000fe20000400000 */
[----:B------:R-:W-:Y:S01]  /*7cc0*/  F2FP.BF16.F32.PACK_AB R52, R2, R0 ;  /* 0x000000000234723e */ /* 0x000fe200000010ff */
[----:B------:R-:W-:Y:S01]  /*7cd0*/  FFMA R7, R41, R40, R7 ;  /* 0x0000002829077223 */ /* 0x000fe20000000007 */
[----:B------:R-:W-:Y:S01]  /*7ce0*/  LOP3.LUT R40, R51, 0xffff0000, RZ, 0xc0, !PT ;  /* 0xffff000033287812 */ /* 0x000fe200078ec0ff */
[C---:B------:R-:W-:Y:S01]  /*7cf0*/  FMUL R5, R38.reuse, R9 ;  /* 0x0000000926057220 */ /* 0x040fe20000400000 */
[C---:B------:R-:W-:Y:S01]  /*7d00*/  FMUL R6, R38.reuse, R10 ;  /* 0x0000000a26067220 */ /* 0x040fe20000400000 */
[----:B------:R-:W-:Y:S01]  /*7d10*/  FMUL R11, R38, R11 ;  /* 0x0000000b260b7220 */ /* 0x000fe20000400000 */
[----:B------:R-:W-:Y:S01]  /*7d20*/  F2FP.BF16.F32.PACK_AB R53, R7, R3 ;  /* 0x000000030735723e */ /* 0x000fe200000010ff */
[C---:B------:R-:W-:Y:S01]  /*7d30*/  FFMA R4, R41.reuse, R43, R4 ;  /* 0x0000002b29047223 */ /* 0x040fe20000000004 */
[C---:B------:R-:W-:Y:S01]  /*7d40*/  SHF.L.U32 R43, R56.reuse, 0x10, RZ ;  /* 0x00000010382b7819 */ /* 0x040fe200000006ff */
[----:B------:R-:W-:Y:S01]  /*7d50*/  FFMA R5, R41, R42, R5 ;  /* 0x0000002a29057223 */ /* 0x000fe20000000005 */
[----:B------:R-:W-:Y:S01]  /*7d60*/  LOP3.LUT R42, R57, 0xffff0000, RZ, 0xc0, !PT ;  /* 0xffff0000392a7812 */ /* 0x000fe200078ec0ff */
[----:B------:R-:W-:Y:S01]  /*7d70*/  FFMA R6, R41, R45, R6 ;  /* 0x0000002d29067223 */ /* 0x000fe20000000006 */
[----:B------:R-:W-:Y:S01]  /*7d80*/  SHF.L.U32 R45, R57, 0x10, RZ ;  /* 0x00000010392d7819 */ /* 0x000fe200000006ff */
[----:B------:R-:W-:Y:S01]  /*7d90*/  FFMA R11, R41, R40, R11 ;  /* 0x00000028290b7223 */ /* 0x000fe2000000000b */
[----:B------:R-:W-:Y:S01]  /*7da0*/  LOP3.LUT R40, R56, 0xffff0000, RZ, 0xc0, !PT ;  /* 0xffff000038287812 */ /* 0x000fe200078ec0ff */
[C---:B------:R-:W-:Y:S01]  /*7db0*/  FMUL R8, R38.reuse, R12 ;  /* 0x0000000c26087220 */ /* 0x040fe20000400000 */
[----:B------:R-:W-:Y:S01]  /*7dc0*/  F2FP.BF16.F32.PACK_AB R54, R5, R4 ;  /* 0x000000040536723e */ /* 0x000fe200000010ff */
[C---:B------:R-:W-:Y:S01]  /*7dd0*/  FMUL R9, R38.reuse, R13 ;  /* 0x0000000d26097220 */ /* 0x040fe20000400000 */
[----:B------:R-:W-:Y:S01]  /*7de0*/  F2FP.BF16.F32.PACK_AB R55, R11, R6 ;  /* 0x000000060b37723e */ /* 0x000fe200000010ff */
[C---:B------:R-:W-:Y:S01]  /*7df0*/  FMUL R10, R38.reuse, R14 ;  /* 0x0000000e260a7220 */ /* 0x040fe20000400000 */
[----:B------:R-:W-:Y:S01]  /*7e00*/  FMUL R15, R38, R15 ;  /* 0x0000000f260f7220 */ /* 0x000fe20000400000 */
[----:B------:R-:W-:Y:S01]  /*7e10*/  FFMA R8, R41, R43, R8 ;  /* 0x0000002b29087223 */ /* 0x000fe20000000008 */
[----:B------:R-:W-:Y:S01]  /*7e20*/  SHF.L.U32 R43, R59, 0x10, RZ ;  /* 0x000000103b2b7819 */ /* 0x000fe200000006ff */
[C---:B------:R-:W-:Y:S01]  /*7e30*/  FFMA R9, R41.reuse, R40, R9 ;  /* 0x0000002829097223 */ /* 0x040fe20000000009 */
[C---:B------:R-:W-:Y:S01]  /*7e40*/  SHF.L.U32 R40, R58.reuse, 0x10, RZ ;  /* 0x000000103a287819 */ /* 0x040fe200000006ff */
        /* <DEDUP_REMOVED lines=8> */
[----:B------:R-:W-:Y:S01]  /*7ed0*/  FMUL R14, R38, R18 ;  /* 0x00000012260e7220 */ /* 0x000fe20000400000 */
[----:B------:R-:W-:Y:S01]  /*7ee0*/  FFMA R12, R41, R40, R12 ;  /* 0x00000028290c7223 */ /* 0x000fe2000000000c */
[----:B------:R-:W-:Y:S01]  /*7ef0*/  LOP3.LUT R40, R59, 0xffff0000, RZ, 0xc0, !PT ;  /* 0xffff00003b287812 */ /* 0x000fe200078ec0ff */
[C---:B------:R-:W-:Y:S01]  /*7f00*/  FFMA R13, R41.reuse, R42, R13 ;  /* 0x0000002a290d7223 */ /* 0x040fe2000000000d */
[----:B------:R-:W-:Y:S01]  /*7f10*/  LOP3.LUT R42, R64, 0xffff0000, RZ, 0xc0, !PT ;  /* 0xffff0000402a7812 */ /* 0x000fe200078ec0ff */
[----:B------:R-:W-:Y:S01]  /*7f20*/  FMUL R19, R38, R19 ;  /* 0x0000001326137220 */ /* 0x000fe20000400000 */
[----:B------:R-:W-:Y:S01]  /*7f30*/  FFMA R14, R41, R43, R14 ;  /* 0x0000002b290e7223 */ /* 0x000fe2000000000e */
[----:B------:R-:W-:Y:S01]  /*7f40*/  SHF.L.U32 R43, R64, 0x10, RZ ;  /* 0x00000010402b7819 */ /* 0x000fe200000006ff */
[----:B------:R1:W-:Y:S01]  /*7f50*/  STS.128 [R96], R52 ;  /* 0x0000003460007388 */ /* 0x0003e20000000c00 */
[----:B------:R-:W-:Y:S01]  /*7f60*/  F2FP.BF16.F32.PACK_AB R70, R13, R12 ;  /* 0x0000000c0d46723e */ /* 0x000fe200000010ff */
[C---:B------:R-:W-:Y:S01]  /*7f70*/  FMUL R16, R38.reuse, R20 ;  /* 0x0000001426107220 */ /* 0x040fe20000400000 */
        /* <DEDUP_REMOVED lines=8> */
[C---:B------:R-:W-:Y:S01]  /*8000*/  FFMA R17, R41.reuse, R42, R17 ;  /* 0x0000002a29117223 */ /* 0x040fe20000000011 */
[----:B------:R-:W-:Y:S01]  /*8010*/  FFMA R18, R41, R45, R18 ;  /* 0x0000002d29127223 */ /* 0x000fe20000000012 */
[----:B------:R1:W-:Y:S01]  /*8020*/  STS.128 [R95+0x10], R68 ;  /* 0x000010445f007388 */ /* 0x0003e20000000c00 */
[----:B------:R-:W-:Y:S01]  /*8030*/  SHF.L.U32 R45, R67, 0x10, RZ ;  /* 0x00000010432d7819 */ /* 0x000fe200000006ff */
[----:B------:R-:W-:Y:S01]  /*8040*/  FFMA R23, R41, R40, R23 ;  /* 0x0000002829177223 */ /* 0x000fe20000000017 */
[----:B------:R-:W-:Y:S01]  /*8050*/  LOP3.LUT R40, R66, 0xffff0000, RZ, 0xc0, !PT ;  /* 0xffff000042287812 */ /* 0x000fe200078ec0ff */
[C---:B------:R-:W-:Y:S01]  /*8060*/  FMUL R20, R38.reuse, R24 ;  /* 0x0000001826147220 */ /* 0x040fe20000400000 */
[----:B------:R-:W-:Y:S01]  /*8070*/  LOP3.LUT R42, R67, 0xffff0000, RZ, 0xc0, !PT ;  /* 0xffff0000432a7812 */ /* 0x000fe200078ec0ff */
[C---:B------:R-:W-:Y:S01]  /*8080*/  FMUL R21, R38.reuse, R25 ;  /* 0x0000001926157220 */ /* 0x040fe20000400000 */
[----:B------:R-:W-:Y:S01]  /*8090*/  F2FP.BF16.F32.PACK_AB R104, R17, R16 ;  /* 0x000000101168723e */ /* 0x000fe200000010ff */
[C---:B------:R-:W-:Y:S01]  /*80a0*/  FMUL R22, R38.reuse, R26 ;  /* 0x0000001a26167220 */ /* 0x040fe20000400000 */
[----:B------:R-:W-:Y:S01]  /*80b0*/  FMUL R27, R38, R27 ;  /* 0x0000001b261b7220 */ /* 0x000fe20000400000 */
[C---:B------:R-:W-:Y:S01]  /*80c0*/  FFMA R20, R41.reuse, R43, R20 ;  /* 0x0000002b29147223 */ /* 0x040fe20000000014 */
[C---:B------:R-:W-:Y:S01]  /*80d0*/  FFMA R21, R41.reuse, R40, R21 ;  /* 0x0000002829157223 */ /* 0x040fe20000000015 */
[C---:B------:R-:W-:Y:S01]  /*80e0*/  FFMA R22, R41.reuse, R45, R22 ;  /* 0x0000002d29167223 */ /* 0x040fe20000000016 */
[----:B------:R-:W-:Y:S01]  /*80f0*/  FFMA R27, R41, R42, R27 ;  /* 0x0000002a291b7223 */ /* 0x000fe2000000001b */
[----:B------:R-:W-:Y:S01]  /*8100*/  SHF.L.U32 R40, R72, 0x10, RZ ;  /* 0x0000001048287819 */ /* 0x000fe200000006ff */
[----:B------:R-:W-:Y:S01]  /*8110*/  FMUL R24, R38, R28 ;  /* 0x0000001c26187220 */ /* 0x000fe20000400000 */
[----:B------:R-:W-:Y:S01]  /*8120*/  LOP3.LUT R42, R72, 0xffff0000, RZ, 0xc0, !PT ;  /* 0xffff0000482a7812 */ /* 0x000fe200078ec0ff */
[C---:B------:R-:W-:Y:S01]  /*8130*/  FMUL R25, R38.reuse, R29 ;  /* 0x0000001d26197220 */ /* 0x040fe20000400000 */
[----:B------:R-:W-:Y:S01]  /*8140*/  SHF.L.U32 R43, R73, 0x10, RZ ;  /* 0x00000010492b7819 */ /* 0x000fe200000006ff */
[C---:B------:R-:W-:Y:S01]  /*8150*/  FMUL R26, R38.reuse, R30 ;  /* 0x0000001e261a7220 */ /* 0x040fe20000400000 */
[C---:B------:R-:W-:Y:S01]  /*8160*/  FFMA R24, R41.reuse, R40, R24 ;  /* 0x0000002829187223 */ /* 0x040fe20000000018 */
[----:B------:R-:W-:Y:S01]  /*8170*/  FFMA R25, R41, R42, R25 ;  /* 0x0000002a29197223 */ /* 0x000fe20000000019 */
[----:B------:R-:W-:Y:S01]  /*8180*/  LOP3.LUT R40, R73, 0xffff0000, RZ, 0xc0, !PT ;  /* 0xffff000049287812 */ /* 0x000fe200078ec0ff */
[----:B------:R-:W-:Y:S01]  /*8190*/  FFMA R26, R41, R43, R26 ;  /* 0x0000002b291a7223 */ /* 0x000fe2000000001a */
[----:B------:R-:W-:Y:S01]  /*81a0*/  FMUL R31, R38, R31 ;  /* 0x0000001f261f7220 */ /* 0x000fe20000400000 */
[----:B------:R-:W-:Y:S01]  /*81b0*/  SHF.L.U32 R43, R74, 0x10, RZ ;  /* 0x000000104a2b7819 */ /* 0x000fe200000006ff */
[----:B------:R-:W-:Y:S01]  /*81c0*/  FMUL R28, R38, R32 ;  /* 0x00000020261c7220 */ /* 0x000fe20000400000 */
[----:B------:R-:W-:Y:S01]  /*81d0*/  LOP3.LUT R42, R74, 0xffff0000, RZ, 0xc0, !PT ;  /* 0xffff00004a2a7812 */ /* 0x000fe200078ec0ff */
[C---:B------:R-:W-:Y:S01]  /*81e0*/  FMUL R29, R38.reuse, R33 ;  /* 0x00000021261d7220 */ /* 0x040fe20000400000 */
[----:B------:R-:W-:Y:S01]  /*81f0*/  SHF.L.U32 R45, R75, 0x10, RZ ;  /* 0x000000104b2d7819 */ /* 0x000fe200000006ff */
[C---:B------:R-:W-:Y:S01]  /*8200*/  FMUL R30, R38.reuse, R34 ;  /* 0x00000022261e7220 */ /* 0x040fe20000400000 */
[----:B------:R-:W-:Y:S01]  /*8210*/  FFMA R31, R41, R40, R31 ;  /* 0x00000028291f7223 */ /* 0x000fe2000000001f */
[----:B------:R-:W-:Y:S01]  /*8220*/  FMUL R35, R38, R35 ;  /* 0x0000002326237220 */ /* 0x000fe20000400000 */
[----:B------:R-:W-:Y:S01]  /*8230*/  F2FP.BF16.F32.PACK_AB R105, R23, R18 ;  /* 0x000000121769723e */ /* 0x000fe200000010ff */
[----:B------:R-:W-:Y:S01]  /*8240*/  FFMA R28, R41, R43, R28 ;  /* 0x0000002b291c7223 */ /* 0x000fe2000000001c */
[----:B------:R-:W-:Y:S01]  /*8250*/  F2FP.BF16.F32.PACK_AB R106, R21, R20 ;  /* 0x00000014156a723e */ /* 0x000fe200000010ff */
[----:B------:R-:W-:Y:S01]  /*8260*/  FFMA R29, R41, R42, R29 ;  /* 0x0000002a291d7223 */ /* 0x000fe2000000001d */
[----:B------:R-:W-:Y:S01]  /*8270*/  F2FP.BF16.F32.PACK_AB R107, R27, R22 ;  /* 0x000000161b6b723e */ /* 0x000fe200000010ff */
[C---:B------:R-:W-:Y:S01]  /*8280*/  FFMA R30, R41.reuse, R45, R30 ;  /* 0x0000002d291e7223 */ /* 0x040fe2000000001e */
[----:B------:R-:W-:Y:S01]  /*8290*/  FFMA R35, R41, R44, R35 ;  /* 0x0000002c29237223 */ /* 0x000fe20000000023 */
[----:B------:R-:W-:Y:S02]  /*82a0*/  F2FP.BF16.F32.PACK_AB R108, R25, R24 ;  /* 0x00000018196c723e */ /* 0x000fe400000010ff */
[----:B------:R1:W-:Y:S01]  /*82b0*/  STS.128 [R94+0x20], R104 ;  /* 0x000020685e007388 */ /* 0x0003e20000000c00 */
[----:B------:R-:W-:Y:S02]  /*82c0*/  F2FP.BF16.F32.PACK_AB R109, R31, R26 ;  /* 0x0000001a1f6d723e */ /* 0x000fe400000010ff */
[----:B------:R-:W-:Y:S02]  /*82d0*/  F2FP.BF16.F32.PACK_AB R110, R29, R28 ;  /* 0x0000001c1d6e723e */ /* 0x000fe400000010ff */
[----:B------:R-:W-:Y:S05]  /*82e0*/  F2FP.BF16.F32.PACK_AB R111, R35, R30 ;  /* 0x0000001e236f723e */ /* 0x000fea00000010ff */
[----:B------:R1:W-:Y:S01]  /*82f0*/  STS.128 [R90+0x30], R108 ;  /* 0x0000306c5a007388 */ /* 0x0003e20000000c00 */
[----:B------:R-:W-:Y:S01]  /*8300*/  @!PT LDS RZ, [RZ] ;  /* 0x00000000fffff984 */ /* 0x000fe20000000800 */
[----:B------:R-:W-:Y:S01]  /*8310*/  @!PT LDS RZ, [RZ] ;  /* 0x00000000fffff984 */ /* 0x000fe20000000800 */
[----:B------:R-:W-:Y:S01]  /*8320*/  @!PT LDS RZ, [RZ] ;  /* 0x00000000fffff984 */ /* 0x000fe20000000800 */
[----:B------:R-:W-:Y:S01]  /*8330*/  @!PT LDS RZ, [RZ] ;  /* 0x00000000fffff984 */ /* 0x000fe20000000800 */
[----:B------:R3:W-:Y:S07]  /*8340*/  MEMBAR.ALL.CTA ;  /* 0x0000000000007992 */ /* 0x0007ee0000008000 */
[----:B---3--:R-:W3:Y:S02]  /*8350*/  FENCE.VIEW.ASYNC.S ;  /* 0x00000000000073c6 */ /* 0x008ee40000000000 */
[----:B---3--:R-:W-:Y:S06]  /*8360*/  BAR.SYNC.DEFER_BLOCKING 0x1, 0x80 ;  /* 0x0042000000007b1d */ /* 0x008fec0000010000 */
[----:B------:R-:W-:Y:S05]  /*8370*/  @P0 BRA `(.L_x_143) ;  /* 0x0000000000280947 */ /* 0x000fea0003800000 */
[----:B------:R-:W3:Y:S01]  /*8380*/  LDCU.64 UR6, c[0x0][0x348] ;  /* 0x00006900ff0677ac */ /* 0x000ee20008000a00 */
[----:B------:R-:W-:Y:S01]  /*8390*/  UIADD3 UR4, UPT, UPT, UR43, 0x400, URZ ;  /* 0x000004002b047890 */ /* 0x000fe2000fffe0ff */
[----:B------:R-:W-:Y:S05]  /*83a0*/  UMOV UR51, UR44 ;  /* 0x0000002c00337c82 */ /* 0x000fea0008000000 */
[----:B------:R-:W-:Y:S04]  /*83b0*/  MOV R87, UR4 ;  /* 0x0000000400577c02 */ /* 0x000fe80008000f00 */
[----:B------:R-:W-:Y:S01]  /*83c0*/  R2UR UR48, R87 ;  /* 0x00000000573072ca */ /* 0x000fe200000e0000 */
[----:B---3--:R-:W-:Y:S04]  /*83d0*/  UIADD3 UR4, UP0, UPT, UR6, 0xa80, URZ ;  /* 0x00000a8006047890 */ /* 0x008fe8000ff1e0ff */
[----:B------:R-:W-:Y:S09]  /*83e0*/  UIADD3.X UR5, UPT, UPT, URZ, UR7, URZ, UP0, !UPT ;  /* 0x00000007ff057290 */ /* 0x000ff200087fe4ff */
[----:B------:R3:W-:Y:S01]  /*83f0*/  UTMASTG.3D [UR48], [UR4] ;  /* 0x00000030040073b5 */ /* 0x0007e20008010000 */
[----:B------:R0:W-:Y:S01]  /*8400*/  UTMACMDFLUSH ;  /* 0x00000000000079b7 */ /* 0x0001e20000000000 */
[----:B---3--:R-:W-:Y:S04]  /*8410*/  DEPBAR.LE SB0, 0x1 ;  /* 0x000080400000791a */ /* 0x008fe80000000000 */
.L_x_143:
[----:B------:R-:W-:Y:S05]  /*8420*/  BSYNC.RECONVERGENT B0 ;  /* 0x0000000000007941 */ /* 0x000fea0003800200 */
.L_x_142:
[----:B------:R-:W-:Y:S01]  /*8430*/  BAR.SYNC.DEFER_BLOCKING 0x1, 0x80 ;  /* 0x0042000000007b1d */ /* 0x000fe20000010000 */
[----:B------:R-:W-:Y:S01]  /*8440*/  ISETP.NE.AND P1, PT, R99, RZ, PT ;  /* 0x000000ff6300720c */ /* 0x000fe20003f25270 */
[----:B------:R-:W-:Y:S01]  /*8450*/  UISETP.NE.AND UP0, UPT, UR47, URZ, UPT ;  /* 0x000000ff2f00728c */ /* 0x000fe2000bf05270 */
[----:B------:R-:W-:Y:S11]  /*8460*/  LEA R3, R47, UR43, 0x3 ;  /* 0x0000002b2f037c11 */ /* 0x000ff6000f8e18ff */
[----:B------:R-:W-:Y:S01]  /*8470*/  @P1 SHF.L.U32 R2, R93, 0x1f, RZ ;  /* 0x0000001f5d021819 */ /* 0x000fe200000006ff */
[----:B------:R-:W-:Y:S06]  /*8480*/  BRA.U !UP0, `(.L_x_144) ;  /* 0x0000000108247547 */ /* 0x000fec000b800000 */
[----:B------:R-:W-:Y:S01]  /*8490*/  IMAD.U32 R5, RZ, RZ, UR46 ;  /* 0x0000002eff057e24 */ /* 0x000fe2000f8e00ff */
[----:B------:R-:W-:Y:S01]  /*84a0*/  MOV R0, UR55 ;  /* 0x0000003700007c02 */ /* 0x000fe20008000f00 */
[----:B------:R-:W-:Y:S03]  /*84b0*/  UIADD3 UR4, UPT, UPT, UR46, 0x1, URZ ;  /* 0x000000012e047890 */ /* 0x000fe6000fffe0ff */
[----:B------:R-:W-:Y:S01]  /*84c0*/  @P1 LEA R5, R5, UR43, 0x3 ;  /* 0x0000002b05051c11 */ /* 0x000fe2000f8e18ff */
[----:B------:R-:W-:Y:S04]  /*84d0*/  UISETP.NE.AND UP0, UPT, UR4, 0x4, UPT ;  /* 0x000000040400788c */ /* 0x000fe8000bf05270 */
[----:B------:R-:W-:Y:S01]  /*84e0*/  @P1 VIADD R5, R5, 0x1d0 ;  /* 0x000001d005051836 */ /* 0x000fe20000000000 */
[----:B------:R-:W-:Y:S04]  /*84f0*/  USEL UR46, UR4, URZ, UP0 ;  /* 0x000000ff042e7287 */ /* 0x000fe80008000000 */
[----:B------:R-:W-:Y:S04]  /*8500*/  @P1 PRMT R0, R0, 0x654, R5 ;  /* 0x0000065400001816 */ /* 0x000fe80000000005 */
[----:B------:R3:W-:Y:S04]  /*8510*/  @P1 SYNCS.ARRIVE.TRANS64.RED.A1T0 RZ, [R0+URZ], RZ ;  /* 0x000000ff00ff19a7 */ /* 0x0007e800081004ff */
.L_x_144:
[----:B------:R-:W4:Y:S01]  /*8520*/  @P1 SYNCS.PHASECHK.TRANS64.TRYWAIT P0, [R3+URZ+0x1b0], R2 ;  /* 0x0001b002030015a7 */ /* 0x000f2200080011ff */
[----:B------:R-:W-:Y:S01]  /*8530*/  BSSY B1, `(.L_x_145) ;  /* 0x0000016000017945 */ /* 0x000fe20003800000 */
[----:B----4-:R-:W-:Y:S03]  /*8540*/  @P1 SEL R46, RZ, 0x1, !P0 ;  /* 0x00000001ff2e1807 */ /* 0x010fe60004000000 */
[----:B------:R-:W-:Y:S05]  /*8550*/  @!P1 BRA `(.L_x_146) ;  /* 0x00000000004c9947 */ /* 0x000fea0003800000 */
[----:B------:R-:W-:Y:S01]  /*8560*/  ISETP.NE.AND P0, PT, R46, RZ, PT ;  /* 0x000000ff2e00720c */ /* 0x000fe20003f05270 */
[----:B------:R-:W-:Y:S01]  /*8570*/  BSSY B0, `(.L_x_147) ;  /* 0x000000b000007945 */ /* 0x000fe20003800000 */
[----:B------:R-:W-:Y:S11]  /*8580*/  ISETP.NE.AND P1, PT, R60, RZ, PT ;  /* 0x000000ff3c00720c */ /* 0x000ff60003f25270 */
[----:B------:R-:W-:Y:S02]  /*8590*/  @!UPT UIADD3 URZ, UPT, UPT, URZ, URZ, URZ ;  /* 0x000000fffffff290 */ /* 0x000fe4000fffe0ff */
[C---:B------:R-:W-:Y:S01]  /*85a0*/  @P1 IMAD R6, R47.reuse, 0x2000, R96 ;  /* 0x000020002f061824 */ /* 0x040fe200078e0260 */
[C---:B------:R-:W-:Y:S01]  /*85b0*/  @P1 LEA R4, R47.reuse, R94, 0xd ;  /* 0x0000005e2f041211 */ /* 0x040fe200078e68ff */
[C---:B------:R-:W-:Y:S02]  /*85c0*/  @P1 IMAD R5, R47.reuse, 0x2000, R95 ;  /* 0x000020002f051824 */ /* 0x040fe400078e025f */
[----:B------:R-:W-:Y:S01]  /*85d0*/  @P1 IMAD R2, R47, 0x2000, R90 ;  /* 0x000020002f021824 */ /* 0x000fe200078e025a */
[----:B------:R-:W-:Y:S06]  /*85e0*/  @P0 BRA `(.L_x_148) ;  /* 0x00000000000c0947 */ /* 0x000fec0003800000 */
[----:B---3--:R-:W-:Y:S04]  /*85f0*/  SHF.L.U32 R0, R93, 0x1f, RZ ;  /* 0x0000001f5d007819 */ /* 0x008fe800000006ff */
[----:B------:R-:W3:Y:S02]  /*8600*/  SYNCS.PHASECHK.TRANS64.TRYWAIT P0, [R3+URZ+0x1b0], R0 ;  /* 0x0001b000030075a7 */ /* 0x000ee400080011ff */
[----:B---3--:R-:W-:Y:S05]  /*8610*/  @!P0 BRA `(.L_x_149) ;  /* 0x0000003800c48947 */ /* 0x008fea0003800000 */
.L_x_148:
[----:B------:R-:W-:Y:S05]  /*8620*/  BSYNC B0 ;  /* 0x0000000000007941 */ /* 0x000fea0003800000 */
.L_x_147:
[----:B------:R-:W-:Y:S02]  /*8630*/  ISETP.NE.AND P0, PT, R60, RZ, PT ;  /* 0x000000ff3c00720c */ /* 0x000fe40003f05270 */
[----:B------:R-:W-:Y:S11]  /*8640*/  IADD3 R47, PT, PT, R47, 0x1, RZ ;  /* 0x000000012f2f7810 */ /* 0x000ff60007ffe0ff */
[----:B------:R4:W1:Y:S04]  /*8650*/  @P0 LDS.128 R48, [R6] ;  /* 0x0000000006300984 */ /* 0x0008680000000c00 */
[----:B------:R4:W1:Y:S04]  /*8660*/  @P0 LDS.128 R56, [R5+0x10] ;  /* 0x0000100005380984 */ /* 0x0008680000000c00 */
[----:B------:R4:W1:Y:S04]  /*8670*/  @P0 LDS.128 R64, [R4+0x20] ;  /* 0x0000200004400984 */ /* 0x0008680000000c00 */
[----:B------:R4:W1:Y:S02]  /*8680*/  @P0 LDS.128 R72, [R2+0x30] ;  /* 0x0000300002480984 */ /* 0x0008640000000c00 */
.L_x_146:
[----:B------:R-:W-:Y:S05]  /*8690*/  BSYNC B1 ;  /* 0x0000000000017941 */ /* 0x000fea0003800000 */
.L_x_145:
[----:B---3--:R-:W-:Y:S05]  /*86a0*/  VIADD R0, R39, 0x20 ;  /* 0x0000002027007836 */ /* 0x008fea0000000000 */
[----:B------:R-:W-:Y:S04]  /*86b0*/  SHF.R.U32.HI R0, RZ, 0x15, R0 ;  /* 0x00000015ff007819 */ /* 0x000fe80000011600 */
[----:B------:R-:W-:Y:S11]  /*86c0*/  LOP3.LUT P0, RZ, R0, 0x3, R85, 0x48, !PT ;  /* 0x0000000300ff7812 */ /* 0x000ff60007804855 */
[----:B------:R-:W-:Y:S02]  /*86d0*/  @!UPT UIADD3 URZ, UPT, UPT, URZ, URZ, URZ ;  /* 0x000000fffffff290 */ /* 0x000fe4000fffe0ff */
[----:B------:R-:W-:Y:S05]  /*86e0*/  @!P0 BRA `(.L_x_150) ;  /* 0x0000000000408947 */ /* 0x000fea0003800000 */
[----:B------:R-:W3:Y:S01]  /*86f0*/  LDCU.64 UR8, c[0x4][0x70] ;  /* 0x01000e00ff0877ac */ /* 0x000ee20008000a00 */
[----:B------:R-:W-:Y:S01]  /*8700*/  MOV R3, 0x0 ;  /* 0x0000000000037802 */ /* 0x000fe20000000f00 */
[----:B------:R-:W-:Y:S02]  /*8710*/  HFMA2 R12, -RZ, RZ, 0, 5.9604644775390625e-08 ;  /* 0x00000001ff0c7431 */ /* 0x000fe400000001ff */
[----:B------:R-:W-:Y:S02]  /*8720*/  IMAD.MOV.U32 R8, RZ, RZ, 0x192 ;  /* 0x00000192ff087424 */ /* 0x000fe400078e00ff */
[----:B------:R-:W-:Y:S01]  /*8730*/  IMAD.MOV.U32 R13, RZ, RZ, RZ ;  /* 0x000000ffff0d7224 */ /* 0x000fe200078e00ff */
[----:B------:R-:W5:Y:S01]  /*8740*/  LDCU.64 UR6, c[0x4][0x78] ;  /* 0x01000f00ff0677ac */ /* 0x000f620008000a00 */
[----:B----4-:R-:W4:Y:S01]  /*8750*/  LDC.64 R2, c[0x4][R3] ;  /* 0x0100000003027b82 */ /* 0x010f220000000a00 */
[----:B------:R-:W2:Y:S01]  /*8760*/  LDCU.64 UR4, c[0x4][0x10] ;  /* 0x01000200ff0477ac */ /* 0x000ea20008000a00 */
[----:B---3--:R-:W-:Y:S01]  /*8770*/  MOV R5, UR9 ;  /* 0x0000000900057c02 */ /* 0x008fe20008000f00 */
[----:B------:R-:W-:Y:S01]  /*8780*/  IMAD.U32 R4, RZ, RZ, UR8 ;  /* 0x00000008ff047e24 */ /* 0x000fe2000f8e00ff */
[----:B-----5:R-:W-:Y:S01]  /*8790*/  MOV R7, UR7 ;  /* 0x0000000700077c02 */ /* 0x020fe20008000f00 */
[----:B------:R-:W-:Y:S01]  /*87a0*/  IMAD.U32 R6, RZ, RZ, UR6 ;  /* 0x00000006ff067e24 */ /* 0x000fe2000f8e00ff */
[----:B--2---:R-:W-:Y:S01]  /*87b0*/  MOV R11, UR5 ;  /* 0x00000005000b7c02 */ /* 0x004fe20008000f00 */
[----:B------:R-:W-:Y:S02]  /*87c0*/  IMAD.U32 R10, RZ, RZ, UR4 ;  /* 0x00000004ff0a7e24 */ /* 0x000fe4000f8e00ff */
[----:B------:R-:W-:Y:S07]  /*87d0*/  LEPC R20, `(.L_x_150) ;  /* 0x000000001014794e */ /* 0x000fee0000000000 */
[----:B-1--4-:R-:W-:Y:S05]  /*87e0*/  CALL.ABS.NOINC R2 ;  /* 0x0000000002007343 */ /* 0x012fea0003c00000 */
.L_x_150:
[C---:B-1----:R-:W-:Y:S01]  /*87f0*/  SHF.L.U32 R40, R48.reuse, 0x10, RZ ;  /* 0x0000001030287819 */ /* 0x042fe200000006ff */
[----:B------:R-:W-:Y:S05]  /*8800*/  WARPSYNC.ALL ;  /* 0x0000000000007948 */ /* 0x000fea0003800000 */
[----:B------:R-:W-:Y:S01]  /*8810*/  R2UR UR4, R39 ;  /* 0x00000000270472ca */ /* 0x000fe200000e0000 */
[----:B------:R-:W-:Y:S01]  /*8820*/  BSSY.RECONVERGENT B0, `(.L_x_151) ;  /* 0x0000090000007945 */ /* 0x000fe20003800200 */
[----:B------:R-:W-:Y:S02]  /*8830*/  LOP3.LUT R43, R48, 0xffff0000, RZ, 0xc0, !PT ;  /* 0xffff0000302b7812 */ /* 0x000fe400078ec0ff */
[----:B------:R-:W-:Y:S02]  /*8840*/  LOP3.LUT R42, R49, 0xffff0000, RZ, 0xc0, !PT ;  /* 0xffff0000312a7812 */ /* 0x000fe400078ec0ff */
[----:B------:R-:W-:Y:S02]  /*8850*/  SHF.L.U32 R45, R51, 0x10, RZ ;  /* 0x00000010332d7819 */ /* 0x000fe400000006ff */
[----:B------:R-:W-:Y:S02]  /*8860*/  ISETP.NE.AND P6, PT, R99, RZ, PT ;  /* 0x000000ff6300720c */ /* 0x000fe40003fc5270 */
[----:B------:R-:W-:Y:S02]  /*8870*/  MOV R52, UR46 ;  /* 0x0000002e00347c02 */ /* 0x000fe40008000f00 */
[----:B------:R-:W-:Y:S01]  /*8880*/  MOV R61, UR55 ;  /* 0x00000037003d7c02 */ /* 0x000fe20008000f00 */
[----:B----4-:R-:W1:Y:S01]  /*8890*/  LDTM.x32 R4, tmem[UR4+0x20] ;  /* 0x00002004000479ee */ /* 0x010e6200082c0000 */
[----:B------:R-:W-:Y:S02]  /*88a0*/  LOP3.LUT R44, R75, 0xffff0000, RZ, 0xc0, !PT ;  /* 0xffff00004b2c7812 */ /* 0x000fe400078ec0ff */
[----:B------:R-:W-:Y:S02]  /*88b0*/  ISETP.NE.AND P0, PT, R98, RZ, PT ;  /* 0x000000ff6200720c */ /* 0x000fe40003f05270 */
[----:B------:R-:W-:Y:S03]  /*88c0*/  LEA R62, R47, UR43, 0x3 ;  /* 0x0000002b2f3e7c11 */ /* 0x000fe6000f8e18ff */
[----:B------:R-:W-:Y:S02]  /*88d0*/  @P6 LEA R52, R52, UR43, 0x3 ;  /* 0x0000002b34346c11 */ /* 0x000fe4000f8e18ff */
[----:B------:R-:W-:Y:S02]  /*88e0*/  @P6 SHF.L.U32 R63, R93, 0x1f, RZ ;  /* 0x0000001f5d3f6819 */ /* 0x000fe400000006ff */
[----:B------:R-:W-:Y:S04]  /*88f0*/  @P6 IADD3 R52, PT, PT, R52, 0x1d0, RZ ;  /* 0x000001d034346810 */ /* 0x000fe80007ffe0ff */
[----:B------:R-:W-:Y:S01]  /*8900*/  @P6 PRMT R61, R61, 0x654, R52 ;  /* 0x000006543d3d6816 */ /* 0x000fe20000000034 */
[C---:B-1----:R-:W-:Y:S01]  /*8910*/  FMUL R0, R38.reuse, R4 ;  /* 0x0000000426007220 */ /* 0x042fe20000400000 */
[C---:B------:R-:W-:Y:S01]  /*8920*/  FMUL R2, R38.reuse, R5 ;  /* 0x0000000526027220 */ /* 0x040fe20000400000 */
[C---:B------:R-:W-:Y:S01]  /*8930*/  FMUL R3, R38.reuse, R6 ;  /* 0x0000000626037220 */ /* 0x040fe20000400000 */
[----:B------:R-:W-:Y:S01]  /*8940*/  FMUL R7, R38, R7 ;  /* 0x0000000726077220 */ /* 0x000fe20000400000 */
[----:B------:R-:W-:Y:S01]  /*8950*/  FFMA R0, R41, R40, R0 ;  /* 0x0000002829007223 */ /* 0x000fe20000000000 */
[----:B------:R-:W-:Y:S01]  /*8960*/  SHF.L.U32 R40, R49, 0x10, RZ ;  /* 0x0000001031287819 */ /* 0x000fe200000006ff */
[C---:B------:R-:W-:Y:S01]  /*8970*/  FFMA R2, R41.reuse, R43, R2 ;  /* 0x0000002b29027223 */ /* 0x040fe20000000002 */
[----:B------:R-:W-:Y:S01]  /*8980*/  SHF.L.U32 R43, R50, 0x10, RZ ;  /* 0x00000010322b7819 */ /* 0x000fe200000006ff */
[C---:B------:R-:W-:Y:S01]  /*8990*/  FMUL R4, R38.reuse, R8 ;  /* 0x0000000826047220 */ /* 0x040fe20000400000 */
[----:B------:R-:W-:Y:S01]  /*89a0*/  FMUL R5, R38, R9 ;  /* 0x0000000926057220 */ /* 0x000fe20000400000 */
[C---:B------:R-:W-:Y:S01]  /*89b0*/  FFMA R3, R41.reuse, R40, R3 ;  /* 0x0000002829037223 */ /* 0x040fe20000000003 */
[----:B------:R-:W-:Y:S01]  /*89c0*/  LOP3.LUT R40, R50, 0xffff0000, RZ, 0xc0, !PT ;  /* 0xffff000032287812 */ /* 0x000fe200078ec0ff */
[----:B------:R-:W-:Y:S01]  /*89d0*/  FFMA R7, R41, R42, R7 ;  /* 0x0000002a29077223 */ /* 0x000fe20000000007 */
[----:B------:R-:W-:Y:S01]  /*89e0*/  LOP3.LUT R42, R51, 0xffff0000, RZ, 0xc0, !PT ;  /* 0xffff0000332a7812 */ /* 0x000fe200078ec0ff */
[----:B------:R-:W-:Y:S01]  /*89f0*/  FMUL R6, R38, R10 ;  /* 0x0000000a26067220 */ /* 0x000fe20000400000 */
[----:B------:R-:W-:Y:S01]  /*8a00*/  F2FP.BF16.F32.PACK_AB R52, R2, R0 ;  /* 0x000000000234723e */ /* 0x000fe200000010ff */
[----:B------:R-:W-:Y:S01]  /*8a10*/  FMUL R11, R38, R11 ;  /* 0x0000000b260b7220 */ /* 0x000fe20000400000 */
[----:B------:R-:W-:Y:S01]  /*8a20*/  F2FP.BF16.F32.PACK_AB R53, R7, R3 ;  /* 0x000000030735723e */ /* 0x000fe200000010ff */
        /* <DEDUP_REMOVED lines=20> */
[C---:B------:R-:W-:Y:S01]  /*8b70*/  FMUL R12, R38.reuse, R16 ;  /* 0x00000010260c7220 */ /* 0x040fe20000400000 */
        /* <DEDUP_REMOVED lines=13> */
[----:B------:R1:W-:Y:S01]  /*8c50*/  STS.128 [R96+0x2000], R52 ;  /* 0x0020003460007388 */ /* 0x0003e20000000c00 */
[----:B------:R-:W-:Y:S01]  /*8c60*/  F2FP.BF16.F32.PACK_AB R70, R13, R12 ;  /* 0x0000000c0d46723e */ /* 0x000fe200000010ff */
[----:B------:R-:W-:Y:S01]  /*8c70*/  FFMA R19, R41, R40, R19 ;  /* 0x0000002829137223 */ /* 0x000fe20000000013 */
[----:B------:R-:W-:Y:S01]  /*8c80*/  LOP3.LUT R40, R64, 0xffff0000, RZ, 0xc0, !PT ;  /* 0xffff000040287812 */ /* 0x000fe200078ec0ff */
[C---:B------:R-:W-:Y:S01]  /*8c90*/  FMUL R16, R38.reuse, R20 ;  /* 0x0000001426107220 */ /* 0x040fe20000400000 */
[C---:B------:R-:W-:Y:S01]  /*8ca0*/  FMUL R17, R38.reuse, R21 ;  /* 0x0000001526117220 */ /* 0x040fe20000400000 */
[C---:B------:R-:W-:Y:S01]  /*8cb0*/  FMUL R18, R38.reuse, R22 ;  /* 0x0000001626127220 */ /* 0x040fe20000400000 */
[----:B------:R-:W-:Y:S01]  /*8cc0*/  F2FP.BF16.F32.PACK_AB R71, R19, R14 ;  /* 0x0000000e1347723e */ /* 0x000fe200000010ff */
[----:B------:R-:W-:Y:S01]  /*8cd0*/  FMUL R23, R38, R23 ;  /* 0x0000001726177220 */ /* 0x000fe20000400000 */
[----:B------:R-:W-:Y:S01]  /*8ce0*/  FFMA R16, R41, R43, R16 ;  /* 0x0000002b29107223 */ /* 0x000fe20000000010 */
[----:B------:R-:W-:Y:S01]  /*8cf0*/  SHF.L.U32 R43, R67, 0x10, RZ ;  /* 0x00000010432b7819 */ /* 0x000fe200000006ff */
[C---:B------:R-:W-:Y:S01]  /*8d00*/  FFMA R17, R41.reuse, R40, R17 ;  /* 0x0000002829117223 */ /* 0x040fe20000000011 */
[----:B------:R1:W-:Y:S01]  /*8d10*/  STS.128 [R95+0x2010], R68 ;  /* 0x002010445f007388 */ /* 0x0003e20000000c00 */
        /* <DEDUP_REMOVED lines=8> */
[C---:B------:R-:W-:Y:S01]  /*8da0*/  FMUL R22, R38.reuse, R26 ;  /* 0x0000001a26167220 */ /* 0x040fe20000400000 */
[----:B------:R-:W-:Y:S01]  /*8db0*/  FFMA R20, R41, R40, R20 ;  /* 0x0000002829147223 */ /* 0x000fe20000000014 */
[----:B------:R-:W-:Y:S01]  /*8dc0*/  LOP3.LUT R40, R67, 0xffff0000, RZ, 0xc0, !PT ;  /* 0xffff000043287812 */ /* 0x000fe200078ec0ff */
[C---:B------:R-:W-:Y:S01]  /*8dd0*/  FFMA R21, R41.reuse, R42, R21 ;  /* 0x0000002a29157223 */ /* 0x040fe20000000015 */
[C---:B------:R-:W-:Y:S01]  /*8de0*/  FFMA R22, R41.reuse, R43, R22 ;  /* 0x0000002b29167223 */ /* 0x040fe20000000016 */
[----:B------:R-:W-:Y:S01]  /*8df0*/  FMUL R27, R38, R27 ;  /* 0x0000001b261b7220 */ /* 0x000fe20000400000 */
[----:B------:R-:W-:Y:S01]  /*8e00*/  SHF.L.U32 R43, R72, 0x10, RZ ;  /* 0x00000010482b7819 */ /* 0x000fe200000006ff */
[----:B------:R-:W-:Y:S01]  /*8e10*/  FMUL R24, R38, R28 ;  /* 0x0000001c26187220 */ /* 0x000fe20000400000 */
[----:B------:R-:W-:Y:S01]  /*8e20*/  LOP3.LUT R42, R72, 0xffff0000, RZ, 0xc0, !PT ;  /* 0xffff0000482a7812 */ /* 0x000fe200078ec0ff */
[C---:B------:R-:W-:Y:S01]  /*8e30*/  FMUL R25, R38.reuse, R29 ;  /* 0x0000001d26197220 */ /* 0x040fe20000400000 */
[C---:B------:R-:W-:Y:S01]  /*8e40*/  FMUL R26, R38.reuse, R30 ;  /* 0x0000001e261a7220 */ /* 0x040fe20000400000 */
[C---:B------:R-:W-:Y:S01]  /*8e50*/  FFMA R27, R41.reuse, R40, R27 ;  /* 0x00000028291b7223 */ /* 0x040fe2000000001b */
[----:B------:R-:W-:Y:S01]  /*8e60*/  FFMA R24, R41, R43, R24 ;  /* 0x0000002b29187223 */ /* 0x000fe20000000018 */
[----:B------:R-:W-:Y:S01]  /*8e70*/  LOP3.LUT R40, R73, 0xffff0000, RZ, 0xc0, !PT ;  /* 0xffff000049287812 */ /* 0x000fe200078ec0ff */
[C---:B------:R-:W-:Y:S01]  /*8e80*/  FFMA R25, R41.reuse, R42, R25 ;  /* 0x0000002a29197223 */ /* 0x040fe20000000019 */
[----:B------:R-:W-:Y:S01]  /*8e90*/  FMUL R31, R38, R31 ;  /* 0x0000001f261f7220 */ /* 0x000fe20000400000 */
[----:B------:R-:W-:Y:S01]  /*8ea0*/  SHF.L.U32 R43, R74, 0x10, RZ ;  /* 0x000000104a2b7819 */ /* 0x000fe200000006ff */
[----:B------:R-:W-:Y:S01]  /*8eb0*/  FFMA R26, R41, R45, R26 ;  /* 0x0000002d291a7223 */ /* 0x000fe2000000001a */
        /* <DEDUP_REMOVED lines=29> */
[----:B------:R-:W-:Y:S02]  /*9090*/  UIADD3 UR9, UPT, UPT, UR49, 0x20, URZ ;  /* 0x0000002031097890 */ /* 0x000fe4000fffe0ff */
[----:B------:R-:W-:Y:S01]  /*90a0*/  UIADD3 UR8, UPT, UPT, UR43, 0x2400, URZ ;  /* 0x000024002b087890 */ /* 0x000fe2000fffe0ff */
[----:B------:R-:W-:Y:S01]  /*90b0*/  UMOV UR10, UR50 ;  /* 0x00000032000a7c82 */ /* 0x000fe20008000000 */
[----:B------:R-:W-:Y:S01]  /*90c0*/  UMOV UR11, UR44 ;  /* 0x0000002c000b7c82 */ /* 0x000fe20008000000 */
[----:B---3--:R-:W-:Y:S04]  /*90d0*/  UIADD3 UR4, UP0, UPT, UR6, 0xa80, URZ ;  /* 0x00000a8006047890 */ /* 0x008fe8000ff1e0ff */
[----:B------:R-:W-:Y:S09]  /*90e0*/  UIADD3.X UR5, UPT, UPT, URZ, UR7, URZ, UP0, !UPT ;  /* 0x00000007ff057290 */ /* 0x000ff200087fe4ff */
[----:B------:R3:W-:Y:S01]  /*90f0*/  UTMASTG.3D [UR8], [UR4] ;  /* 0x00000008040073b5 */ /* 0x0007e20008010000 */
[----:B------:R0:W-:Y:S01]  /*9100*/  UTMACMDFLUSH ;  /* 0x00000000000079b7 */ /* 0x0001e20000000000 */
[----:B---3--:R-:W-:Y:S04]  /*9110*/  DEPBAR.LE SB0, 0x1 ;  /* 0x000080400000791a */ /* 0x008fe80000000000 */
.L_x_152:
[----:B------:R-:W-:Y:S05]  /*9120*/  BSYNC.RECONVERGENT B0 ;  /* 0x0000000000007941 */ /* 0x000fea0003800200 */
.L_x_151:
[----:B------:R-:W-:Y:S01]  /*9130*/  BAR.SYNC.DEFER_BLOCKING 0x1, 0x80 ;  /* 0x0042000000007b1d */ /* 0x000fe20000010000 */
[----:B------:R-:W-:Y:S04]  /*9140*/  UIADD3 UR4, UPT, UPT, UR46, 0x1, URZ ;  /* 0x000000012e047890 */ /* 0x000fe8000fffe0ff */
[----:B------:R-:W-:Y:S04]  /*9150*/  UISETP.NE.AND UP0, UPT, UR4, 0x4, UPT ;  /* 0x000000040400788c */ /* 0x000fe8000bf05270 */
[----:B------:R-:W-:Y:S01]  /*9160*/  USEL UR45, UR4, URZ, UP0 ;  /* 0x000000ff042d7287 */ /* 0x000fe20008000000 */
[----:B------:R3:W-:Y:S01]  /*9170*/  @P6 SYNCS.ARRIVE.TRANS64.RED.A1T0 RZ, [R61+URZ], RZ ;  /* 0x000000ff3dff69a7 */ /* 0x0007e200081004ff */
[----:B------:R-:W-:Y:S01]  /*9180*/  BSSY B1, `(.L_x_153) ;  /* 0x0000017000017945 */ /* 0x000fe20003800000 */
[----:B------:R-:W4:Y:S02]  /*9190*/  @P6 SYNCS.PHASECHK.TRANS64.TRYWAIT P0, [R62+URZ+0x1b0], R63 ;  /* 0x0001b03f3e0065a7 */ /* 0x000f2400080011ff */
[----:B----4-:R-:W-:Y:S01]  /*91a0*/  @P6 SEL R46, RZ, 0x1, !P0 ;  /* 0x00000001ff2e6807 */ /* 0x010fe20004000000 */
[----:B---3--:R-:W-:Y:S06]  /*91b0*/  @!P6 BRA `(.L_x_154) ;  /* 0x00000000004ce947 */ /* 0x008fec0003800000 */
        /* <DEDUP_REMOVED lines=9> */
[----:B------:R-:W-:Y:S04]  /*9250*/  SHF.L.U32 R5, R93, 0x1f, RZ ;  /* 0x0000001f5d057819 */ /* 0x000fe800000006ff */
[----:B------:R-:W3:Y:S02]  /*9260*/  SYNCS.PHASECHK.TRANS64.TRYWAIT P0, [R62+URZ+0x1b0], R5 ;  /* 0x0001b0053e0075a7 */ /* 0x000ee400080011ff */
[----:B---3--:R-:W-:Y:S05]  /*9270*/  @!P0 BRA `(.L_x_157) ;  /* 0x0000002c00c08947 */ /* 0x008fea0003800000 */
.L_x_156:
[----:B------:R-:W-:Y:S05]  /*9280*/  BSYNC B0 ;  /* 0x0000000000007941 */ /* 0x000fea0003800000 */
.L_x_155:
[----:B------:R-:W-:Y:S02]  /*9290*/  ISETP.NE.AND P0, PT, R60, RZ, PT ;  /* 0x000000ff3c00720c */ /* 0x000fe40003f05270 */
[----:B------:R-:W-:Y:S11]  /*92a0*/  IADD3 R47, PT, PT, R47, 0x1, RZ ;  /* 0x000000012f2f7810 */ /* 0x000ff60007ffe0ff */
[----:B------:R4:W1:Y:S04]  /*92b0*/  @P0 LDS.128 R48, [R4] ;  /* 0x0000000004300984 */ /* 0x0008680000000c00 */
[----:B------:R4:W1:Y:S04]  /*92c0*/  @P0 LDS.128 R56, [R3+0x10] ;  /* 0x0000100003380984 */ /* 0x0008680000000c00 */
[----:B------:R4:W1:Y:S04]  /*92d0*/  @P0 LDS.128 R64, [R2+0x20] ;  /* 0x0000200002400984 */ /* 0x0008680000000c00 */
[----:B------:R4:W1:Y:S02]  /*92e0*/  @P0 LDS.128 R72, [R0+0x30] ;  /* 0x0000300000480984 */ /* 0x0008640000000c00 */
.L_x_154:
[----:B------:R-:W-:Y:S05]  /*92f0*/  BSYNC B1 ;  /* 0x0000000000017941 */ /* 0x000fea0003800000 */
.L_x_153:
[----:B----4-:R-:W-:Y:S05]  /*9300*/  VIADD R0, R39, 0x40 ;  /* 0x0000004027007836 */ /* 0x010fea0000000000 */
        /* <DEDUP_REMOVED lines=9> */
[----:B------:R-:W4:Y:S01]  /*93a0*/  LDCU.64 UR6, c[0x4][0x78] ;  /* 0x01000f00ff0677ac */ /* 0x000f220008000a00 */
[----:B------:R-:W1:Y:S01]  /*93b0*/  LDC.64 R2, c[0x4][R3] ;  /* 0x0100000003027b82 */ /* 0x000e620000000a00 */
[----:B------:R-:W5:Y:S01]  /*93c0*/  LDCU.64 UR4, c[0x4][0x10] ;  /* 0x01000200ff0477ac */ /* 0x000f620008000a00 */
[----:B---3--:R-:W-:Y:S01]  /*93d0*/  MOV R5, UR9 ;  /* 0x0000000900057c02 */ /* 0x008fe20008000f00 */
[----:B------:R-:W-:Y:S01]  /*93e0*/  IMAD.U32 R4, RZ, RZ, UR8 ;  /* 0x00000008ff047e24 */ /* 0x000fe2000f8e00ff */
[----:B----4-:R-:W-:Y:S01]  /*93f0*/  MOV R7, UR7 ;  /* 0x0000000700077c02 */ /* 0x010fe20008000f00 */
[----:B------:R-:W-:Y:S01]  /*9400*/  IMAD.U32 R6, RZ, RZ, UR6 ;  /* 0x00000006ff067e24 */ /* 0x000fe2000f8e00ff */
[----:B-----5:R-:W-:Y:S01]  /*9410*/  MOV R11, UR5 ;  /* 0x00000005000b7c02 */ /* 0x020fe20008000f00 */
[----:B------:R-:W-:Y:S02]  /*9420*/  IMAD.U32 R10, RZ, RZ, UR4 ;  /* 0x00000004ff0a7e24 */ /* 0x000fe4000f8e00ff */
[----:B------:R-:W-:Y:S07]  /*9430*/  LEPC R20, `(.L_x_158) ;  /* 0x000000001014794e */ /* 0x000fee0000000000 */
[----:B-12---:R-:W-:Y:S05]  /*9440*/  CALL.ABS.NOINC R2 ;  /* 0x0000000002007343 */ /* 0x006fea0003c00000 */
.L_x_158:
        /* <DEDUP_REMOVED lines=10> */
[----:B---3--:R-:W1:Y:S01]  /*94f0*/  LDTM.x32 R4, tmem[UR4+0x40] ;  /* 0x00004004000479ee */ /* 0x008e6200082c0000 */
        /* <DEDUP_REMOVED lines=136> */
.L_x_160:
[----:B------:R-:W-:Y:S05]  /*9d80*/  BSYNC.RECONVERGENT B0 ;  /* 0x0000000000007941 */ /* 0x000fea0003800200 */
.L_x_159:
        /* <DEDUP_REMOVED lines=21> */
.L_x_164:
[----:B------:R-:W-:Y:S05]  /*9ee0*/  BSYNC B0 ;  /* 0x0000000000007941 */ /* 0x000fea0003800000 */
.L_x_163:
[----:B------:R-:W-:Y:S11]  /*9ef0*/  ISETP.NE.AND P0, PT, R60, RZ, PT ;  /* 0x000000ff3c00720c */ /* 0x000ff60003f05270 */
[----:B------:R-:W-:Y:S02]  /*9f00*/  @!UPT UIADD3 URZ, UPT, UPT, URZ, URZ, URZ ;  /* 0x000000fffffff290 */ /* 0x000fe4000fffe0ff */
[----:B------:R4:W1:Y:S04]  /*9f10*/  @P0 LDS.128 R48, [R3] ;  /* 0x0000000003300984 */ /* 0x0008680000000c00 */
[----:B------:R4:W1:Y:S04]  /*9f20*/  @P0 LDS.128 R56, [R2+0x10] ;  /* 0x0000100002380984 */ /* 0x0008680000000c00 */
[----:B------:R4:W1:Y:S04]  /*9f30*/  @P0 LDS.128 R64, [R0+0x20] ;  /* 0x0000200000400984 */ /* 0x0008680000000c00 */
[----:B------:R4:W1:Y:S02]  /*9f40*/  @P0 LDS.128 R72, [R47+0x30] ;  /* 0x000030002f480984 */ /* 0x0008640000000c00 */
.L_x_162:
[----:B------:R-:W-:Y:S05]  /*9f50*/  BSYNC B1 ;  /* 0x0000000000017941 */ /* 0x000fea0003800000 */
.L_x_161:
        /* <DEDUP_REMOVED lines=21> */
.L_x_166:
[----:B------:R-:W-:Y:S01]  /*a0b0*/  ISETP.NE.AND P0, PT, R98, RZ, PT ;  /* 0x000000ff6200720c */ /* 0x000fe20003f05270 */
[----:B------:R-:W-:Y:S05]  /*a0c0*/  WARPSYNC.ALL ;  /* 0x0000000000007948 */ /* 0x000fea0003800000 */
[----:B------:R-:W-:Y:S01]  /*a0d0*/  R2UR UR4, R39 ;  /* 0x00000000270472ca */ /* 0x000fe200000e0000 */
[----:B------:R-:W-:Y:S01]  /*a0e0*/  BSSY.RECONVERGENT B0, `(.L_x_167) ;  /* 0x000008c000007945 */ /* 0x000fe20003800200 */
[C---:B-1----:R-:W-:Y:S02]  /*a0f0*/  SHF.L.U32 R40, R48.reuse, 0x10, RZ ;  /* 0x0000001030287819 */ /* 0x042fe400000006ff */
[----:B------:R-:W-:Y:S02]  /*a100*/  LOP3.LUT R42, R48, 0xffff0000, RZ, 0xc0, !PT ;  /* 0xffff0000302a7812 */ /* 0x000fe400078ec0ff */
[C---:B------:R-:W-:Y:S02]  /*a110*/  SHF.L.U32 R43, R49.reuse, 0x10, RZ ;  /* 0x00000010312b7819 */ /* 0x040fe400000006ff */
[----:B------:R-:W-:Y:S02]  /*a120*/  LOP3.LUT R44, R49, 0xffff0000, RZ, 0xc0, !PT ;  /* 0xffff0000312c7812 */ /* 0x000fe400078ec0ff */
[C---:B------:R-:W-:Y:S02]  /*a130*/  SHF.L.U32 R45, R50.reuse, 0x10, RZ ;  /* 0x00000010322d7819 */ /* 0x040fe400000006ff */
[----:B------:R-:W-:Y:S01]  /*a140*/  LOP3.LUT R46, R50, 0xffff0000, RZ, 0xc0, !PT ;  /* 0xffff0000322e7812 */ /* 0x000fe200078ec0ff */
[----:B---3--:R-:W1:Y:S01]  /*a150*/  LDTM.x32 R4, tmem[UR4+0x60] ;  /* 0x00006004000479ee */ /* 0x008e6200082c0000 */
[C---:B------:R-:W-:Y:S01]  /*a160*/  SHF.L.U32 R47, R51.reuse, 0x10, RZ ;  /* 0x00000010332f7819 */ /* 0x040fe200000006ff */
[----:B------:R-:W-:Y:S01]  /*a170*/  NOP ;  /* 0x0000000000007918 */ /* 0x000fe20000000000 */
[----:B------:R-:W-:Y:S02]  /*a180*/  LOP3.LUT R48, R51, 0xffff0000, RZ, 0xc0, !PT ;  /* 0xffff000033307812 */ /* 0x000fe400078ec0ff */
[C---:B------:R-:W-:Y:S02]  /*a190*/  SHF.L.U32 R49, R56.reuse, 0x10, RZ ;  /* 0x0000001038317819 */ /* 0x040fe400000006ff */
[----:B------:R-:W-:Y:S02]  /*a1a0*/  LOP3.LUT R51, R56, 0xffff0000, RZ, 0xc0, !PT ;  /* 0xffff000038337812 */ /* 0x000fe400078ec0ff */
[C---:B------:R-:W-:Y:S02]  /*a1b0*/  SHF.L.U32 R50, R57.reuse, 0x10, RZ ;  /* 0x0000001039327819 */ /* 0x040fe400000006ff */
[----:B------:R-:W-:Y:S02]  /*a1c0*/  LOP3.LUT R52, R57, 0xffff0000, RZ, 0xc0, !PT ;  /* 0xffff000039347812 */ /* 0x000fe400078ec0ff */
[C---:B------:R-:W-:Y:S02]  /*a1d0*/  SHF.L.U32 R53, R58.reuse, 0x10, RZ ;  /* 0x000000103a357819 */ /* 0x040fe400000006ff */
[----:B------:R-:W-:Y:S02]  /*a1e0*/  LOP3.LUT R54, R58, 0xffff0000, RZ, 0xc0, !PT ;  /* 0xffff00003a367812 */ /* 0x000fe400078ec0ff */
[C---:B------:R-:W-:Y:S02]  /*a1f0*/  SHF.L.U32 R55, R59.reuse, 0x10, RZ ;  /* 0x000000103b377819 */ /* 0x040fe400000006ff */
[----:B------:R-:W-:Y:S02]  /*a200*/  IADD3 R102, PT, PT, R100, 0x230, RZ ;  /* 0x0000023064667810 */ /* 0x000fe40007ffe0ff */
[----:B------:R-:W-:Y:S02]  /*a210*/  LOP3.LUT R56, R59, 0xffff0000, RZ, 0xc0, !PT ;  /* 0xffff00003b387812 */ /* 0x000fe400078ec0ff */
[----:B------:R-:W-:Y:S01]  /*a220*/  SHF.L.U32 R57, R64, 0x10, RZ ;  /* 0x0000001040397819 */ /* 0x000fe200000006ff */
[----:B-1----:R-:W-:Y:S01]  /*a230*/  FMUL R4, R38, R4 ;  /* 0x0000000426047220 */ /* 0x002fe20000400000 */
[----:B------:R-:W-:Y:S01]  /*a240*/  LOP3.LUT R58, R64, 0xffff0000, RZ, 0xc0, !PT ;  /* 0xffff0000403a7812 */ /* 0x000fe200078ec0ff */
[----:B------:R-:W-:Y:S01]  /*a250*/  FMUL R5, R38, R5 ;  /* 0x0000000526057220 */ /* 0x000fe20000400000 */
[----:B------:R-:W-:Y:S01]  /*a260*/  LOP3.LUT R116, R102, 0xfefffff8, RZ, 0xc0, !PT ;  /* 0xfefffff866747812 */ /* 0x000fe200078ec0ff */
[C---:B------:R-:W-:Y:S01]  /*a270*/  FFMA R4, R41.reuse, R40, R4 ;  /* 0x0000002829047223 */ /* 0x040fe20000000004 */
[C---:B------:R-:W-:Y:S01]  /*a280*/  FMUL R6, R38.reuse, R6 ;  /* 0x0000000626067220 */ /* 0x040fe20000400000 */
[----:B------:R-:W-:Y:S01]  /*a290*/  FFMA R5, R41, R42, R5 ;  /* 0x0000002a29057223 */ /* 0x000fe20000000005 */
[----:B------:R-:W-:Y:S01]  /*a2a0*/  SHF.L.U32 R59, R65, 0x10, RZ ;  /* 0x00000010413b7819 */ /* 0x000fe200000006ff */
[----:B------:R1:W-:Y:S01]  /*a2b0*/  SYNCS.ARRIVE.TRANS64.RED.A1T0 RZ, [R116+URZ], RZ ;  /* 0x000000ff74ff79a7 */ /* 0x0003e200081004ff */
[----:B------:R-:W-:Y:S01]  /*a2c0*/  FFMA R6, R41, R43, R6 ;  /* 0x0000002b29067223 */ /* 0x000fe20000000006 */
[C---:B------:R-:W-:Y:S01]  /*a2d0*/  FMUL R7, R38.reuse, R7 ;  /* 0x0000000726077220 */ /* 0x040fe20000400000 */
[----:B------:R-:W-:Y:S01]  /*a2e0*/  F2FP.BF16.F32.PACK_AB R104, R5, R4 ;  /* 0x000000040568723e */ /* 0x000fe200000010ff */
[C---:B------:R-:W-:Y:S01]  /*a2f0*/  FMUL R8, R38.reuse, R8 ;  /* 0x0000000826087220 */ /* 0x040fe20000400000 */
[----:B------:R-:W-:Y:S01]  /*a300*/  FMUL R9, R38, R9 ;  /* 0x0000000926097220 */ /* 0x000fe20000400000 */
[----:B------:R-:W-:Y:S01]  /*a310*/  LOP3.LUT R60, R65, 0xffff0000, RZ, 0xc0, !PT ;  /* 0xffff0000413c7812 */ /* 0x000fe200078ec0ff */
[C---:B------:R-:W-:Y:S01]  /*a320*/  FFMA R7, R41.reuse, R44, R7 ;  /* 0x0000002c29077223 */ /* 0x040fe20000000007 */
[C---:B------:R-:W-:Y:S01]  /*a330*/  FFMA R8, R41.reuse, R45, R8 ;  /* 0x0000002d29087223 */ /* 0x040fe20000000008 */
[----:B------:R-:W-:Y:S01]  /*a340*/  SHF.L.U32 R61, R66, 0x10, RZ ;  /* 0x00000010423d7819 */ /* 0x000fe200000006ff */
[----:B------:R-:W-:Y:S01]  /*a350*/  FFMA R9, R41, R46, R9 ;  /* 0x0000002e29097223 */ /* 0x000fe20000000009 */
[C---:B------:R-:W-:Y:S01]  /*a360*/  FMUL R10, R38.reuse, R10 ;  /* 0x0000000a260a7220 */ /* 0x040fe20000400000 */
[----:B------:R-:W-:Y:S01]  /*a370*/  F2FP.BF16.F32.PACK_AB R105, R7, R6 ;  /* 0x000000060769723e */ /* 0x000fe200000010ff */
[C---:B------:R-:W-:Y:S01]  /*a380*/  FMUL R11, R38.reuse, R11 ;  /* 0x0000000b260b7220 */ /* 0x040fe20000400000 */
[----:B------:R-:W-:Y:S01]  /*a390*/  FMUL R0, R38, R12 ;  /* 0x0000000c26007220 */ /* 0x000fe20000400000 */
[----:B------:R-:W-:Y:S01]  /*a3a0*/  F2FP.BF16.F32.PACK_AB R106, R9, R8 ;  /* 0x00000008096a723e */ /* 0x000fe200000010ff */
[C---:B------:R-:W-:Y:S01]  /*a3b0*/  FFMA R10, R41.reuse, R47, R10 ;  /* 0x0000002f290a7223 */ /* 0x040fe2000000000a */
[C---:B------:R-:W-:Y:S01]  /*a3c0*/  FFMA R11, R41.reuse, R48, R11 ;  /* 0x00000030290b7223 */ /* 0x040fe2000000000b */
[----:B------:R-:W-:Y:S01]  /*a3d0*/  LOP3.LUT R62, R66, 0xffff0000, RZ, 0xc0, !PT ;  /* 0xffff0000423e7812 */ /* 0x000fe200078ec0ff */
[----:B------:R-:W-:Y:S01]  /*a3e0*/  FFMA R0, R41, R49, R0 ;  /* 0x0000003129007223 */ /* 0x000fe20000000000 */
[C---:B------:R-:W-:Y:S01]  /*a3f0*/  FMUL R2, R38.reuse, R13 ;  /* 0x0000000d26027220 */ /* 0x040fe20000400000 */
[----:B------:R-:W-:Y:S01]  /*a400*/  SHF.L.U32 R63, R67, 0x10, RZ ;  /* 0x00000010433f7819 */ /* 0x000fe200000006ff */
[C---:B------:R-:W-:Y:S01]  /*a410*/  FMUL R3, R38.reuse, R14 ;  /* 0x0000000e26037220 */ /* 0x040fe20000400000 */
[----:B------:R-:W-:Y:S01]  /*a420*/  F2FP.BF16.F32.PACK_AB R107, R11, R10 ;  /* 0x0000000a0b6b723e */ /* 0x000fe200000010ff */
[----:B------:R-:W-:Y:S01]  /*a430*/  FFMA R2, R41, R51, R2 ;  /* 0x0000003329027223 */ /* 0x000fe20000000002 */
[C---:B------:R-:W-:Y:S01]  /*a440*/  FMUL R15, R38.reuse, R15 ;  /* 0x0000000f260f7220 */ /* 0x040fe20000400000 */
[C---:B------:R-:W-:Y:S01]  /*a450*/  FMUL R12, R38.reuse, R16 ;  /* 0x00000010260c7220 */ /* 0x040fe20000400000 */
[----:B------:R-:W-:Y:S01]  /*a460*/  FMUL R13, R38, R17 ;  /* 0x00000011260d7220 */ /* 0x000fe20000400000 */
[----:B------:R1:W-:Y:S01]  /*a470*/  STS.128 [R96+0x6000], R104 ;  /* 0x0060006860007388 */ /* 0x0003e20000000c00 */
[----:B------:R-:W-:Y:S01]  /*a480*/  LOP3.LUT R64, R67, 0xffff0000, RZ, 0xc0, !PT ;  /* 0xffff000043407812 */ /* 0x000fe200078ec0ff */
[C---:B------:R-:W-:Y:S01]  /*a490*/  FFMA R3, R41.reuse, R50, R3 ;  /* 0x0000003229037223 */ /* 0x040fe20000000003 */
[----:B------:R-:W-:Y:S01]  /*a4a0*/  SHF.L.U32 R65, R72, 0x10, RZ ;  /* 0x0000001048417819 */ /* 0x000fe200000006ff */
[C---:B------:R-:W-:Y:S01]  /*a4b0*/  FFMA R15, R41.reuse, R52, R15 ;  /* 0x00000034290f7223 */ /* 0x040fe2000000000f */
[----:B------:R-:W-:Y:S01]  /*a4c0*/  F2FP.BF16.F32.PACK_AB R108, R2, R0 ;  /* 0x00000000026c723e */ /* 0x000fe200000010ff */
[C---:B------:R-:W-:Y:S01]  /*a4d0*/  FFMA R12, R41.reuse, R53, R12 ;  /* 0x00000035290c7223 */ /* 0x040fe2000000000c */
[C---:B------:R-:W-:Y:S01]  /*a4e0*/  FFMA R13, R41.reuse, R54, R13 ;  /* 0x00000036290d7223 */ /* 0x040fe2000000000d */
[C---:B------:R-:W-:Y:S01]  /*a4f0*/  FMUL R14, R38.reuse, R18 ;  /* 0x00000012260e7220 */ /* 0x040fe20000400000 */
[C---:B------:R-:W-:Y:S01]  /*a500*/  FMUL R19, R38.reuse, R19 ;  /* 0x0000001326137220 */ /* 0x040fe20000400000 */
[C---:B------:R-:W-:Y:S01]  /*a510*/  FMUL R16, R38.reuse, R20 ;  /* 0x0000001426107220 */ /* 0x040fe20000400000 */
[C---:B------:R-:W-:Y:S01]  /*a520*/  FMUL R17, R38.reuse, R21 ;  /* 0x0000001526117220 */ /* 0x040fe20000400000 */
[C---:B------:R-:W-:Y:S01]  /*a530*/  FFMA R14, R41.reuse, R55, R14 ;  /* 0x00000037290e7223 */ /* 0x040fe2000000000e */
        /* <DEDUP_REMOVED lines=9> */
[----:B------:R-:W-:Y:S01]  /*a5d0*/  FFMA R23, R41, R60, R23 ;  /* 0x0000003c29177223 */ /* 0x000fe20000000017 */
[C---:B------:R-:W-:Y:S01]  /*a5e0*/  FMUL R27, R38.reuse, R27 ;  /* 0x0000001b261b7220 */ /* 0x040fe20000400000 */
[----:B------:R-:W-:Y:S01]  /*a5f0*/  F2FP.BF16.F32.PACK_AB R109, R15, R3 ;  /* 0x000000030f6d723e */ /* 0x000fe200000010ff */
[----:B------:R-:W-:Y:S01]  /*a600*/  FFMA R20, R41, R61, R20 ;  /* 0x0000003d29147223 */ /* 0x000fe20000000014 */
[----:B------:R-:W-:Y:S01]  /*a610*/  F2FP.BF16.F32.PACK_AB R110, R13, R12 ;  /* 0x0000000c0d6e723e */ /* 0x000fe200000010ff */
[----:B------:R-:W-:Y:S01]  /*a620*/  FMUL R24, R38, R28 ;  /* 0x0000001c26187220 */ /* 0x000fe20000400000 */
[----:B------:R-:W-:Y:S01]  /*a630*/  F2FP.BF16.F32.PACK_AB R111, R19, R14 ;  /* 0x0000000e136f723e */ /* 0x000fe200000010ff */
[----:B------:R-:W-:Y:S01]  /*a640*/  FFMA R21, R41, R62, R21 ;  /* 0x0000003e29157223 */ /* 0x000fe20000000015 */
[----:B------:R-:W-:Y:S01]  /*a650*/  LOP3.LUT R66, R72, 0xffff0000, RZ, 0xc0, !PT ;  /* 0xffff000048427812 */ /* 0x000fe200078ec0ff */
[C---:B------:R-:W-:Y:S01]  /*a660*/  FMUL R25, R38.reuse, R29 ;  /* 0x0000001d26197220 */ /* 0x040fe20000400000 */
[----:B------:R-:W-:Y:S01]  /*a670*/  SHF.L.U32 R67, R73, 0x10, RZ ;  /* 0x0000001049437819 */ /* 0x000fe200000006ff */
[----:B------:R1:W-:Y:S01]  /*a680*/  STS.128 [R95+0x6010], R108 ;  /* 0x0060106c5f007388 */ /* 0x0003e20000000c00 */
[----:B------:R-:W-:Y:S01]  /*a690*/  FFMA R22, R41, R63, R22 ;  /* 0x0000003f29167223 */ /* 0x000fe20000000016 */
[----:B------:R-:W-:Y:S01]  /*a6a0*/  LOP3.LUT R68, R73, 0xffff0000, RZ, 0xc0, !PT ;  /* 0xffff000049447812 */ /* 0x000fe200078ec0ff */
[----:B------:R-:W-:Y:S01]  /*a6b0*/  FMUL R26, R38, R30 ;  /* 0x0000001e261a7220 */ /* 0x000fe20000400000 */
[C---:B------:R-:W-:Y:S01]  /*a6c0*/  FFMA R27, R41.reuse, R64, R27 ;  /* 0x00000040291b7223 */ /* 0x040fe2000000001b */
[----:B------:R-:W-:Y:S01]  /*a6d0*/  SHF.L.U32 R69, R74, 0x10, RZ ;  /* 0x000000104a457819 */ /* 0x000fe200000006ff */
[----:B------:R-:W-:Y:S01]  /*a6e0*/  FMUL R31, R38, R31 ;  /* 0x0000001f261f7220 */ /* 0x000fe20000400000 */
[C---:B------:R-:W-:Y:S01]  /*a6f0*/  FFMA R24, R41.reuse, R65, R24 ;  /* 0x0000004129187223 */ /* 0x040fe20000000018 */
[----:B------:R-:W-:Y:S01]  /*a700*/  LOP3.LUT R70, R74, 0xffff0000, RZ, 0xc0, !PT ;  /* 0xffff00004a467812 */ /* 0x000fe200078ec0ff */
[C---:B------:R-:W-:Y:S01]  /*a710*/  FMUL R28, R38.reuse, R32 ;  /* 0x00000020261c7220 */ /* 0x040fe20000400000 */
[----:B------:R-:W-:Y:S01]  /*a720*/  FFMA R25, R41, R66, R25 ;  /* 0x0000004229197223 */ /* 0x000fe20000000019 */
[----:B------:R-:W-:Y:S01]  /*a730*/  SHF.L.U32 R71, R75, 0x10, RZ ;  /* 0x000000104b477819 */ /* 0x000fe200000006ff */
[C---:B------:R-:W-:Y:S01]  /*a740*/  FMUL R29, R38.reuse, R33 ;  /* 0x00000021261d7220 */ /* 0x040fe20000400000 */
[----:B------:R-:W-:Y:S01]  /*a750*/  FFMA R26, R41, R67, R26 ;  /* 0x00000043291a7223 */ /* 0x000fe2000000001a */
[----:B------:R-:W-:Y:S01]  /*a760*/  LOP3.LUT R72, R75, 0xffff0000, RZ, 0xc0, !PT ;  /* 0xffff00004b487812 */ /* 0x000fe200078ec0ff */
        /* <DEDUP_REMOVED lines=8> */
[----:B------:R-:W-:Y:S01]  /*a7f0*/  FFMA R30, R41, R71, R30 ;  /* 0x00000047291e7223 */ /* 0x000fe2000000001e */
[----:B------:R-:W-:Y:S01]  /*a800*/  F2FP.BF16.F32.PACK_AB R115, R27, R22 ;  /* 0x000000161b73723e */ /* 0x000fe200000010ff */
[----:B------:R-:W-:Y:S01]  /*a810*/  FFMA R35, R41, R72, R35 ;  /* 0x0000004829237223 */ /* 0x000fe20000000023 */
[----:B------:R-:W-:Y:S02]  /*a820*/  F2FP.BF16.F32.PACK_AB R100, R25, R24 ;  /* 0x000000181964723e */ /* 0x000fe400000010ff */
[----:B------:R-:W-:Y:S01]  /*a830*/  F2FP.BF16.F32.PACK_AB R101, R31, R26 ;  /* 0x0000001a1f65723e */ /* 0x000fe200000010ff */
[----:B------:R1:W-:Y:S01]  /*a840*/  STS.128 [R94+0x6020], R112 ;  /* 0x006020705e007388 */ /* 0x0003e20000000c00 */
        /* <DEDUP_REMOVED lines=21> */
.L_x_168:
[----:B------:R-:W-:Y:S05]  /*a9a0*/  BSYNC.RECONVERGENT B0 ;  /* 0x0000000000007941 */ /* 0x000fea0003800200 */
.L_x_167:
[----:B------:R-:W-:Y:S01]  /*a9b0*/  BAR.SYNC.DEFER_BLOCKING 0x1, 0x80 ;  /* 0x0042000000007b1d */ /* 0x000fe20000010000 */
[----:B------:R-:W-:Y:S01]  /*a9c0*/  UISETP.NE.AND UP0, UPT, UR47, -0x4, UPT ;  /* 0xfffffffc2f00788c */ /* 0x000fe2000bf05270 */
[----:B------:R-:W-:Y:S08]  /*a9d0*/  IADD3 R0, PT, PT, R36, 0x1, RZ ;  /* 0x0000000124007810 */ /* 0x000ff00007ffe0ff */
[----:B------:R-:W-:Y:S05]  /*a9e0*/  BRA.U !UP0, `(.L_x_169) ;  /* 0x0000000108287547 */ /* 0x000fea000b800000 */
[----:B------:R-:W-:Y:S01]  /*a9f0*/  ISETP.NE.AND P0, PT, R99, RZ, PT ;  /* 0x000000ff6300720c */ /* 0x000fe20003f05270 */
[----:B------:R-:W-:Y:S01]  /*aa00*/  IMAD.U32 R3, RZ, RZ, UR46 ;  /* 0x0000002eff037e24 */ /* 0x000fe2000f8e00ff */
[----:B------:R-:W-:Y:S01]  /*aa10*/  UIADD3 UR4, UPT, UPT, UR46, 0x1, URZ ;  /* 0x000000012e047890 */ /* 0x000fe2000fffe0ff */
[----:B------:R-:W-:Y:S03]  /*aa20*/  IMAD.U32 R2, RZ, RZ, UR55 ;  /* 0x00000037ff027e24 */ /* 0x000fe6000f8e00ff */
[----:B------:R-:W-:Y:S04]  /*aa30*/  UISETP.NE.AND UP0, UPT, UR4, 0x4, UPT ;  /* 0x000000040400788c */ /* 0x000fe8000bf05270 */
[----:B------:R-:W-:Y:S03]  /*aa40*/  USEL UR46, UR4, URZ, UP0 ;  /* 0x000000ff042e7287 */ /* 0x000fe60008000000 */
[----:B------:R-:W-:Y:S05]  /*aa50*/  @P0 LEA R3, R3, UR43, 0x3 ;  /* 0x0000002b03030c11 */ /* 0x000fea000f8e18ff */
[----:B------:R-:W-:Y:S05]  /*aa60*/  @P0 VIADD R3, R3, 0x1d0 ;  /* 0x000001d003030836 */ /* 0x000fea0000000000 */
[----:B------:R-:W-:Y:S04]  /*aa70*/  @P0 PRMT R2, R2, 0x654, R3 ;  /* 0x0000065402020816 */ /* 0x000fe80000000003 */
[----:B------:R3:W-:Y:S03]  /*aa80*/  @P0 SYNCS.ARRIVE.TRANS64.RED.A1T0 RZ, [R2+URZ], RZ ;  /* 0x000000ff02ff09a7 */ /* 0x0007e600081004ff */
.L_x_169:
[----:B------:R-:W-:Y:S01]  /*aa90*/  R2UR UR4, R86 ;  /* 0x00000000560472ca */ /* 0x000fe200000e0000 */
[----:B------:R-:W-:Y:S01]  /*aaa0*/  UISETP.NE.AND UP0, UPT, UR62, URZ, UPT ;  /* 0x000000ff3e00728c */ /* 0x000fe2000bf05270 */
[----:B------:R-:W-:Y:S01]  /*aab0*/  ISETP.NE.AND P0, PT, R89, 0x2, PT ;  /* 0x000000025900780c */ /* 0x000fe20003f05270 */
[----:B------:R-:W-:Y:S01]  /*aac0*/  UIADD3 UR47, UPT, UPT, UR47, 0x4, URZ ;  /* 0x000000042f2f7890 */ /* 0x000fe2000fffe0ff */
[----:B------:R-:W-:Y:S01]  /*aad0*/  ISETP.NE.AND P1, PT, R0, 0x2, PT ;  /* 0x000000020000780c */ /* 0x000fe20003f25270 */
[----:B------:R-:W-:Y:S01]  /*aae0*/  UIADD3 UR11, UPT, UPT, UR36, UR63, URZ ;  /* 0x0000003f240b7290 */ /* 0x000fe2000fffe0ff */
[----:B---3--:R-:W-:Y:S01]  /*aaf0*/  SEL R2, RZ, 0x1, P0 ;  /* 0x00000001ff027807 */ /* 0x008fe20000000000 */
[----:B------:R-:W-:Y:S01]  /*ab00*/  UMOV UR44, UR61 ;  /* 0x0000003d002c7c82 */ /* 0x000fe20008000000 */
[----:B------:R-:W-:Y:S02]  /*ab10*/  SEL R3, RZ, 0x1, P1 ;  /* 0x00000001ff037807 */ /* 0x000fe40000800000 */
[----:B------:R-:W-:Y:S02]  /*ab20*/  LOP3.LUT R91, R91, R2, RZ, 0x3c, !PT ;  /* 0x000000025b5b7212 */ /* 0x000fe400078e3cff */
[----:B------:R-:W-:Y:S01]  /*ab30*/  LOP3.LUT R92, R92, R3, RZ, 0x3c, !PT ;  /* 0x000000035c5c7212 */ /* 0x000fe200078e3cff */
[----:B------:R-:W-:Y:S01]  /*ab40*/  UIADD3 UR16, UPT, UPT, UR37, UR4, URZ ;  /* 0x0000000425107290 */ /* 0x000fe2000fffe0ff */
[----:B------:R-:W-:Y:S02]  /*ab50*/  SEL R89, R89, RZ, P0 ;  /* 0x000000ff59597207 */ /* 0x000fe40000000000 */
[----:B------:R-:W-:Y:S01]  /*ab60*/  SEL R36, R0, RZ, P1 ;  /* 0x000000ff00247207 */ /* 0x000fe20000800000 */
[----:B------:R-:W-:Y:S08]  /*ab70*/  BRA.U UP0, `(.L_x_170) ;  /* 0xffffffbd00fc7547 */ /* 0x000ff0000b83ffff */
[----:B------:R-:W3:Y:S01]  /*ab80*/  LDCU.64 UR4, c[0x0][0xc88] ;  /* 0x00019100ff0477ac */ /* 0x000ee20008000a00 */
[----:B------:R-:W4:Y:S01]  /*ab90*/  LDCU.64 UR6, c[0x0][0xc90] ;  /* 0x00019200ff0677ac */ /* 0x000f220008000a00 */
[----:B---3--:R-:W-:Y:S02]  /*aba0*/  ISETP.NE.U32.AND P2, PT, RZ, UR4, PT ;  /* 0x00000004ff007c0c */ /* 0x008fe4000bf45070 */
[----:B----4-:R-:W-:Y:S02]  /*abb0*/  ISETP.NE.U32.AND P1, PT, RZ, UR6, PT ;  /* 0x00000006ff007c0c */ /* 0x010fe4000bf25070 */
[----:B------:R-:W-:Y:S02]  /*abc0*/  ISETP.NE.AND.EX P2, PT, RZ, UR5, PT, P2 ;  /* 0x00000005ff007c0c */ /* 0x000fe4000bf45320 */
[----:B------:R-:W-:-:S13]  /*abd0*/  ISETP.NE.AND.EX P0, PT, RZ, UR7, PT, P1 ;  /* 0x00000007ff007c0c */ /* 0x000fda000bf05310 */
[----:B------:R-:W-:Y:S05]  /*abe0*/  @P2 BRA P0, `(.L_x_171) ;  /* 0x00000000003c2947 */ /* 0x000fea0000000000 */
[----:B------:R-:W-:-:S13]  /*abf0*/  ISETP.NE.AND.EX P1, PT, RZ, UR7, PT, P1 ;  /* 0x00000007ff007c0c */ /* 0x000fda000bf25310 */
[----:B------:R-:W-:Y:S05]  /*ac00*/  @P1 BRA `(.L_x_172) ;  /* 0x00000000000c1947 */ /* 0x000fea0003800000 */
[----:B------:R-:W-:-:S13]  /*ac10*/  FSETP.NEU.AND P0, PT, R41, RZ, PT ;  /* 0x000000ff2900720b */ /* 0x000fda0003f0d000 */
[----:B------:R-:W-:Y:S05]  /*ac20*/  @!P0 EXIT ;  /* 0x000000000000894d */ /* 0x000fea0003800000 */
[----:B------:R-:W-:Y:S05]  /*ac30*/  BRA `(.L_x_171) ;  /* 0x0000000000287947 */ /* 0x000fea0003800000 */
.L_x_172:
[----:B------:R-:W-:Y:S01]  /*ac40*/  ISETP.NE.AND P0, PT, R88, RZ, PT ;  /* 0x000000ff5800720c */ /* 0x000fe20003f05270 */
[----:B------:R-:W-:-:S12]  /*ac50*/  BSSY.RECONVERGENT B0, `(.L_x_171) ;  /* 0x0000008000007945 */ /* 0x000fd80003800200 */
[----:B------:R-:W-:Y:S05]  /*ac60*/  @P0 BRA `(.L_x_173) ;  /* 0x0000000000100947 */ /* 0x000fea0003800000 */
[----:B------:R-:W-:-:S04]  /*ac70*/  ISETP.NE.U32.AND P0, PT, RZ, UR4, PT ;  /* 0x00000004ff007c0c */ /* 0x000fc8000bf05070 */
[----:B------:R-:W-:-:S13]  /*ac80*/  ISETP.NE.AND.EX P0, PT, RZ, UR5, PT, P0 ;  /* 0x00000005ff007c0c */ /* 0x000fda000bf05300 */
[----:B------:R-:W-:Y:S05]  /*ac90*/  @!P0 EXIT ;  /* 0x000000000000894d */ /* 0x000fea0003800000 */
[----:B------:R-:W-:Y:S05]  /*aca0*/  BRA `(.L_x_174) ;  /* 0x0000000000087947 */ /* 0x000fea0003800000 */
.L_x_173:
[----:B------:R-:W-:-:S13]  /*acb0*/  FSETP.NEU.AND P0, PT, R41, RZ, PT ;  /* 0x000000ff2900720b */ /* 0x000fda0003f0d000 */
[----:B------:R-:W-:Y:S05]  /*acc0*/  @!P0 EXIT ;  /* 0x000000000000894d */ /* 0x000fea0003800000 */
.L_x_174:
[----:B------:R-:W-:Y:S05]  /*acd0*/  BSYNC.RECONVERGENT B0 ;  /* 0x0000000000007941 */ /* 0x000fea0003800200 */
.L_x_171:
[----:B------:R-:W-:Y:S01]  /*ace0*/  ULEA UR6, UR46, UR43, 0x3 ;  /* 0x0000002b2e067291 */ /* 0x000fe2000f8e18ff */
[----:B------:R-:W-:-:S04]  /*acf0*/  DEPBAR.LE SB0, 0x0 ;  /* 0x000080000000791a */ /* 0x000fc80000000000 */
[----:B------:R-:W-:-:S04]  /*ad00*/  UIADD3 UR6, UPT, UPT, UR6, 0x1d0, URZ ;  /* 0x000001d006067890 */ /* 0x000fc8000fffe0ff */
[----:B------:R-:W-:-:S09]  /*ad10*/  UPRMT UR6, UR55, 0x654, UR6 ;  /* 0x0000065437067896 */ /* 0x000fd20008000006 */
[----:B------:R-:W-:Y:S01]  /*ad20*/  SYNCS.ARRIVE.TRANS64.RED.A1T0 RZ, [UR6], RZ ;  /* 0x000000ffffff79a7 */ /* 0x000fe20008100406 */
[----:B------:R-:W-:Y:S05]  /*ad30*/  EXIT ;  /* 0x000000000000794d */ /* 0x000fea0003800000 */
.L_x_25:
[----:B--2---:R2:W3:Y:S02]  /*ad40*/  SYNCS.PHASECHK.TRANS64.TRYWAIT P0, [R3+URZ+0x250], R2 ;  /* 0x00025002030075a7 */ /* 0x0044e400080011ff */
[----:B---3--:R-:W-:Y:S05]  /*ad50*/  @!P0 NANOSLEEP.SYNCS 0x989680 ;  /* 0x009896800000895d */ /* 0x008fea0003900000 */
[----:B------:R-:W3:Y:S02]  /*ad60*/  @!P0 SYNCS.PHASECHK.TRANS64 P0, [R3+URZ+0x250], R2 ;  /* 0x00025002030085a7 */ /* 0x000ee400080010ff */
[----:B---3--:R-:W-:Y:S05]  /*ad70*/  @!P0 BRA `(.L_x_25) ;  /* 0xfffffffc00f08947 */ /* 0x008fea000383ffff */
[----:B------:R-:W-:Y:S05]  /*ad80*/  BRA `(.L_x_175) ;  /* 0xffffff7000447947 */ /* 0x000fea000383ffff */
.L_x_28:
[----:B-1----:R-:W-:-:S07]  /*ad90*/  MOV R0, UR6 ;  /* 0x0000000600007c02 */ /* 0x002fce0008000f00 */
.L_x_176:
[----:B-1----:R1:W2:Y:S02]  /*ada0*/  SYNCS.PHASECHK.TRANS64.TRYWAIT P0, [R0+URZ+0xd8], R3 ;  /* 0x0000d803000075a7 */ /* 0x0022a400080011ff */
[----:B--2---:R-:W-:Y:S05]  /*adb0*/  @!P0 NANOSLEEP.SYNCS 0x989680 ;  /* 0x009896800000895d */ /* 0x004fea0003900000 */
[----:B------:R-:W2:Y:S02]  /*adc0*/  @!P0 SYNCS.PHASECHK.TRANS64 P0, [R0+URZ+0xd8], R3 ;  /* 0x0000d803000085a7 */ /* 0x000ea400080010ff */
[----:B--2---:R-:W-:Y:S05]  /*add0*/  @!P0 BRA `(.L_x_176) ;  /* 0xfffffffc00f08947 */ /* 0x004fea000383ffff */
[----:B------:R-:W-:Y:S05]  /*ade0*/  BRA `(.L_x_27) ;  /* 0xffffff7000ac7947 */ /* 0x000fea000383ffff */
.L_x_37:
[----:B-1----:R-:W-:-:S07]  /*adf0*/  MOV R0, UR7 ;  /* 0x0000000700007c02 */ /* 0x002fce0008000f00 */
.L_x_177:
[----:B-1----:R1:W2:Y:S02]  /*ae00*/  SYNCS.PHASECHK.TRANS64.TRYWAIT P0, [R0+URZ+0xd8], R3 ;  /* 0x0000d803000075a7 */ /* 0x0022a400080011ff */
[----:B--2---:R-:W-:Y:S05]  /*ae10*/  @!P0 NANOSLEEP.SYNCS 0x989680 ;  /* 0x009896800000895d */ /* 0x004fea0003900000 */
[----:B------:R-:W2:Y:S02]  /*ae20*/  @!P0 SYNCS.PHASECHK.TRANS64 P0, [R0+URZ+0xd8], R3 ;  /* 0x0000d803000085a7 */ /* 0x000ea400080010ff */
[----:B--2---:R-:W-:Y:S05]  /*ae30*/  @!P0 BRA `(.L_x_177) ;  /* 0xfffffffc00f08947 */ /* 0x004fea000383ffff */
[----:B------:R-:W-:Y:S05]  /*ae40*/  BRA `(.L_x_36) ;  /* 0xffffff7400c87947 */ /* 0x000fea000383ffff */
.L_x_44:
[----:B-1----:R1:W4:Y:S02]  /*ae50*/  SYNCS.PHASECHK.TRANS64.TRYWAIT P0, [R3+URZ+0x200], R0 ;  /* 0x00020000030075a7 */ /* 0x00232400080011ff */
[----:B----4-:R-:W-:Y:S05]  /*ae60*/  @!P0 NANOSLEEP.SYNCS 0x989680 ;  /* 0x009896800000895d */ /* 0x010fea0003900000 */
[----:B------:R-:W4:Y:S02]  /*ae70*/  @!P0 SYNCS.PHASECHK.TRANS64 P0, [R3+URZ+0x200], R0 ;  /* 0x00020000030085a7 */ /* 0x000f2400080010ff */
[----:B----4-:R-:W-:Y:S05]  /*ae80*/  @!P0 BRA `(.L_x_44) ;  /* 0xfffffffc00f08947 */ /* 0x010fea000383ffff */
[----:B------:R-:W-:Y:S05]  /*ae90*/  BRA `(.L_x_178) ;  /* 0xffffff7800c87947 */ /* 0x000fea000383ffff */
.L_x_48:
[----:B-1----:R-:W-:-:S07]  /*aea0*/  MOV R0, UR4 ;  /* 0x0000000400007c02 */ /* 0x002fce0008000f00 */
.L_x_179:
[----:B-1----:R1:W2:Y:S02]  /*aeb0*/  SYNCS.PHASECHK.TRANS64.TRYWAIT P0, [R0+URZ], R3 ;  /* 0x00000003000075a7 */ /* 0x0022a400080011ff */
[----:B--2---:R-:W-:Y:S05]  /*aec0*/  @!P0 NANOSLEEP.SYNCS 0x989680 ;  /* 0x009896800000895d */ /* 0x004fea0003900000 */
[----:B------:R-:W2:Y:S02]  /*aed0*/  @!P0 SYNCS.PHASECHK.TRANS64 P0, [R0+URZ], R3 ;  /* 0x00000003000085a7 */ /* 0x000ea400080010ff */
[----:B--2---:R-:W-:Y:S05]  /*aee0*/  @!P0 BRA `(.L_x_179) ;  /* 0xfffffffc00f08947 */ /* 0x004fea000383ffff */
[----:B------:R-:W-:Y:S05]  /*aef0*/  BRA `(.L_x_180) ;  /* 0xffffff8000707947 */ /* 0x000fea000383ffff */
.L_x_49:
[----:B------:R-:W-:-:S07]  /*af00*/  MOV R0, UR5 ;  /* 0x0000000500007c02 */ /* 0x000fce0008000f00 */
.L_x_181:
[----:B-1----:R1:W2:Y:S02]  /*af10*/  SYNCS.PHASECHK.TRANS64.TRYWAIT P0, [R0+URZ], R3 ;  /* 0x00000003000075a7 */ /* 0x0022a400080011ff */
[----:B--2---:R-:W-:Y:S05]  /*af20*/  @!P0 NANOSLEEP.SYNCS 0x989680 ;  /* 0x009896800000895d */ /* 0x004fea0003900000 */
[----:B------:R-:W2:Y:S02]  /*af30*/  @!P0 SYNCS.PHASECHK.TRANS64 P0, [R0+URZ], R3 ;  /* 0x00000003000085a7 */ /* 0x000ea400080010ff */
[----:B--2---:R-:W-:Y:S05]  /*af40*/  @!P0 BRA `(.L_x_181) ;  /* 0xfffffffc00f08947 */ /* 0x004fea000383ffff */
[----:B------:R-:W-:Y:S05]  /*af50*/  BRA `(.L_x_182) ;  /* 0xffffff80007c7947 */ /* 0x000fea000383ffff */
.L_x_50:
[----:B------:R-:W-:-:S07]  /*af60*/  MOV R0, UR5 ;  /* 0x0000000500007c02 */ /* 0x000fce0008000f00 */
.L_x_183:
[----:B-1----:R1:W2:Y:S02]  /*af70*/  SYNCS.PHASECHK.TRANS64.TRYWAIT P0, [R0+URZ], R3 ;  /* 0x00000003000075a7 */ /* 0x0022a400080011ff */
[----:B--2---:R-:W-:Y:S05]  /*af80*/  @!P0 NANOSLEEP.SYNCS 0x989680 ;  /* 0x009896800000895d */ /* 0x004fea0003900000 */
[----:B------:R-:W2:Y:S02]  /*af90*/  @!P0 SYNCS.PHASECHK.TRANS64 P0, [R0+URZ], R3 ;  /* 0x00000003000085a7 */ /* 0x000ea400080010ff */
[----:B--2---:R-:W-:Y:S05]  /*afa0*/  @!P0 BRA `(.L_x_183) ;  /* 0xfffffffc00f08947 */ /* 0x004fea000383ffff */
[----:B------:R-:W-:Y:S05]  /*afb0*/  BRA `(.L_x_184) ;  /* 0xffffff8000887947 */ /* 0x000fea000383ffff */
.L_x_51:
[----:B------:R-:W-:-:S07]  /*afc0*/  MOV R0, UR5 ;  /* 0x0000000500007c02 */ /* 0x000fce0008000f00 */
.L_x_185:
[----:B-1----:R1:W2:Y:S02]  /*afd0*/  SYNCS.PHASECHK.TRANS64.TRYWAIT P0, [R0+URZ], R3 ;  /* 0x00000003000075a7 */ /* 0x0022a400080011ff */
[----:B--2---:R-:W-:Y:S05]  /*afe0*/  @!P0 NANOSLEEP.SYNCS 0x989680 ;  /* 0x009896800000895d */ /* 0x004fea0003900000 */
[----:B------:R-:W2:Y:S02]  /*aff0*/  @!P0 SYNCS.PHASECHK.TRANS64 P0, [R0+URZ], R3 ;  /* 0x00000003000085a7 */ /* 0x000ea400080010ff */
[----:B--2---:R-:W-:Y:S05]  /*b000*/  @!P0 BRA `(.L_x_185) ;  /* 0xfffffffc00f08947 */ /* 0x004fea000383ffff */
[----:B------:R-:W-:Y:S05]  /*b010*/  BRA `(.L_x_186) ;  /* 0xffffff8000947947 */ /* 0x000fea000383ffff */
.L_x_52:
[----:B------:R-:W-:-:S07]  /*b020*/  MOV R0, UR5 ;  /* 0x0000000500007c02 */ /* 0x000fce0008000f00 */
.L_x_187:
[----:B-1----:R1:W2:Y:S02]  /*b030*/  SYNCS.PHASECHK.TRANS64.TRYWAIT P0, [R0+URZ], R3 ;  /* 0x00000003000075a7 */ /* 0x0022a400080011ff */
[----:B--2---:R-:W-:Y:S05]  /*b040*/  @!P0 NANOSLEEP.SYNCS 0x989680 ;  /* 0x009896800000895d */ /* 0x004fea0003900000 */
[----:B------:R-:W2:Y:S02]  /*b050*/  @!P0 SYNCS.PHASECHK.TRANS64 P0, [R0+URZ], R3 ;  /* 0x00000003000085a7 */ /* 0x000ea400080010ff */
[----:B--2---:R-:W-:Y:S05]  /*b060*/  @!P0 BRA `(.L_x_187) ;  /* 0xfffffffc00f08947 */ /* 0x004fea000383ffff */
[----:B------:R-:W-:Y:S05]  /*b070*/  BRA `(.L_x_188) ;  /* 0xffffff8000a07947 */ /* 0x000fea000383ffff */
.L_x_53:
[----:B------:R-:W-:-:S07]  /*b080*/  MOV R0, UR5 ;  /* 0x0000000500007c02 */ /* 0x000fce0008000f00 */
.L_x_189:
[----:B-1----:R1:W2:Y:S02]  /*b090*/  SYNCS.PHASECHK.TRANS64.TRYWAIT P0, [R0+URZ], R3 ;  /* 0x00000003000075a7 */ /* 0x0022a400080011ff */
[----:B--2---:R-:W-:Y:S05]  /*b0a0*/  @!P0 NANOSLEEP.SYNCS 0x989680 ;  /* 0x009896800000895d */ /* 0x004fea0003900000 */
[----:B------:R-:W2:Y:S02]  /*b0b0*/  @!P0 SYNCS.PHASECHK.TRANS64 P0, [R0+URZ], R3 ;  /* 0x00000003000085a7 */ /* 0x000ea400080010ff */
[----:B--2---:R-:W-:Y:S05]  /*b0c0*/  @!P0 BRA `(.L_x_189) ;  /* 0xfffffffc00f08947 */ /* 0x004fea000383ffff */
[----:B------:R-:W-:Y:S05]  /*b0d0*/  BRA `(.L_x_190) ;  /* 0xffffff8000ac7947 */ /* 0x000fea000383ffff */
.L_x_54:
[----:B------:R-:W-:-:S07]  /*b0e0*/  MOV R0, UR5 ;  /* 0x0000000500007c02 */ /* 0x000fce0008000f00 */
.L_x_191:
[----:B-1----:R1:W2:Y:S02]  /*b0f0*/  SYNCS.PHASECHK.TRANS64.TRYWAIT P0, [R0+URZ], R3 ;  /* 0x00000003000075a7 */ /* 0x0022a400080011ff */
[----:B--2---:R-:W-:Y:S05]  /*b100*/  @!P0 NANOSLEEP.SYNCS 0x989680 ;  /* 0x009896800000895d */ /* 0x004fea0003900000 */
[----:B------:R-:W2:Y:S02]  /*b110*/  @!P0 SYNCS.PHASECHK.TRANS64 P0, [R0+URZ], R3 ;  /* 0x00000003000085a7 */ /* 0x000ea400080010ff */
[----:B--2---:R-:W-:Y:S05]  /*b120*/  @!P0 BRA `(.L_x_191) ;  /* 0xfffffffc00f08947 */ /* 0x004fea000383ffff */
[----:B------:R-:W-:Y:S05]  /*b130*/  BRA `(.L_x_192) ;  /* 0xffffff8000b87947 */ /* 0x000fea000383ffff */
.L_x_55:
[----:B------:R-:W-:-:S07]  /*b140*/  MOV R0, UR5 ;  /* 0x0000000500007c02 */ /* 0x000fce0008000f00 */
.L_x_193:
[----:B-1----:R1:W2:Y:S02]  /*b150*/  SYNCS.PHASECHK.TRANS64.TRYWAIT P0, [R0+URZ], R3 ;  /* 0x00000003000075a7 */ /* 0x0022a400080011ff */
[----:B--2---:R-:W-:Y:S05]  /*b160*/  @!P0 NANOSLEEP.SYNCS 0x989680 ;  /* 0x009896800000895d */ /* 0x004fea0003900000 */
[----:B------:R-:W2:Y:S02]  /*b170*/  @!P0 SYNCS.PHASECHK.TRANS64 P0, [R0+URZ], R3 ;  /* 0x00000003000085a7 */ /* 0x000ea400080010ff */
[----:B--2---:R-:W-:Y:S05]  /*b180*/  @!P0 BRA `(.L_x_193) ;  /* 0xfffffffc00f08947 */ /* 0x004fea000383ffff */
[----:B------:R-:W-:Y:S05]  /*b190*/  BRA `(.L_x_194) ;  /* 0xffffff8000c47947 */ /* 0x000fea000383ffff */
.L_x_56:
[----:B------:R-:W-:-:S07]  /*b1a0*/  MOV R0, UR5 ;  /* 0x0000000500007c02 */ /* 0x000fce0008000f00 */
.L_x_195:
[----:B-1----:R1:W2:Y:S02]  /*b1b0*/  SYNCS.PHASECHK.TRANS64.TRYWAIT P0, [R0+URZ], R3 ;  /* 0x00000003000075a7 */ /* 0x0022a400080011ff */
[----:B--2---:R-:W-:Y:S05]  /*b1c0*/  @!P0 NANOSLEEP.SYNCS 0x989680 ;  /* 0x009896800000895d */ /* 0x004fea0003900000 */
[----:B------:R-:W2:Y:S02]  /*b1d0*/  @!P0 SYNCS.PHASECHK.TRANS64 P0, [R0+URZ], R3 ;  /* 0x00000003000085a7 */ /* 0x000ea400080010ff */
[----:B--2---:R-:W-:Y:S05]  /*b1e0*/  @!P0 BRA `(.L_x_195) ;  /* 0xfffffffc00f08947 */ /* 0x004fea000383ffff */
[----:B------:R-:W-:Y:S05]  /*b1f0*/  BRA `(.L_x_196) ;  /* 0xffffff8000d07947 */ /* 0x000fea000383ffff */
.L_x_57:
[----:B------:R-:W-:-:S07]  /*b200*/  MOV R0, UR5 ;  /* 0x0000000500007c02 */ /* 0x000fce0008000f00 */
.L_x_197:
[----:B-1----:R1:W2:Y:S02]  /*b210*/  SYNCS.PHASECHK.TRANS64.TRYWAIT P0, [R0+URZ], R3 ;  /* 0x00000003000075a7 */ /* 0x0022a400080011ff */
[----:B--2---:R-:W-:Y:S05]  /*b220*/  @!P0 NANOSLEEP.SYNCS 0x989680 ;  /* 0x009896800000895d */ /* 0x004fea0003900000 */
[----:B------:R-:W2:Y:S02]  /*b230*/  @!P0 SYNCS.PHASECHK.TRANS64 P0, [R0+URZ], R3 ;  /* 0x00000003000085a7 */ /* 0x000ea400080010ff */
[----:B--2---:R-:W-:Y:S05]  /*b240*/  @!P0 BRA `(.L_x_197) ;  /* 0xfffffffc00f08947 */ /* 0x004fea000383ffff */
[----:B------:R-:W-:Y:S05]  /*b250*/  BRA `(.L_x_198) ;  /* 0xffffff8000dc7947 */ /* 0x000fea000383ffff */
.L_x_58:
[----:B------:R-:W-:-:S07]  /*b260*/  MOV R0, UR5 ;  /* 0x0000000500007c02 */ /* 0x000fce0008000f00 */
.L_x_199:
[----:B-1----:R1:W2:Y:S02]  /*b270*/  SYNCS.PHASECHK.TRANS64.TRYWAIT P0, [R0+URZ], R3 ;  /* 0x00000003000075a7 */ /* 0x0022a400080011ff */
[----:B--2---:R-:W-:Y:S05]  /*b280*/  @!P0 NANOSLEEP.SYNCS 0x989680 ;  /* 0x009896800000895d */ /* 0x004fea0003900000 */
[----:B------:R-:W2:Y:S02]  /*b290*/  @!P0 SYNCS.PHASECHK.TRANS64 P0, [R0+URZ], R3 ;  /* 0x00000003000085a7 */ /* 0x000ea400080010ff */
[----:B--2---:R-:W-:Y:S05]  /*b2a0*/  @!P0 BRA `(.L_x_199) ;  /* 0xfffffffc00f08947 */ /* 0x004fea000383ffff */
[----:B------:R-:W-:Y:S05]  /*b2b0*/  BRA `(.L_x_200) ;  /* 0xffffff8000e87947 */ /* 0x000fea000383ffff */
.L_x_59:
[----:B------:R-:W-:-:S07]  /*b2c0*/  MOV R0, UR5 ;  /* 0x0000000500007c02 */ /* 0x000fce0008000f00 */
.L_x_201:
[----:B-1----:R1:W2:Y:S02]  /*b2d0*/  SYNCS.PHASECHK.TRANS64.TRYWAIT P0, [R0+URZ], R3 ;  /* 0x00000003000075a7 */ /* 0x0022a400080011ff */
[----:B--2---:R-:W-:Y:S05]  /*b2e0*/  @!P0 NANOSLEEP.SYNCS 0x989680 ;  /* 0x009896800000895d */ /* 0x004fea0003900000 */
[----:B------:R-:W2:Y:S02]  /*b2f0*/  @!P0 SYNCS.PHASECHK.TRANS64 P0, [R0+URZ], R3 ;  /* 0x00000003000085a7 */ /* 0x000ea400080010ff */
[----:B--2---:R-:W-:Y:S05]  /*b300*/  @!P0 BRA `(.L_x_201) ;  /* 0xfffffffc00f08947 */ /* 0x004fea000383ffff */
[----:B------:R-:W-:Y:S05]  /*b310*/  BRA `(.L_x_202) ;  /* 0xffffff8000f47947 */ /* 0x000fea000383ffff */
.L_x_60:
[----:B------:R-:W-:-:S07]  /*b320*/  MOV R0, UR5 ;  /* 0x0000000500007c02 */ /* 0x000fce0008000f00 */
.L_x_203:
[----:B-1----:R1:W2:Y:S02]  /*b330*/  SYNCS.PHASECHK.TRANS64.TRYWAIT P0, [R0+URZ], R3 ;  /* 0x00000003000075a7 */ /* 0x0022a400080011ff */
[----:B--2---:R-:W-:Y:S05]  /*b340*/  @!P0 NANOSLEEP.SYNCS 0x989680 ;  /* 0x009896800000895d */ /* 0x004fea0003900000 */
[----:B------:R-:W2:Y:S02]  /*b350*/  @!P0 SYNCS.PHASECHK.TRANS64 P0, [R0+URZ], R3 ;  /* 0x00000003000085a7 */ /* 0x000ea400080010ff */
[----:B--2---:R-:W-:Y:S05]  /*b360*/  @!P0 BRA `(.L_x_203) ;  /* 0xfffffffc00f08947 */ /* 0x004fea000383ffff */
[----:B------:R-:W-:Y:S05]  /*b370*/  BRA `(.L_x_204) ;  /* 0xffffff8400007947 */ /* 0x000fea000383ffff */
.L_x_61:
[----:B------:R-:W-:-:S07]  /*b380*/  MOV R0, UR5 ;  /* 0x0000000500007c02 */ /* 0x000fce0008000f00 */
.L_x_205:
[----:B-1----:R1:W2:Y:S02]  /*b390*/  SYNCS.PHASECHK.TRANS64.TRYWAIT P0, [R0+URZ], R3 ;  /* 0x00000003000075a7 */ /* 0x0022a400080011ff */
[----:B--2---:R-:W-:Y:S05]  /*b3a0*/  @!P0 NANOSLEEP.SYNCS 0x989680 ;  /* 0x009896800000895d */ /* 0x004fea0003900000 */
[----:B------:R-:W2:Y:S02]  /*b3b0*/  @!P0 SYNCS.PHASECHK.TRANS64 P0, [R0+URZ], R3 ;  /* 0x00000003000085a7 */ /* 0x000ea400080010ff */
[----:B--2---:R-:W-:Y:S05]  /*b3c0*/  @!P0 BRA `(.L_x_205) ;  /* 0xfffffffc00f08947 */ /* 0x004fea000383ffff */
[----:B------:R-:W-:Y:S05]  /*b3d0*/  BRA `(.L_x_206) ;  /* 0xffffff84000c7947 */ /* 0x000fea000383ffff */
.L_x_62:
[----:B------:R-:W-:-:S07]  /*b3e0*/  MOV R0, UR5 ;  /* 0x0000000500007c02 */ /* 0x000fce0008000f00 */
.L_x_207:
[----:B-1----:R1:W2:Y:S02]  /*b3f0*/  SYNCS.PHASECHK.TRANS64.TRYWAIT P0, [R0+URZ], R3 ;  /* 0x00000003000075a7 */ /* 0x0022a400080011ff */
[----:B--2---:R-:W-:Y:S05]  /*b400*/  @!P0 NANOSLEEP.SYNCS 0x989680 ;  /* 0x009896800000895d */ /* 0x004fea0003900000 */
[----:B------:R-:W2:Y:S02]  /*b410*/  @!P0 SYNCS.PHASECHK.TRANS64 P0, [R0+URZ], R3 ;  /* 0x00000003000085a7 */ /* 0x000ea400080010ff */
[----:B--2---:R-:W-:Y:S05]  /*b420*/  @!P0 BRA `(.L_x_207) ;  /* 0xfffffffc00f08947 */ /* 0x004fea000383ffff */
[----:B------:R-:W-:Y:S05]  /*b430*/  BRA `(.L_x_208) ;  /* 0xffffff8400187947 */ /* 0x000fea000383ffff */
.L_x_63:
[----:B------:R-:W-:-:S07]  /*b440*/  MOV R0, UR5 ;  /* 0x0000000500007c02 */ /* 0x000fce0008000f00 */
.L_x_209:
[----:B-1----:R1:W2:Y:S02]  /*b450*/  SYNCS.PHASECHK.TRANS64.TRYWAIT P0, [R0+URZ], R3 ;  /* 0x00000003000075a7 */ /* 0x0022a400080011ff */
[----:B--2---:R-:W-:Y:S05]  /*b460*/  @!P0 NANOSLEEP.SYNCS 0x989680 ;  /* 0x009896800000895d */ /* 0x004fea0003900000 */
[----:B------:R-:W2:Y:S02]  /*b470*/  @!P0 SYNCS.PHASECHK.TRANS64 P0, [R0+URZ], R3 ;  /* 0x00000003000085a7 */ /* 0x000ea400080010ff */
[----:B--2---:R-:W-:Y:S05]  /*b480*/  @!P0 BRA `(.L_x_209) ;  /* 0xfffffffc00f08947 */ /* 0x004fea000383ffff */
[----:B------:R-:W-:Y:S05]  /*b490*/  BRA `(.L_x_210) ;  /* 0xffffff8400247947 */ /* 0x000fea000383ffff */
.L_x_64:
[----:B------:R-:W-:-:S07]  /*b4a0*/  MOV R0, UR5 ;  /* 0x0000000500007c02 */ /* 0x000fce0008000f00 */
.L_x_211:
[----:B-1----:R1:W2:Y:S02]  /*b4b0*/  SYNCS.PHASECHK.TRANS64.TRYWAIT P0, [R0+URZ], R3 ;  /* 0x00000003000075a7 */ /* 0x0022a400080011ff */
[----:B--2---:R-:W-:Y:S05]  /*b4c0*/  @!P0 NANOSLEEP.SYNCS 0x989680 ;  /* 0x009896800000895d */ /* 0x004fea0003900000 */
[----:B------:R-:W2:Y:S02]  /*b4d0*/  @!P0 SYNCS.PHASECHK.TRANS64 P0, [R0+URZ], R3 ;  /* 0x00000003000085a7 */ /* 0x000ea400080010ff */
[----:B--2---:R-:W-:Y:S05]  /*b4e0*/  @!P0 BRA `(.L_x_211) ;  /* 0xfffffffc00f08947 */ /* 0x004fea000383ffff */
[----:B------:R-:W-:Y:S05]  /*b4f0*/  BRA `(.L_x_212) ;  /* 0xffffff8400307947 */ /* 0x000fea000383ffff */
.L_x_65:
[----:B------:R-:W-:-:S07]  /*b500*/  MOV R0, UR5 ;  /* 0x0000000500007c02 */ /* 0x000fce0008000f00 */
.L_x_213:
[----:B-1----:R1:W2:Y:S02]  /*b510*/  SYNCS.PHASECHK.TRANS64.TRYWAIT P0, [R0+URZ], R3 ;  /* 0x00000003000075a7 */ /* 0x0022a400080011ff */
[----:B--2---:R-:W-:Y:S05]  /*b520*/  @!P0 NANOSLEEP.SYNCS 0x989680 ;  /* 0x009896800000895d */ /* 0x004fea0003900000 */
[----:B------:R-:W2:Y:S02]  /*b530*/  @!P0 SYNCS.PHASECHK.TRANS64 P0, [R0+URZ], R3 ;  /* 0x00000003000085a7 */ /* 0x000ea400080010ff */
[----:B--2---:R-:W-:Y:S05]  /*b540*/  @!P0 BRA `(.L_x_213) ;  /* 0xfffffffc00f08947 */ /* 0x004fea000383ffff */
[----:B------:R-:W-:Y:S05]  /*b550*/  BRA `(.L_x_214) ;  /* 0xffffff84003c7947 */ /* 0x000fea000383ffff */
.L_x_66:
[----:B------:R-:W-:-:S07]  /*b560*/  MOV R0, UR5 ;  /* 0x0000000500007c02 */ /* 0x000fce0008000f00 */
.L_x_215:
[----:B-1----:R1:W2:Y:S02]  /*b570*/  SYNCS.PHASECHK.TRANS64.TRYWAIT P0, [R0+URZ], R3 ;  /* 0x00000003000075a7 */ /* 0x0022a400080011ff */
[----:B--2---:R-:W-:Y:S05]  /*b580*/  @!P0 NANOSLEEP.SYNCS 0x989680 ;  /* 0x009896800000895d */ /* 0x004fea0003900000 */
[----:B------:R-:W2:Y:S02]  /*b590*/  @!P0 SYNCS.PHASECHK.TRANS64 P0, [R0+URZ], R3 ;  /* 0x00000003000085a7 */ /* 0x000ea400080010ff */
[----:B--2---:R-:W-:Y:S05]  /*b5a0*/  @!P0 BRA `(.L_x_215) ;  /* 0xfffffffc00f08947 */ /* 0x004fea000383ffff */
[----:B------:R-:W-:Y:S05]  /*b5b0*/  BRA `(.L_x_216) ;  /* 0xffffff8400487947 */ /* 0x000fea000383ffff */
.L_x_67:
[----:B------:R-:W-:-:S07]  /*b5c0*/  MOV R0, UR5 ;  /* 0x0000000500007c02 */ /* 0x000fce0008000f00 */
.L_x_217:
[----:B-1----:R1:W2:Y:S02]  /*b5d0*/  SYNCS.PHASECHK.TRANS64.TRYWAIT P0, [R0+URZ], R3 ;  /* 0x00000003000075a7 */ /* 0x0022a400080011ff */
[----:B--2---:R-:W-:Y:S05]  /*b5e0*/  @!P0 NANOSLEEP.SYNCS 0x989680 ;  /* 0x009896800000895d */ /* 0x004fea0003900000 */
[----:B------:R-:W2:Y:S02]  /*b5f0*/  @!P0 SYNCS.PHASECHK.TRANS64 P0, [R0+URZ], R3 ;  /* 0x00000003000085a7 */ /* 0x000ea400080010ff */
[----:B--2---:R-:W-:Y:S05]  /*b600*/  @!P0 BRA `(.L_x_217) ;  /* 0xfffffffc00f08947 */ /* 0x004fea000383ffff */
[----:B------:R-:W-:Y:S05]  /*b610*/  BRA `(.L_x_218) ;  /* 0xffffff8400547947 */ /* 0x000fea000383ffff */
.L_x_68:
[----:B------:R-:W-:-:S07]  /*b620*/  MOV R0, UR5 ;  /* 0x0000000500007c02 */ /* 0x000fce0008000f00 */
.L_x_219:
[----:B-1----:R1:W2:Y:S02]  /*b630*/  SYNCS.PHASECHK.TRANS64.TRYWAIT P0, [R0+URZ], R3 ;  /* 0x00000003000075a7 */ /* 0x0022a400080011ff */
[----:B--2---:R-:W-:Y:S05]  /*b640*/  @!P0 NANOSLEEP.SYNCS 0x989680 ;  /* 0x009896800000895d */ /* 0x004fea0003900000 */
[----:B------:R-:W2:Y:S02]  /*b650*/  @!P0 SYNCS.PHASECHK.TRANS64 P0, [R0+URZ], R3 ;  /* 0x00000003000085a7 */ /* 0x000ea400080010ff */
[----:B--2---:R-:W-:Y:S05]  /*b660*/  @!P0 BRA `(.L_x_219) ;  /* 0xfffffffc00f08947 */ /* 0x004fea000383ffff */
[----:B------:R-:W-:Y:S05]  /*b670*/  BRA `(.L_x_220) ;  /* 0xffffff8400607947 */ /* 0x000fea000383ffff */
.L_x_69:
[----:B------:R-:W-:-:S07]  /*b680*/  MOV R0, UR5 ;  /* 0x0000000500007c02 */ /* 0x000fce0008000f00 */
.L_x_221:
[----:B-1----:R1:W2:Y:S02]  /*b690*/  SYNCS.PHASECHK.TRANS64.TRYWAIT P0, [R0+URZ], R3 ;  /* 0x00000003000075a7 */ /* 0x0022a400080011ff */
[----:B--2---:R-:W-:Y:S05]  /*b6a0*/  @!P0 NANOSLEEP.SYNCS 0x989680 ;  /* 0x009896800000895d */ /* 0x004fea0003900000 */
[----:B------:R-:W2:Y:S02]  /*b6b0*/  @!P0 SYNCS.PHASECHK.TRANS64 P0, [R0+URZ], R3 ;  /* 0x00000003000085a7 */ /* 0x000ea400080010ff */
[----:B--2---:R-:W-:Y:S05]  /*b6c0*/  @!P0 BRA `(.L_x_221) ;  /* 0xfffffffc00f08947 */ /* 0x004fea000383ffff */
[----:B------:R-:W-:Y:S05]  /*b6d0*/  BRA `(.L_x_222) ;  /* 0xffffff84006c7947 */ /* 0x000fea000383ffff */
.L_x_70:
[----:B------:R-:W-:-:S07]  /*b6e0*/  MOV R0, UR5 ;  /* 0x0000000500007c02 */ /* 0x000fce0008000f00 */
.L_x_223:
[----:B-1----:R1:W2:Y:S02]  /*b6f0*/  SYNCS.PHASECHK.TRANS64.TRYWAIT P0, [R0+URZ], R3 ;  /* 0x00000003000075a7 */ /* 0x0022a400080011ff */
[----:B--2---:R-:W-:Y:S05]  /*b700*/  @!P0 NANOSLEEP.SYNCS 0x989680 ;  /* 0x009896800000895d */ /* 0x004fea0003900000 */
[----:B------:R-:W2:Y:S02]  /*b710*/  @!P0 SYNCS.PHASECHK.TRANS64 P0, [R0+URZ], R3 ;  /* 0x00000003000085a7 */ /* 0x000ea400080010ff */
[----:B--2---:R-:W-:Y:S05]  /*b720*/  @!P0 BRA `(.L_x_223) ;  /* 0xfffffffc00f08947 */ /* 0x004fea000383ffff */
[----:B------:R-:W-:Y:S05]  /*b730*/  BRA `(.L_x_224) ;  /* 0xffffff8400787947 */ /* 0x000fea000383ffff */
.L_x_71:
[----:B------:R-:W-:-:S07]  /*b740*/  MOV R0, UR5 ;  /* 0x0000000500007c02 */ /* 0x000fce0008000f00 */
.L_x_225:
[----:B-1----:R1:W2:Y:S02]  /*b750*/  SYNCS.PHASECHK.TRANS64.TRYWAIT P0, [R0+URZ], R3 ;  /* 0x00000003000075a7 */ /* 0x0022a400080011ff */
[----:B--2---:R-:W-:Y:S05]  /*b760*/  @!P0 NANOSLEEP.SYNCS 0x989680 ;  /* 0x009896800000895d */ /* 0x004fea0003900000 */
[----:B------:R-:W2:Y:S02]  /*b770*/  @!P0 SYNCS.PHASECHK.TRANS64 P0, [R0+URZ], R3 ;  /* 0x00000003000085a7 */ /* 0x000ea400080010ff */
[----:B--2---:R-:W-:Y:S05]  /*b780*/  @!P0 BRA `(.L_x_225) ;  /* 0xfffffffc00f08947 */ /* 0x004fea000383ffff */
[----:B------:R-:W-:Y:S05]  /*b790*/  BRA `(.L_x_226) ;  /* 0xffffff8400847947 */ /* 0x000fea000383ffff */
.L_x_72:
[----:B------:R-:W-:-:S07]  /*b7a0*/  MOV R0, UR5 ;  /* 0x0000000500007c02 */ /* 0x000fce0008000f00 */
.L_x_227:
[----:B-1----:R1:W2:Y:S02]  /*b7b0*/  SYNCS.PHASECHK.TRANS64.TRYWAIT P0, [R0+URZ], R3 ;  /* 0x00000003000075a7 */ /* 0x0022a400080011ff */
[----:B--2---:R-:W-:Y:S05]  /*b7c0*/  @!P0 NANOSLEEP.SYNCS 0x989680 ;  /* 0x009896800000895d */ /* 0x004fea0003900000 */
[----:B------:R-:W2:Y:S02]  /*b7d0*/  @!P0 SYNCS.PHASECHK.TRANS64 P0, [R0+URZ], R3 ;  /* 0x00000003000085a7 */ /* 0x000ea400080010ff */
[----:B--2---:R-:W-:Y:S05]  /*b7e0*/  @!P0 BRA `(.L_x_227) ;  /* 0xfffffffc00f08947 */ /* 0x004fea000383ffff */
[----:B------:R-:W-:Y:S05]  /*b7f0*/  BRA `(.L_x_228) ;  /* 0xffffff8400907947 */ /* 0x000fea000383ffff */
.L_x_73:
[----:B------:R-:W-:-:S07]  /*b800*/  MOV R0, UR5 ;  /* 0x0000000500007c02 */ /* 0x000fce0008000f00 */
.L_x_229:
[----:B-1----:R1:W2:Y:S02]  /*b810*/  SYNCS.PHASECHK.TRANS64.TRYWAIT P0, [R0+URZ], R3 ;  /* 0x00000003000075a7 */ /* 0x0022a400080011ff */
[----:B--2---:R-:W-:Y:S05]  /*b820*/  @!P0 NANOSLEEP.SYNCS 0x989680 ;  /* 0x009896800000895d */ /* 0x004fea0003900000 */
[----:B------:R-:W2:Y:S02]  /*b830*/  @!P0 SYNCS.PHASECHK.TRANS64 P0, [R0+URZ], R3 ;  /* 0x00000003000085a7 */ /* 0x000ea400080010ff */
[----:B--2---:R-:W-:Y:S05]  /*b840*/  @!P0 BRA `(.L_x_229) ;  /* 0xfffffffc00f08947 */ /* 0x004fea000383ffff */
[----:B------:R-:W-:Y:S05]  /*b850*/  BRA `(.L_x_230) ;  /* 0xffffff84009c7947 */ /* 0x000fea000383ffff */
.L_x_76:
[----:B-1----:R1:W2:Y:S02]  /*b860*/  SYNCS.PHASECHK.TRANS64.TRYWAIT P0, [R2+URZ+0x240], R5 ;  /* 0x00024005020075a7 */ /* 0x0022a400080011ff */
[----:B--2---:R-:W-:Y:S05]  /*b870*/  @!P0 NANOSLEEP.SYNCS 0x989680 ;  /* 0x009896800000895d */ /* 0x004fea0003900000 */
[----:B------:R-:W2:Y:S02]  /*b880*/  @!P0 SYNCS.PHASECHK.TRANS64 P0, [R2+URZ+0x240], R5 ;  /* 0x00024005020085a7 */ /* 0x000ea400080010ff */
[----:B--2---:R-:W-:Y:S05]  /*b890*/  @!P0 BRA `(.L_x_76) ;  /* 0xfffffffc00f08947 */ /* 0x004fea000383ffff */
[----:B------:R-:W-:Y:S05]  /*b8a0*/  BRA `(.L_x_231) ;  /* 0xffffff8400f87947 */ /* 0x000fea000383ffff */
.L_x_77:
[----:B------:R-:W-:-:S07]  /*b8b0*/  MOV R2, UR4 ;  /* 0x0000000400027c02 */ /* 0x000fce0008000f00 */
.L_x_232:
[----:B-1----:R1:W2:Y:S02]  /*b8c0*/  SYNCS.PHASECHK.TRANS64.TRYWAIT P0, [R2+URZ+0x210], R5 ;  /* 0x00021005020075a7 */ /* 0x0022a400080011ff */
[----:B--2---:R-:W-:Y:S05]  /*b8d0*/  @!P0 NANOSLEEP.SYNCS 0x989680 ;  /* 0x009896800000895d */ /* 0x004fea0003900000 */
[----:B------:R-:W2:Y:S02]  /*b8e0*/  @!P0 SYNCS.PHASECHK.TRANS64 P0, [R2+URZ+0x210], R5 ;  /* 0x00021005020085a7 */ /* 0x000ea400080010ff */
[----:B--2---:R-:W-:Y:S05]  /*b8f0*/  @!P0 BRA `(.L_x_232) ;  /* 0xfffffffc00f08947 */ /* 0x004fea000383ffff */
[----:B------:R-:W-:Y:S05]  /*b900*/  BRA `(.L_x_233) ;  /* 0xffffff8800087947 */ /* 0x000fea000383ffff */
.L_x_78:
[----:B-1----:R1:W2:Y:S02]  /*b910*/  SYNCS.PHASECHK.TRANS64.TRYWAIT P1, [R2+URZ+0x200], R5 ;  /* 0x00020005020075a7 */ /* 0x0022a400080211ff */
[----:B--2---:R-:W-:Y:S05]  /*b920*/  @!P1 NANOSLEEP.SYNCS 0x989680 ;  /* 0x009896800000995d */ /* 0x004fea0003900000 */
[----:B------:R-:W2:Y:S02]  /*b930*/  @!P1 SYNCS.PHASECHK.TRANS64 P1, [R2+URZ+0x200], R5 ;  /* 0x00020005020095a7 */ /* 0x000ea400080210ff */
[----:B--2---:R-:W-:Y:S05]  /*b940*/  @!P1 BRA `(.L_x_78) ;  /* 0xfffffffc00f09947 */ /* 0x004fea000383ffff */
[----:B------:R-:W-:Y:S05]  /*b950*/  BRA `(.L_x_234) ;  /* 0xffffff8800387947 */ /* 0x000fea000383ffff */
.L_x_81:
[----:B------:R-:W-:-:S07]  /*b960*/  MOV R0, UR4 ;  /* 0x0000000400007c02 */ /* 0x000fce0008000f00 */
.L_x_235:
[----:B-1----:R1:W2:Y:S02]  /*b970*/  SYNCS.PHASECHK.TRANS64.TRYWAIT P0, [R0+URZ+0x210], R3 ;  /* 0x00021003000075a7 */ /* 0x0022a400080011ff */
[----:B--2---:R-:W-:Y:S05]  /*b980*/  @!P0 NANOSLEEP.SYNCS 0x989680 ;  /* 0x009896800000895d */ /* 0x004fea0003900000 */
[----:B------:R-:W2:Y:S02]  /*b990*/  @!P0 SYNCS.PHASECHK.TRANS64 P0, [R0+URZ+0x210], R3 ;  /* 0x00021003000085a7 */ /* 0x000ea400080010ff */
[----:B--2---:R-:W-:Y:S05]  /*b9a0*/  @!P0 BRA `(.L_x_235) ;  /* 0xfffffffc00f08947 */ /* 0x004fea000383ffff */
[----:B------:R-:W-:Y:S05]  /*b9b0*/  BRA `(.L_x_80) ;  /* 0xffffff88008c7947 */ /* 0x000fea000383ffff */
.L_x_90:
[----:B-1----:R-:W-:-:S04]  /*b9c0*/  MOV R0, UR5 ;  /* 0x0000000500007c02 */ /* 0x002fc80008000f00 */
[----:B------:R1:W2:Y:S03]  /*b9d0*/  SYNCS.PHASECHK.TRANS64.TRYWAIT P0, [R0+URZ+0x8], R7 ;  /* 0x00000807000075a7 */ /* 0x0002a600080011ff */
[----:B--2---:R-:W-:Y:S05]  /*b9e0*/  @!P0 NANOSLEEP.SYNCS 0x989680 ;  /* 0x009896800000895d */ /* 0x004fea0003900000 */
[----:B------:R-:W2:Y:S02]  /*b9f0*/  @!P0 SYNCS.PHASECHK.TRANS64 P0, [R0+URZ+0x8], R7 ;  /* 0x00000807000085a7 */ /* 0x000ea400080010ff */
[----:B--2---:R-:W-:Y:S05]  /*ba00*/  @!P0 BRA `(.L_x_90) ;  /* 0xfffffffc00ec8947 */ /* 0x004fea000383ffff */
[----:B------:R-:W-:Y:S05]  /*ba10*/  BRA `(.L_x_89) ;  /* 0xffffff8c00407947 */ /* 0x000fea000383ffff */
.L_x_92:
[----:B------:R-:W-:Y:S01]  /*ba20*/  BSSY B0, `(.L_x_236) ;  /* 0x0000006000007945 */ /* 0x000fe20003800000 */
[----:B------:R-:W-:-:S07]  /*ba30*/  MOV R15, 0xffffffff ;  /* 0xffffffff000f7802 */ /* 0x000fce0000000f00 */
[----:B-1---5:R-:W-:Y:S05]  /*ba40*/  WARPSYNC.COLLECTIVE R15, `(.L_x_237) ;  /* 0x000000000f0c7348 */ /* 0x022fea0003c00000 */
[----:B------:R-:W-:Y:S02]  /*ba50*/  ELECT P6, UR79, PT ;  /* 0x00000000004f782f */ /* 0x000fe400038c0000 */
[----:B------:R-:W-:Y:S01]  /*ba60*/  MOV R14, UR79 ;  /* 0x0000004f000e7c02 */ /* 0x000fe20008000f00 */
[----:B-1---5:R-:W-:Y:S10]  /*ba70*/  ENDCOLLECTIVE ;  /* 0x000000000000791b */ /* 0x022ff40003800000 */
.L_x_237:
[----:B------:R-:W-:Y:S05]  /*ba80*/  BSYNC B0 ;  /* 0x0000000000007941 */ /* 0x000fea0003800000 */
.L_x_236:
[----:B------:R-:W-:Y:S01]  /*ba90*/  PLOP3.LUT P0, PT, P6, PT, PT, 0x80, 0x8 ;  /* 0x000000000008781c */ /* 0x000fe2000370f070 */
[----:B------:R-:W-:-:S12]  /*baa0*/  BRA `(.L_x_238) ;  /* 0xffffff8c006c7947 */ /* 0x000fd8000383ffff */
.L_x_94:
[----:B-1----:R-:W-:-:S04]  /*bab0*/  MOV R0, UR5 ;  /* 0x0000000500007c02 */ /* 0x002fc80008000f00 */
[----:B------:R1:W2:Y:S03]  /*bac0*/  SYNCS.PHASECHK.TRANS64.TRYWAIT P0, [R0+URZ+0x8], R5 ;  /* 0x00000805000075a7 */ /* 0x0002a600080011ff */
[----:B--2---:R-:W-:Y:S05]  /*bad0*/  @!P0 NANOSLEEP.SYNCS 0x989680 ;  /* 0x009896800000895d */ /* 0x004fea0003900000 */
[----:B------:R-:W2:Y:S02]  /*bae0*/  @!P0 SYNCS.PHASECHK.TRANS64 P0, [R0+URZ+0x8], R5 ;  /* 0x00000805000085a7 */ /* 0x000ea400080010ff */
[----:B--2---:R-:W-:Y:S05]  /*baf0*/  @!P0 BRA `(.L_x_94) ;  /* 0xfffffffc00ec8947 */ /* 0x004fea000383ffff */
[----:B------:R-:W-:Y:S05]  /*bb00*/  BRA `(.L_x_93) ;  /* 0xffffff8c00707947 */ /* 0x000fea000383ffff */
.L_x_95:
[----:B-1----:R1:W2:Y:S02]  /*bb10*/  SYNCS.PHASECHK.TRANS64.TRYWAIT P0, [R0+URZ+0x200], R5 ;  /* 0x00020005000075a7 */ /* 0x0022a400080011ff */
[----:B--2---:R-:W-:Y:S05]  /*bb20*/  @!P0 NANOSLEEP.SYNCS 0x989680 ;  /* 0x009896800000895d */ /* 0x004fea0003900000 */
[----:B------:R-:W2:Y:S02]  /*bb30*/  @!P0 SYNCS.PHASECHK.TRANS64 P0, [R0+URZ+0x200], R5 ;  /* 0x00020005000085a7 */ /* 0x000ea400080010ff */
[----:B--2---:R-:W-:Y:S05]  /*bb40*/  @!P0 BRA `(.L_x_95) ;  /* 0xfffffffc00f08947 */ /* 0x004fea000383ffff */
[----:B------:R-:W-:Y:S05]  /*bb50*/  BRA `(.L_x_239) ;  /* 0xffffff9000847947 */ /* 0x000fea000383ffff */
.L_x_97:
[----:B------:R-:W-:-:S07]  /*bb60*/  MOV R0, UR31 ;  /* 0x0000001f00007c02 */ /* 0x000fce0008000f00 */
.L_x_240:
[----:B-1----:R1:W2:Y:S02]  /*bb70*/  SYNCS.PHASECHK.TRANS64.TRYWAIT P0, [R0+URZ+0x230], R5 ;  /* 0x00023005000075a7 */ /* 0x0022a400080011ff */
[----:B--2---:R-:W-:Y:S05]  /*bb80*/  @!P0 NANOSLEEP.SYNCS 0x989680 ;  /* 0x009896800000895d */ /* 0x004fea0003900000 */
[----:B------:R-:W2:Y:S02]  /*bb90*/  @!P0 SYNCS.PHASECHK.TRANS64 P0, [R0+URZ+0x230], R5 ;  /* 0x00023005000085a7 */ /* 0x000ea400080010ff */
[----:B--2---:R-:W-:Y:S05]  /*bba0*/  @!P0 BRA `(.L_x_240) ;  /* 0xfffffffc00f08947 */ /* 0x004fea000383ffff */
[----:B------:R-:W-:Y:S05]  /*bbb0*/  BRA `(.L_x_241) ;  /* 0xffffff9000cc7947 */ /* 0x000fea000383ffff */
.L_x_100:
[----:B------:R-:W-:Y:S07]  /*bbc0*/  MOV R0, UR7 ;  /* 0x0000000700007c02 */ /* 0x000fee0008000f00 */
.L_x_242:
[----:B-1----:R1:W2:Y:S02]  /*bbd0*/  SYNCS.PHASECHK.TRANS64.TRYWAIT P0, [R0+URZ], R5 ;  /* 0x00000005000075a7 */ /* 0x0022a400080011ff */
[----:B--2---:R-:W-:Y:S05]  /*bbe0*/  @!P0 NANOSLEEP.SYNCS 0x989680 ;  /* 0x009896800000895d */ /* 0x004fea0003900000 */
[----:B------:R-:W2:Y:S02]  /*bbf0*/  @!P0 SYNCS.PHASECHK.TRANS64 P0, [R0+URZ], R5 ;  /* 0x00000005000085a7 */ /* 0x000ea400080010ff */
[----:B--2---:R-:W-:Y:S05]  /*bc00*/  @!P0 BRA `(.L_x_242) ;  /* 0xfffffffc00f08947 */ /* 0x004fea000383ffff */
[----:B------:R-:W-:Y:S05]  /*bc10*/  BRA `(.L_x_99) ;  /* 0xffffff9000e47947 */ /* 0x000fea000383ffff */
.L_x_104:
[----:B-1----:R-:W-:-:S07]  /*bc20*/  MOV R0, UR4 ;  /* 0x0000000400007c02 */ /* 0x002fce0008000f00 */
.L_x_243:
[----:B-1----:R1:W2:Y:S02]  /*bc30*/  SYNCS.PHASECHK.TRANS64.TRYWAIT P0, [R0+URZ], R3 ;  /* 0x00000003000075a7 */ /* 0x0022a400080011ff */
[----:B--2---:R-:W-:Y:S05]  /*bc40*/  @!P0 NANOSLEEP.SYNCS 0x989680 ;  /* 0x009896800000895d */ /* 0x004fea0003900000 */
[----:B------:R-:W2:Y:S02]  /*bc50*/  @!P0 SYNCS.PHASECHK.TRANS64 P0, [R0+URZ], R3 ;  /* 0x00000003000085a7 */ /* 0x000ea400080010ff */
[----:B--2---:R-:W-:Y:S05]  /*bc60*/  @!P0 BRA `(.L_x_243) ;  /* 0xfffffffc00f08947 */ /* 0x004fea000383ffff */
[----:B------:R-:W-:Y:S05]  /*bc70*/  BRA `(.L_x_244) ;  /* 0xffffff9400b87947 */ /* 0x000fea000383ffff */
.L_x_107:
[----:B------:R-:W-:-:S07]  /*bc80*/  MOV R0, UR18 ;  /* 0x0000001200007c02 */ /* 0x000fce0008000f00 */
.L_x_245:
[----:B-1----:R1:W2:Y:S02]  /*bc90*/  SYNCS.PHASECHK.TRANS64.TRYWAIT P1, [R0+URZ+0x260], R3 ;  /* 0x00026003000075a7 */ /* 0x0022a400080211ff */
[----:B--2---:R-:W-:Y:S05]  /*bca0*/  @!P1 NANOSLEEP.SYNCS 0x989680 ;  /* 0x009896800000995d */ /* 0x004fea0003900000 */
[----:B------:R-:W2:Y:S02]  /*bcb0*/  @!P1 SYNCS.PHASECHK.TRANS64 P1, [R0+URZ+0x260], R3 ;  /* 0x00026003000095a7 */ /* 0x000ea400080210ff */
[----:B--2---:R-:W-:Y:S05]  /*bcc0*/  @!P1 BRA `(.L_x_245) ;  /* 0xfffffffc00f09947 */ /* 0x004fea000383ffff */
[----:B------:R-:W-:Y:S05]  /*bcd0*/  BRA `(.L_x_246) ;  /* 0xffffff9800047947 */ /* 0x000fea000383ffff */
.L_x_112:
[----:B--2---:R2:W3:Y:S02]  /*bce0*/  SYNCS.PHASECHK.TRANS64.TRYWAIT P0, [R12+URZ+0x200], R9 ;  /* 0x000200090c0075a7 */ /* 0x0044e400080011ff */
[----:B---3--:R-:W-:Y:S05]  /*bcf0*/  @!P0 NANOSLEEP.SYNCS 0x989680 ;  /* 0x009896800000895d */ /* 0x008fea0003900000 */
[----:B------:R-:W3:Y:S02]  /*bd00*/  @!P0 SYNCS.PHASECHK.TRANS64 P0, [R12+URZ+0x200], R9 ;  /* 0x000200090c0085a7 */ /* 0x000ee400080010ff */
[----:B---3--:R-:W-:Y:S05]  /*bd10*/  @!P0 BRA `(.L_x_112) ;  /* 0xfffffffc00f08947 */ /* 0x008fea000383ffff */
[----:B------:R-:W-:Y:S05]  /*bd20*/  BRA `(.L_x_247) ;  /* 0xffffff9c002c7947 */ /* 0x000fea000383ffff */
.L_x_115:
[----:B------:R-:W-:Y:S07]  /*bd30*/  MOV R0, UR21 ;  /* 0x0000001500007c02 */ /* 0x000fee0008000f00 */
.L_x_248:
[----:B--2---:R2:W3:Y:S02]  /*bd40*/  SYNCS.PHASECHK.TRANS64.TRYWAIT P2, [R0+URZ+0x1f8], R11 ;  /* 0x0001f80b000075a7 */ /* 0x0044e400080411ff */
[----:B---3--:R-:W-:Y:S05]  /*bd50*/  @!P2 NANOSLEEP.SYNCS 0x989680 ;  /* 0x009896800000a95d */ /* 0x008fea0003900000 */
[----:B------:R-:W3:Y:S02]  /*bd60*/  @!P2 SYNCS.PHASECHK.TRANS64 P2, [R0+URZ+0x1f8], R11 ;  /* 0x0001f80b0000a5a7 */ /* 0x000ee400080410ff */
[----:B---3--:R-:W-:Y:S05]  /*bd70*/  @!P2 BRA `(.L_x_248) ;  /* 0xfffffffc00f0a947 */ /* 0x008fea000383ffff */
[----:B------:R-:W-:Y:S05]  /*bd80*/  BRA `(.L_x_114) ;  /* 0xffffffa000947947 */ /* 0x000fea000383ffff */
.L_x_118:
[----:B--2---:R-:W-:Y:S07]  /*bd90*/  MOV R0, UR21 ;  /* 0x0000001500007c02 */ /* 0x004fee0008000f00 */
.L_x_249:
[----:B--2---:R2:W3:Y:S02]  /*bda0*/  SYNCS.PHASECHK.TRANS64.TRYWAIT P0, [R0+URZ+0x1d0], R9 ;  /* 0x0001d009000075a7 */ /* 0x0044e400080011ff */
[----:B---3--:R-:W-:Y:S05]  /*bdb0*/  @!P0 NANOSLEEP.SYNCS 0x989680 ;  /* 0x009896800000895d */ /* 0x008fea0003900000 */
[----:B------:R-:W3:Y:S02]  /*bdc0*/  @!P0 SYNCS.PHASECHK.TRANS64 P0, [R0+URZ+0x1d0], R9 ;  /* 0x0001d009000085a7 */ /* 0x000ee400080010ff */
[----:B---3--:R-:W-:Y:S05]  /*bdd0*/  @!P0 BRA `(.L_x_249) ;  /* 0xfffffffc00f08947 */ /* 0x008fea000383ffff */
[----:B------:R-:W-:Y:S05]  /*bde0*/  BRA `(.L_x_250) ;  /* 0xffffffa000f07947 */ /* 0x000fea000383ffff */
.L_x_119:
[----:B------:R-:W-:Y:S07]  /*bdf0*/  MOV R0, UR21 ;  /* 0x0000001500007c02 */ /* 0x000fee0008000f00 */
.L_x_251:
[----:B--2---:R2:W3:Y:S02]  /*be00*/  SYNCS.PHASECHK.TRANS64.TRYWAIT P0, [R0+URZ+0x1d8], R9 ;  /* 0x0001d809000075a7 */ /* 0x0044e400080011ff */
[----:B---3--:R-:W-:Y:S05]  /*be10*/  @!P0 NANOSLEEP.SYNCS 0x989680 ;  /* 0x009896800000895d */ /* 0x008fea0003900000 */
[----:B------:R-:W3:Y:S02]  /*be20*/  @!P0 SYNCS.PHASECHK.TRANS64 P0, [R0+URZ+0x1d8], R9 ;  /* 0x0001d809000085a7 */ /* 0x000ee400080010ff */
[----:B---3--:R-:W-:Y:S05]  /*be30*/  @!P0 BRA `(.L_x_251) ;  /* 0xfffffffc00f08947 */ /* 0x008fea000383ffff */
[----:B------:R-:W-:Y:S05]  /*be40*/  BRA `(.L_x_252) ;  /* 0xffffffa400307947 */ /* 0x000fea000383ffff */
.L_x_120:
[----:B------:R-:W-:Y:S07]  /*be50*/  MOV R0, UR21 ;  /* 0x0000001500007c02 */ /* 0x000fee0008000f00 */
.L_x_253:
[----:B--2---:R2:W3:Y:S02]  /*be60*/  SYNCS.PHASECHK.TRANS64.TRYWAIT P0, [R0+URZ+0x1e0], R9 ;  /* 0x0001e009000075a7 */ /* 0x0044e400080011ff */
[----:B---3--:R-:W-:Y:S05]  /*be70*/  @!P0 NANOSLEEP.SYNCS 0x989680 ;  /* 0x009896800000895d */ /* 0x008fea0003900000 */
[----:B------:R-:W3:Y:S02]  /*be80*/  @!P0 SYNCS.PHASECHK.TRANS64 P0, [R0+URZ+0x1e0], R9 ;  /* 0x0001e009000085a7 */ /* 0x000ee400080010ff */
[----:B---3--:R-:W-:Y:S05]  /*be90*/  @!P0 BRA `(.L_x_253) ;  /* 0xfffffffc00f08947 */ /* 0x008fea000383ffff */
[----:B------:R-:W-:Y:S05]  /*bea0*/  BRA `(.L_x_254) ;  /* 0xffffffa400787947 */ /* 0x000fea000383ffff */
.L_x_121:
[----:B------:R-:W-:Y:S07]  /*beb0*/  MOV R0, UR21 ;  /* 0x0000001500007c02 */ /* 0x000fee0008000f00 */
.L_x_255:
[----:B--2---:R2:W3:Y:S02]  /*bec0*/  SYNCS.PHASECHK.TRANS64.TRYWAIT P0, [R0+URZ+0x1e8], R9 ;  /* 0x0001e809000075a7 */ /* 0x0044e400080011ff */
[----:B---3--:R-:W-:Y:S05]  /*bed0*/  @!P0 NANOSLEEP.SYNCS 0x989680 ;  /* 0x009896800000895d */ /* 0x008fea0003900000 */
[----:B------:R-:W3:Y:S02]  /*bee0*/  @!P0 SYNCS.PHASECHK.TRANS64 P0, [R0+URZ+0x1e8], R9 ;  /* 0x0001e809000085a7 */ /* 0x000ee400080010ff */
[----:B---3--:R-:W-:Y:S05]  /*bef0*/  @!P0 BRA `(.L_x_255) ;  /* 0xfffffffc00f08947 */ /* 0x008fea000383ffff */
[----:B------:R-:W-:Y:S05]  /*bf00*/  BRA `(.L_x_256) ;  /* 0xffffffa400bc7947 */ /* 0x000fea000383ffff */
.L_x_123:
[----:B------:R-:W-:-:S07]  /*bf10*/  MOV R0, UR21 ;  /* 0x0000001500007c02 */ /* 0x000fce0008000f00 */
.L_x_257:
[----:B--2---:R2:W4:Y:S02]  /*bf20*/  SYNCS.PHASECHK.TRANS64.TRYWAIT P0, [R0+URZ+0x1d0], R3 ;  /* 0x0001d003000075a7 */ /* 0x00452400080011ff */
[----:B----4-:R-:W-:Y:S05]  /*bf30*/  @!P0 NANOSLEEP.SYNCS 0x989680 ;  /* 0x009896800000895d */ /* 0x010fea0003900000 */
[----:B------:R-:W4:Y:S02]  /*bf40*/  @!P0 SYNCS.PHASECHK.TRANS64 P0, [R0+URZ+0x1d0], R3 ;  /* 0x0001d003000085a7 */ /* 0x000f2400080010ff */
[----:B----4-:R-:W-:Y:S05]  /*bf50*/  @!P0 BRA `(.L_x_257) ;  /* 0xfffffffc00f08947 */ /* 0x010fea000383ffff */
[----:B------:R-:W-:Y:S05]  /*bf60*/  BRA `(.L_x_258) ;  /* 0xffffffa800307947 */ /* 0x000fea000383ffff */
.L_x_124:
[----:B--2---:R-:W-:-:S07]  /*bf70*/  MOV R0, UR21 ;  /* 0x0000001500007c02 */ /* 0x004fce0008000f00 */
.L_x_259:
[----:B--2---:R2:W4:Y:S02]  /*bf80*/  SYNCS.PHASECHK.TRANS64.TRYWAIT P0, [R0+URZ+0x1d8], R3 ;  /* 0x0001d803000075a7 */ /* 0x00452400080011ff */
[----:B----4-:R-:W-:Y:S05]  /*bf90*/  @!P0 NANOSLEEP.SYNCS 0x989680 ;  /* 0x009896800000895d */ /* 0x010fea0003900000 */
[----:B------:R-:W4:Y:S02]  /*bfa0*/  @!P0 SYNCS.PHASECHK.TRANS64 P0, [R0+URZ+0x1d8], R3 ;  /* 0x0001d803000085a7 */ /* 0x000f2400080010ff */
[----:B----4-:R-:W-:Y:S05]  /*bfb0*/  @!P0 BRA `(.L_x_259) ;  /* 0xfffffffc00f08947 */ /* 0x010fea000383ffff */
[----:B------:R-:W-:Y:S05]  /*bfc0*/  BRA `(.L_x_260) ;  /* 0xffffffa800207947 */ /* 0x000fea000383ffff */
.L_x_125:
[----:B--2---:R-:W-:-:S07]  /*bfd0*/  MOV R0, UR21 ;  /* 0x0000001500007c02 */ /* 0x004fce0008000f00 */
.L_x_261:
[----:B--2---:R2:W4:Y:S02]  /*bfe0*/  SYNCS.PHASECHK.TRANS64.TRYWAIT P0, [R0+URZ+0x1e0], R3 ;  /* 0x0001e003000075a7 */ /* 0x00452400080011ff */
[----:B----4-:R-:W-:Y:S05]  /*bff0*/  @!P0 NANOSLEEP.SYNCS 0x989680 ;  /* 0x009896800000895d */ /* 0x010fea0003900000 */
[----:B------:R-:W4:Y:S02]  /*c000*/  @!P0 SYNCS.PHASECHK.TRANS64 P0, [R0+URZ+0x1e0], R3 ;  /* 0x0001e003000085a7 */ /* 0x000f2400080010ff */
[----:B----4-:R-:W-:Y:S05]  /*c010*/  @!P0 BRA `(.L_x_261) ;  /* 0xfffffffc00f08947 */ /* 0x010fea000383ffff */
[----:B------:R-:W-:Y:S05]  /*c020*/  BRA `(.L_x_262) ;  /* 0xffffffa800107947 */ /* 0x000fea000383ffff */
.L_x_127:
[----:B--2---:R2:W3:Y:S02]  /*c030*/  SYNCS.PHASECHK.TRANS64.TRYWAIT P0, [R3+URZ+0x200], R0 ;  /* 0x00020000030075a7 */ /* 0x0044e400080011ff */
[----:B---3--:R-:W-:Y:S05]  /*c040*/  @!P0 NANOSLEEP.SYNCS 0x989680 ;  /* 0x009896800000895d */ /* 0x008fea0003900000 */
[----:B------:R-:W3:Y:S02]  /*c050*/  @!P0 SYNCS.PHASECHK.TRANS64 P0, [R3+URZ+0x200], R0 ;  /* 0x00020000030085a7 */ /* 0x000ee400080010ff */
[----:B---3--:R-:W-:Y:S05]  /*c060*/  @!P0 BRA `(.L_x_127) ;  /* 0xfffffffc00f08947 */ /* 0x008fea000383ffff */
[----:B------:R-:W-:Y:S05]  /*c070*/  BRA `(.L_x_263) ;  /* 0xffffffa800d07947 */ /* 0x000fea000383ffff */
.L_x_138:
[----:B-1----:R-:W-:Y:S04]  /*c080*/  MOV R0, UR43 ;  /* 0x0000002b00007c02 */ /* 0x002fe80008000f00 */
[----:B------:R1:W2:Y:S03]  /*c090*/  SYNCS.PHASECHK.TRANS64.TRYWAIT P0, [R0+URZ+0x1b0], R5 ;  /* 0x0001b005000075a7 */ /* 0x0002a600080011ff */
[----:B--2---:R-:W-:Y:S05]  /*c0a0*/  @!P0 NANOSLEEP.SYNCS 0x989680 ;  /* 0x009896800000895d */ /* 0x004fea0003900000 */
[----:B------:R-:W2:Y:S02]  /*c0b0*/  @!P0 SYNCS.PHASECHK.TRANS64 P0, [R0+URZ+0x1b0], R5 ;  /* 0x0001b005000085a7 */ /* 0x000ea400080010ff */
[----:B--2---:R-:W-:Y:S05]  /*c0c0*/  @!P0 BRA `(.L_x_138) ;  /* 0xfffffffc00ec8947 */ /* 0x004fea000383ffff */
[----:B------:R-:W-:Y:S05]  /*c0d0*/  BRA `(.L_x_137) ;  /* 0xffffffb800247947 */ /* 0x000fea000383ffff */
.L_x_140:
[----:B-1----:R1:W3:Y:S02]  /*c0e0*/  SYNCS.PHASECHK.TRANS64.TRYWAIT P1, [R100+URZ+0x220], R3 ;  /* 0x00022003640075a7 */ /* 0x0022e400080211ff */
[----:B---3--:R-:W-:Y:S05]  /*c0f0*/  @!P1 NANOSLEEP.SYNCS 0x989680 ;  /* 0x009896800000995d */ /* 0x008fea0003900000 */
[----:B------:R-:W3:Y:S02]  /*c100*/  @!P1 SYNCS.PHASECHK.TRANS64 P1, [R100+URZ+0x220], R3 ;  /* 0x00022003640095a7 */ /* 0x000ee400080210ff */
[----:B---3--:R-:W-:Y:S05]  /*c110*/  @!P1 BRA `(.L_x_140) ;  /* 0xfffffffc00f09947 */ /* 0x008fea000383ffff */
[----:B------:R-:W-:Y:S05]  /*c120*/  BRA `(.L_x_139) ;  /* 0xffffffb8004c7947 */ /* 0x000fea000383ffff */
.L_x_149:
[----:B---3--:R3:W4:Y:S02]  /*c130*/  SYNCS.PHASECHK.TRANS64.TRYWAIT P0, [R3+URZ+0x1b0], R0 ;  /* 0x0001b000030075a7 */ /* 0x00872400080011ff */
[----:B----4-:R-:W-:Y:S05]  /*c140*/  @!P0 NANOSLEEP.SYNCS 0x989680 ;  /* 0x009896800000895d */ /* 0x010fea0003900000 */
[----:B------:R-:W4:Y:S02]  /*c150*/  @!P0 SYNCS.PHASECHK.TRANS64 P0, [R3+URZ+0x1b0], R0 ;  /* 0x0001b000030085a7 */ /* 0x000f2400080010ff */
[----:B----4-:R-:W-:Y:S05]  /*c160*/  @!P0 BRA `(.L_x_149) ;  /* 0xfffffffc00f08947 */ /* 0x010fea000383ffff */
[----:B------:R-:W-:Y:S05]  /*c170*/  BRA `(.L_x_148) ;  /* 0xffffffc400287947 */ /* 0x000fea000383ffff */
.L_x_157:
[----:B---3--:R3:W4:Y:S02]  /*c180*/  SYNCS.PHASECHK.TRANS64.TRYWAIT P0, [R62+URZ+0x1b0], R5 ;  /* 0x0001b0053e0075a7 */ /* 0x00872400080011ff */
[----:B----4-:R-:W-:Y:S05]  /*c190*/  @!P0 NANOSLEEP.SYNCS 0x989680 ;  /* 0x009896800000895d */ /* 0x010fea0003900000 */
[----:B------:R-:W4:Y:S02]  /*c1a0*/  @!P0 SYNCS.PHASECHK.TRANS64 P0, [R62+URZ+0x1b0], R5 ;  /* 0x0001b0053e0085a7 */ /* 0x000f2400080010ff */
[----:B----4-:R-:W-:Y:S05]  /*c1b0*/  @!P0 BRA `(.L_x_157) ;  /* 0xfffffffc00f08947 */ /* 0x010fea000383ffff */
[----:B------:R-:W-:Y:S05]  /*c1c0*/  BRA `(.L_x_156) ;  /* 0xffffffd0002c7947 */ /* 0x000fea000383ffff */
.L_x_165:
[----:B---3--:R3:W4:Y:S02]  /*c1d0*/  SYNCS.PHASECHK.TRANS64.TRYWAIT P0, [R62+URZ+0x1b0], R5 ;  /* 0x0001b0053e0075a7 */ /* 0x00872400080011ff */
[----:B----4-:R-:W-:Y:S05]  /*c1e0*/  @!P0 NANOSLEEP.SYNCS 0x989680 ;  /* 0x009896800000895d */ /* 0x010fea0003900000 */
[----:B------:R-:W4:Y:S02]  /*c1f0*/  @!P0 SYNCS.PHASECHK.TRANS64 P0, [R62+URZ+0x1b0], R5 ;  /* 0x0001b0053e0085a7 */ /* 0x000f2400080010ff */
[----:B----4-:R-:W-:Y:S05]  /*c200*/  @!P0 BRA `(.L_x_165) ;  /* 0xfffffffc00f08947 */ /* 0x010fea000383ffff */
[----:B------:R-:W-:Y:S05]  /*c210*/  BRA `(.L_x_164) ;  /* 0xffffffdc00307947 */ /* 0x000fea000383ffff */
        .weak           $__internal_0_$__cuda_sm10x_tcgen05_guardrail_trap_col_being_dealloced_not_returned_by_alloc
        .type           $__internal_0_$__cuda_sm10x_tcgen05_guardrail_trap_col_being_dealloced_not_returned_by_alloc,@function
        .size           $__internal_0_$__cuda_sm10x_tcgen05_guardrail_trap_col_being_dealloced_not_returned_by_alloc,($__internal_1_$__cuda_sm10x_tcgen05_guardrail_trap_phase_invalid_during_alloc - $__internal_0_$__cuda_sm10x_tcgen05_guardrail_trap_col_being_dealloced_not_returned_by_alloc)
$__internal_0_$__cuda_sm10x_tcgen05_guardrail_trap_col_being_dealloced_not_returned_by_alloc:
[----:B------:R-:W-:Y:S05]  /*c220*/  BPT.TRAP 0x1 ;  /* 0x000000040000795c */ /* 0x000fea0000300000 */
[----:B------:R-:W-:-:S04]  /*c230*/  HFMA2 R3, -RZ, RZ, 0, 0 ;  /* 0x00000000ff037431 */ /* 0x000fc800000001ff */
[----:B------:R-:W-:Y:S05]  /*c240*/  RET.REL.NODEC R2 `(_ZN7cutlass13device_kernelINS_4gemm6kernel13GemmUniversalIN4cute5tupleIJiiiiEEENS1_10collective13CollectiveMmaINS1_46MainloopSm100TmaUmmaWarpSpecializedBlockScaledILi27ELi2ELi2ENS5_IJNS4_1CILi2EEENSA_ILi4EEENSA_ILi1EEEEEEEENS5_IJNSA_ILi256EEENSA_ILi128EEENSA_ILi64EEEEEENS5_IJNS_12float_e2m1_tENS_13float_ue4m3_tEEEENS5_IJNS5_IJlSD_lEEENS4_6LayoutINS5_IJNS5_IJNS5_IJNSA_ILi32EEESC_EEEiEEENS5_IJNS5_IJNSA_ILi16EEESC_EEEiEEENS5_IJSD_iEEEEEENS5_IJSU_NS5_IJNS5_IJNSA_ILi0EEESD_EEENSA_ILi512EEEEEENS5_IJSX_iEEEEEEEEEEESM_S14_NS4_8TiledMMAINS4_8MMA_AtomIJNS4_23SM100_MMA_MXF4_2x1SM_SSISK_SK_fSL_Li256ELi128ELi16ELNS4_4UMMA5MajorE0ELS19_0ELNS18_7ScaleInE0ELS1A_0EEEEEENSO_INS5_IJSD_SD_SD_EEENS5_IJSX_SX_SX_EEEEENS5_IJNS4_10UnderscoreES1G_S1G_EEEEENS5_IJNS4_28SM100_TMA_2SM_LOAD_MULTICASTES1J_EEENS5_IJNS4_14ComposedLayoutINS4_7SwizzleILi1ELi4ELi3EEENS4_18smem_ptr_flag_bitsILi4EEENSO_INS5_IJNSA_ILi8EEESI_EEENS5_IJSI_SD_EEEEEEENSO_INS5_IJNS5_IJNS5_IJSQ_SD_EEEST_EEESD_NS5_IJSD_SD_EEEEEENS5_IJNS5_IJNS5_IJST_SZ_EEESY_EEESX_NS5_IJSC_SZ_EEEEEEEEEEEvNS4_8identityENS5_IJNS4_18SM100_TMA_2SM_LOADES1J_EEES24_vS25_EENS_8epilogue10collective18CollectiveEpilogueINS29_23Sm100TmaWarpSpecializedILi4ELi2ELi32ELb1ELb0EEEJNS5_IJSH_SH_SI_EEENS5_IJNSO_ISH_SD_EENSO_ISP_SD_EEEEENS_10bfloat16_tESN_S2I_SN_NS29_6fusion15FusionCallbacksIS2D_NS2J_17LinearCombinationIS2I_fS2I_fLNS_15FloatRoundStyleE2EEES2E_S2H_JEEENS4_5SM1004TMEM4LOAD26SM100_TMEM_LOAD_32dp32b32xENS4_13SM90_TMA_LOADENS1L_INS1M_ILi2ELi4ELi3EEENS1O_ILi16EEENSO_INS5_IJS1Q_SP_EEENS5_IJSP_SD_EEEEEEENS4_39AutoVectorizingCopyWithAssumedAlignmentILi128EEENS4_14SM90_TMA_STOREES2Z_S31_S31_EEEvvEEEEvNT_6ParamsE) ;  /* 0xffffff3c026c7950 */ /* 0x000fea0003c3ffff */
        .weak           $__internal_1_$__cuda_sm10x_tcgen05_guardrail_trap_phase_invalid_during_alloc
        .type           $__internal_1_$__cuda_sm10x_tcgen05_guardrail_trap_phase_invalid_during_alloc,@function
        .size           $__internal_1_$__cuda_sm10x_tcgen05_guardrail_trap_phase_invalid_during_alloc,($__internal_2_$__cuda_sm10x_tcgen05_guardrail_trap_unallocated_columns_being_dealloced - $__internal_1_$__cuda_sm10x_tcgen05_guardrail_trap_phase_invalid_during_alloc)
$__internal_1_$__cuda_sm10x_tcgen05_guardrail_trap_phase_invalid_during_alloc:
[----:B------:R-:W-:Y:S05]  /*c250*/  BPT.TRAP 0x1 ;  /* 0x000000040000795c */ /* 0x000fea0000300000 */
[----:B------:R-:W-:-:S04]  /*c260*/  MOV R5, 0x0 ;  /* 0x0000000000057802 */ /* 0x000fc80000000f00 */
[----:B------:R-:W-:Y:S05]  /*c270*/  RET.REL.NODEC R4 `(_ZN7cutlass13device_kernelINS_4gemm6kernel13GemmUniversalIN4cute5tupleIJiiiiEEENS1_10collective13CollectiveMmaINS1_46MainloopSm100TmaUmmaWarpSpecializedBlockScaledILi27ELi2ELi2ENS5_IJNS4_1CILi2EEENSA_ILi4EEENSA_ILi1EEEEEEEENS5_IJNSA_ILi256EEENSA_ILi128EEENSA_ILi64EEEEEENS5_IJNS_12float_e2m1_tENS_13float_ue4m3_tEEEENS5_IJNS5_IJlSD_lEEENS4_6LayoutINS5_IJNS5_IJNS5_IJNSA_ILi32EEESC_EEEiEEENS5_IJNS5_IJNSA_ILi16EEESC_EEEiEEENS5_IJSD_iEEEEEENS5_IJSU_NS5_IJNS5_IJNSA_ILi0EEESD_EEENSA_ILi512EEEEEENS5_IJSX_iEEEEEEEEEEESM_S14_NS4_8TiledMMAINS4_8MMA_AtomIJNS4_23SM100_MMA_MXF4_2x1SM_SSISK_SK_fSL_Li256ELi128ELi16ELNS4_4UMMA5MajorE0ELS19_0ELNS18_7ScaleInE0ELS1A_0EEEEEENSO_INS5_IJSD_SD_SD_EEENS5_IJSX_SX_SX_EEEEENS5_IJNS4_10UnderscoreES1G_S1G_EEEEENS5_IJNS4_28SM100_TMA_2SM_LOAD_MULTICASTES1J_EEENS5_IJNS4_14ComposedLayoutINS4_7SwizzleILi1ELi4ELi3EEENS4_18smem_ptr_flag_bitsILi4EEENSO_INS5_IJNSA_ILi8EEESI_EEENS5_IJSI_SD_EEEEEEENSO_INS5_IJNS5_IJNS5_IJSQ_SD_EEEST_EEESD_NS5_IJSD_SD_EEEEEENS5_IJNS5_IJNS5_IJST_SZ_EEESY_EEESX_NS5_IJSC_SZ_EEEEEEEEEEEvNS4_8identityENS5_IJNS4_18SM100_TMA_2SM_LOADES1J_EEES24_vS25_EENS_8epilogue10collective18CollectiveEpilogueINS29_23Sm100TmaWarpSpecializedILi4ELi2ELi32ELb1ELb0EEEJNS5_IJSH_SH_SI_EEENS5_IJNSO_ISH_SD_EENSO_ISP_SD_EEEEENS_10bfloat16_tESN_S2I_SN_NS29_6fusion15FusionCallbacksIS2D_NS2J_17LinearCombinationIS2I_fS2I_fLNS_15FloatRoundStyleE2EEES2E_S2H_JEEENS4_5SM1004TMEM4LOAD26SM100_TMEM_LOAD_32dp32b32xENS4_13SM90_TMA_LOADENS1L_INS1M_ILi2ELi4ELi3EEENS1O_ILi16EEENSO_INS5_IJS1Q_SP_EEENS5_IJSP_SD_EEEEEEENS4_39AutoVectorizingCopyWithAssumedAlignmentILi128EEENS4_14SM90_TMA_STOREES2Z_S31_S31_EEEvvEEEEvNT_6ParamsE) ;  /* 0xffffff3c04607950 */ /* 0x000fea0003c3ffff */
        .weak           $__internal_2_$__cuda_sm10x_tcgen05_guardrail_trap_unallocated_columns_being_dealloced
        .type           $__internal_2_$__cuda_sm10x_tcgen05_guardrail_trap_unallocated_columns_being_dealloced,@function
        .size           $__internal_2_$__cuda_sm10x_tcgen05_guardrail_trap_unallocated_columns_being_dealloced,(.L_x_265 - $__internal_2_$__cuda_sm10x_tcgen05_guardrail_trap_unallocated_columns_being_dealloced)
$__internal_2_$__cuda_sm10x_tcgen05_guardrail_trap_unallocated_columns_being_dealloced:
[----:B------:R-:W-:Y:S05]  /*c280*/  BPT.TRAP 0x1 ;  /* 0x000000040000795c */ /* 0x000fea0000300000 */
[----:B------:R-:W-:-:S04]  /*c290*/  HFMA2 R3, -RZ, RZ, 0, 0 ;  /* 0x00000000ff037431 */ /* 0x000fc800000001ff */
[----:B------:R-:W-:Y:S05]  /*c2a0*/  RET.REL.NODEC R2 `(_ZN7cutlass13device_kernelINS_4gemm6kernel13GemmUniversalIN4cute5tupleIJiiiiEEENS1_10collective13CollectiveMmaINS1_46MainloopSm100TmaUmmaWarpSpecializedBlockScaledILi27ELi2ELi2ENS5_IJNS4_1CILi2EEENSA_ILi4EEENSA_ILi1EEEEEEEENS5_IJNSA_ILi256EEENSA_ILi128EEENSA_ILi64EEEEEENS5_IJNS_12float_e2m1_tENS_13float_ue4m3_tEEEENS5_IJNS5_IJlSD_lEEENS4_6LayoutINS5_IJNS5_IJNS5_IJNSA_ILi32EEESC_EEEiEEENS5_IJNS5_IJNSA_ILi16EEESC_EEEiEEENS5_IJSD_iEEEEEENS5_IJSU_NS5_IJNS5_IJNSA_ILi0EEESD_EEENSA_ILi512EEEEEENS5_IJSX_iEEEEEEEEEEESM_S14_NS4_8TiledMMAINS4_8MMA_AtomIJNS4_23SM100_MMA_MXF4_2x1SM_SSISK_SK_fSL_Li256ELi128ELi16ELNS4_4UMMA5MajorE0ELS19_0ELNS18_7ScaleInE0ELS1A_0EEEEEENSO_INS5_IJSD_SD_SD_EEENS5_IJSX_SX_SX_EEEEENS5_IJNS4_10UnderscoreES1G_S1G_EEEEENS5_IJNS4_28SM100_TMA_2SM_LOAD_MULTICASTES1J_EEENS5_IJNS4_14ComposedLayoutINS4_7SwizzleILi1ELi4ELi3EEENS4_18smem_ptr_flag_bitsILi4EEENSO_INS5_IJNSA_ILi8EEESI_EEENS5_IJSI_SD_EEEEEEENSO_INS5_IJNS5_IJNS5_IJSQ_SD_EEEST_EEESD_NS5_IJSD_SD_EEEEEENS5_IJNS5_IJNS5_IJST_SZ_EEESY_EEESX_NS5_IJSC_SZ_EEEEEEEEEEEvNS4_8identityENS5_IJNS4_18SM100_TMA_2SM_LOADES1J_EEES24_vS25_EENS_8epilogue10collective18CollectiveEpilogueINS29_23Sm100TmaWarpSpecializedILi4ELi2ELi32ELb1ELb0EEEJNS5_IJSH_SH_SI_EEENS5_IJNSO_ISH_SD_EENSO_ISP_SD_EEEEENS_10bfloat16_tESN_S2I_SN_NS29_6fusion15FusionCallbacksIS2D_NS2J_17LinearCombinationIS2I_fS2I_fLNS_15FloatRoundStyleE2EEES2E_S2H_JEEENS4_5SM1004TMEM4LOAD26SM100_TMEM_LOAD_32dp32b32xENS4_13SM90_TMA_LOADENS1L_INS1M_ILi2ELi4ELi3EEENS1O_ILi16EEENSO_INS5_IJS1Q_SP_EEENS5_IJSP_SD_EEEEEEENS4_39AutoVectorizingCopyWithAssumedAlignmentILi128EEENS4_14SM90_TMA_STOREES2Z_S31_S31_EEEvvEEEEvNT_6ParamsE) ;  /* 0xffffff3c02547950 */ /* 0x000fea0003c3ffff */
.L_x_264:
[----:B------:R-:W-:-:S00]  /*c2b0*/  BRA `(.L_x_264) ;  /* 0xfffffffc00fc7947 */ /* 0x000fc0000383ffff */
[----:B------:R-:W-:-:S00]  /*c2c0*/  NOP ;  /* 0x0000000000007918 */ /* 0x000fc00000000000 */
        /* <DEDUP_REMOVED lines=11> */
.L_x_265:


//--------------------- .nv.global.init           --------------------------
	.section	.nv.global.init,"aw",@progbits
.nv.global.init:
	.type		$str$29,@object
	.size		$str$29,($str$30 - $str$29)
$str$29:
        /*0000*/ 	.byte	0x28, 0x61, 0x64, 0x64, 0x72, 0x65, 0x73, 0x73, 0x20, 0x26, 0x20, 0x6d, 0x61, 0x73, 0x6b, 0x29
        /*0010*/ 	.byte	0x20, 0x3d, 0x3d, 0x20, 0x30, 0x00
	.type		$str$30,@object
	.size		$str$30,($str$26 - $str$30)
$str$30:
        /*0016*/ 	.byte	0x2f, 0x74, 0x6d, 0x70, 0x2f, 0x63, 0x75, 0x74, 0x6c, 0x61, 0x73, 0x73, 0x5f, 0x73, 0x77, 0x65
        /*0026*/ 	.byte	0x65, 0x70, 0x5f, 0x73, 0x72, 0x63, 0x2f, 0x69, 0x6e, 0x63, 0x6c, 0x75, 0x64, 0x65, 0x2f, 0x63
        /*0036*/ 	.byte	0x75, 0x74, 0x65, 0x2f, 0x70, 0x6f, 0x69, 0x6e, 0x74, 0x65, 0x72, 0x5f, 0x66, 0x6c, 0x61, 0x67
        /*0046*/ 	.byte	0x67, 0x65, 0x64, 0x2e, 0x68, 0x70, 0x70, 0x00
	.type		$str$26,@object
	.size		$str$26,($str$25 - $str$26)
$str$26:
        /*004e*/ 	.byte	0x2f, 0x74, 0x6d, 0x70, 0x2f, 0x63, 0x75, 0x74, 0x6c, 0x61, 0x73, 0x73, 0x5f, 0x73, 0x77, 0x65
        /*005e*/ 	.byte	0x65, 0x70, 0x5f, 0x73, 0x72, 0x63, 0x2f, 0x69, 0x6e, 0x63, 0x6c, 0x75, 0x64, 0x65, 0x2f, 0x63
        /*006e*/ 	.byte	0x75, 0x74, 0x65, 0x2f, 0x61, 0x74, 0x6f, 0x6d, 0x2f, 0x63, 0x6f, 0x70, 0x79, 0x5f, 0x74, 0x72
        /*007e*/ 	.byte	0x61, 0x69, 0x74, 0x73, 0x5f, 0x73, 0x6d, 0x31, 0x30, 0x30, 0x2e, 0x68, 0x70, 0x70, 0x00
	.type		$str$25,@object
	.size		$str$25,(__unnamed_1 - $str$25)
$str$25:
        /*008d*/ 	.byte	0x28, 0x28, 0x75, 0x69, 0x6e, 0x74, 0x33, 0x32, 0x5f, 0x74, 0x28, 0x74, 0x68, 0x72, 0x65, 0x61
        /*009d*/ 	.byte	0x64, 0x49, 0x64, 0x78, 0x2e, 0x78, 0x29, 0x20, 0x2f, 0x20, 0x33, 0x32, 0x29, 0x20, 0x25, 0x20
        /*00ad*/ 	.byte	0x34, 0x29, 0x20, 0x3d, 0x3d, 0x20, 0x28, 0x28, 0x28, 0x74, 0x6d, 0x65, 0x6d, 0x5f, 0x61, 0x64
        /*00bd*/ 	.byte	0x64, 0x72, 0x20, 0x3e, 0x3e, 0x20, 0x31, 0x36, 0x29, 0x20, 0x2f, 0x20, 0x33, 0x32, 0x29, 0x20
        /*00cd*/ 	.byte	0x25, 0x20, 0x34, 0x29, 0x00
	.type		__unnamed_1,@object
	.size		__unnamed_1,(__unnamed_2 - __unnamed_1)
__unnamed_1:
        /*00d2*/ 	.byte	0x61, 0x75, 0x74, 0x6f, 0x20, 0x63, 0x75, 0x74, 0x65, 0x3a, 0x3a, 0x61, 0x73, 0x5f, 0x70, 0x6f
        /* <DEDUP_REMOVED lines=24> */
        /*0262*/ 	.byte	0x34, 0x30, 0x39, 0x36, 0x3e, 0x3e, 0x3e, 0x3e, 0x5d, 0x00
	.type		__unnamed_2,@object
	.size		__unnamed_2,(.L_2 - __unnamed_2)
__unnamed_2:
        /* <DEDUP_REMOVED lines=42> */
        /*050c*/ 	.byte	0x3e, 0x3e, 0x5d, 0x00
.L_2:


//--------------------- .nv.shared._ZN7cutlass13device_kernelINS_4gemm6kernel13GemmUniversalIN4cute5tupleIJiiiiEEENS1_10collective13CollectiveMmaINS1_46MainloopSm100TmaUmmaWarpSpecializedBlockScaledILi27ELi2ELi2ENS5_IJNS4_1CILi2EEENSA_ILi4EEENSA_ILi1EEEEEEEENS5_IJNSA_ILi256EEENSA_ILi128EEENSA_ILi64EEEEEENS5_IJNS_12float_e2m1_tENS_13float_ue4m3_tEEEENS5_IJNS5_IJlSD_lEEENS4_6LayoutINS5_IJNS5_IJNS5_IJNSA_ILi32EEESC_EEEiEEENS5_IJNS5_IJNSA_ILi16EEESC_EEEiEEENS5_IJSD_iEEEEEENS5_IJSU_NS5_IJNS5_IJNSA_ILi0EEESD_EEENSA_ILi512EEEEEENS5_IJSX_iEEEEEEEEEEESM_S14_NS4_8TiledMMAINS4_8MMA_AtomIJNS4_23SM100_MMA_MXF4_2x1SM_SSISK_SK_fSL_Li256ELi128ELi16ELNS4_4UMMA5MajorE0ELS19_0ELNS18_7ScaleInE0ELS1A_0EEEEEENSO_INS5_IJSD_SD_SD_EEENS5_IJSX_SX_SX_EEEEENS5_IJNS4_10UnderscoreES1G_S1G_EEEEENS5_IJNS4_28SM100_TMA_2SM_LOAD_MULTICASTES1J_EEENS5_IJNS4_14ComposedLayoutINS4_7SwizzleILi1ELi4ELi3EEENS4_18smem_ptr_flag_bitsILi4EEENSO_INS5_IJNSA_ILi8EEESI_EEENS5_IJSI_SD_EEEEEEENSO_INS5_IJNS5_IJNS5_IJSQ_SD_EEEST_EEESD_NS5_IJSD_SD_EEEEEENS5_IJNS5_IJNS5_IJST_SZ_EEESY_EEESX_NS5_IJSC_SZ_EEEEEEEEEEEvNS4_8identityENS5_IJNS4_18SM100_TMA_2SM_LOADES1J_EEES24_vS25_EENS_8epilogue10collective18CollectiveEpilogueINS29_23Sm100TmaWarpSpecializedILi4ELi2ELi32ELb1ELb0EEEJNS5_IJSH_SH_SI_EEENS5_IJNSO_ISH_SD_EENSO_ISP_SD_EEEEENS_10bfloat16_tESN_S2I_SN_NS29_6fusion15FusionCallbacksIS2D_NS2J_17LinearCombinationIS2I_fS2I_fLNS_15FloatRoundStyleE2EEES2E_S2H_JEEENS4_5SM1004TMEM4LOAD26SM100_TMEM_LOAD_32dp32b32xENS4_13SM90_TMA_LOADENS1L_INS1M_ILi2ELi4ELi3EEENS1O_ILi16EEENSO_INS5_IJS1Q_SP_EEENS5_IJSP_SD_EEEEEEENS4_39AutoVectorizingCopyWithAssumedAlignmentILi128EEENS4_14SM90_TMA_STOREES2Z_S31_S31_EEEvvEEEEvNT_6ParamsE --------------------------
	.section	.nv.shared._ZN7cutlass13device_kernelINS_4gemm6kernel13GemmUniversalIN4cute5tupleIJiiiiEEENS1_10collective13CollectiveMmaINS1_46MainloopSm100TmaUmmaWarpSpecializedBlockScaledILi27ELi2ELi2ENS5_IJNS4_1CILi2EEENSA_ILi4EEENSA_ILi1EEEEEEEENS5_IJNSA_ILi256EEENSA_ILi128EEENSA_ILi64EEEEEENS5_IJNS_12float_e2m1_tENS_13float_ue4m3_tEEEENS5_IJNS5_IJlSD_lEEENS4_6LayoutINS5_IJNS5_IJNS5_IJNSA_ILi32EEESC_EEEiEEENS5_IJNS5_IJNSA_ILi16EEESC_EEEiEEENS5_IJSD_iEEEEEENS5_IJSU_NS5_IJNS5_IJNSA_ILi0EEESD_EEENSA_ILi512EEEEEENS5_IJSX_iEEEEEEEEEEESM_S14_NS4_8TiledMMAINS4_8MMA_AtomIJNS4_23SM100_MMA_MXF4_2x1SM_SSISK_SK_fSL_Li256ELi128ELi16ELNS4_4UMMA5MajorE0ELS19_0ELNS18_7ScaleInE0ELS1A_0EEEEEENSO_INS5_IJSD_SD_SD_EEENS5_IJSX_SX_SX_EEEEENS5_IJNS4_10UnderscoreES1G_S1G_EEEEENS5_IJNS4_28SM100_TMA_2SM_LOAD_MULTICASTES1J_EEENS5_IJNS4_14ComposedLayoutINS4_7SwizzleILi1ELi4ELi3EEENS4_18smem_ptr_flag_bitsILi4EEENSO_INS5_IJNSA_ILi8EEESI_EEENS5_IJSI_SD_EEEEEEENSO_INS5_IJNS5_IJNS5_IJSQ_SD_EEEST_EEESD_NS5_IJSD_SD_EEEEEENS5_IJNS5_IJNS5_IJST_SZ_EEESY_EEESX_NS5_IJSC_SZ_EEEEEEEEEEEvNS4_8identityENS5_IJNS4_18SM100_TMA_2SM_LOADES1J_EEES24_vS25_EENS_8epilogue10collective18CollectiveEpilogueINS29_23Sm100TmaWarpSpecializedILi4ELi2ELi32ELb1ELb0EEEJNS5_IJSH_SH_SI_EEENS5_IJNSO_ISH_SD_EENSO_ISP_SD_EEEEENS_10bfloat16_tESN_S2I_SN_NS29_6fusion15FusionCallbacksIS2D_NS2J_17LinearCombinationIS2I_fS2I_fLNS_15FloatRoundStyleE2EEES2E_S2H_JEEENS4_5SM1004TMEM4LOAD26SM100_TMEM_LOAD_32dp32b32xENS4_13SM90_TMA_LOADENS1L_INS1M_ILi2ELi4ELi3EEENS1O_ILi16EEENSO_INS5_IJS1Q_SP_EEENS5_IJSP_SD_EEEEEEENS4_39AutoVectorizingCopyWithAssumedAlignmentILi128EEENS4_14SM90_TMA_STOREES2Z_S31_S31_EEEvvEEEEvNT_6ParamsE,"aw",@nobits
	.sectionflags	@""
	.align	16
	.zero		1024


//--------------------- .nv.shared.reserved.0     --------------------------
	.section	.nv.shared.reserved.0,"aw",@nobits
	.weak		__nv_reservedSMEM_offset_0_alias
	.size		__nv_reservedSMEM_offset_0_alias, 0, 64
	.other		__nv_reservedSMEM_offset_0_alias,@"STO_CUDA_RESERVED_SHARED STV_DEFAULT"
__nv_reservedSMEM_offset_0_alias:
	.zero		0
.nv.shared.reserved.0:
	.zero		64
	.weak		__nv_reservedSMEM_tcgen05_partition
	.type		__nv_reservedSMEM_tcgen05_partition,@object
	.size		__nv_reservedSMEM_tcgen05_partition,(.L_0 - __nv_reservedSMEM_tcgen05_partition)
__nv_reservedSMEM_tcgen05_partition:
	.zero		32
.L_0:


//--------------------- .nv.global                --------------------------
	.section	.nv.global,"aw",@nobits
.nv.global:
	.type		_ZN40_INTERNAL_eccbaf6d_4_k_cu_09826863_287934cute1_E,@object
	.size		_ZN40_INTERNAL_eccbaf6d_4_k_cu_09826863_287934cute1_E,(_ZN40_INTERNAL_eccbaf6d_4_k_cu_09826863_287934cuda3std3__45__cpo6cbeginE - _ZN40_INTERNAL_eccbaf6d_4_k_cu_09826863_287934cute1_E)
_ZN40_INTERNAL_eccbaf6d_4_k_cu_09826863_287934cute1_E:
	.zero		1
	.type		_ZN40_INTERNAL_eccbaf6d_4_k_cu_09826863_287934cuda3std3__45__cpo6cbeginE,@object
	.size		_ZN40_INTERNAL_eccbaf6d_4_k_cu_09826863_287934cuda3std3__45__cpo6cbeginE,(_ZN40_INTERNAL_eccbaf6d_4_k_cu_09826863_287934cuda3std3__48in_placeE - _ZN40_INTERNAL_eccbaf6d_4_k_cu_09826863_287934cuda3std3__45__cpo6cbeginE)
_ZN40_INTERNAL_eccbaf6d_4_k_cu_09826863_287934cuda3std3__45__cpo6cbeginE:
	.zero		1
	.type		_ZN40_INTERNAL_eccbaf6d_4_k_cu_09826863_287934cuda3std3__48in_placeE,@object
	.size		_ZN40_INTERNAL_eccbaf6d_4_k_cu_09826863_287934cuda3std3__48in_placeE,(_ZN40_INTERNAL_eccbaf6d_4_k_cu_09826863_287934cuda3std6ranges3__45__cpo9iter_moveE - _ZN40_INTERNAL_eccbaf6d_4_k_cu_09826863_287934cuda3std3__48in_placeE)
_ZN40_INTERNAL_eccbaf6d_4_k_cu_09826863_287934cuda3std3__48in_placeE:
	.zero		1
	.type		_ZN40_INTERNAL_eccbaf6d_4_k_cu_09826863_287934cuda3std6ranges3__45__cpo9iter_moveE,@object
	.size		_ZN40_INTERNAL_eccbaf6d_4_k_cu_09826863_287934cuda3std6ranges3__45__cpo9iter_moveE,(_ZN40_INTERNAL_eccbaf6d_4_k_cu_09826863_287934cuda3std3__45__cpo5beginE - _ZN40_INTERNAL_eccbaf6d_4_k_cu_09826863_287934cuda3std6ranges3__45__cpo9iter_moveE)
_ZN40_INTERNAL_eccbaf6d_4_k_cu_09826863_287934cuda3std6ranges3__45__cpo9iter_moveE:
	.zero		1
	.type		_ZN40_INTERNAL_eccbaf6d_4_k_cu_09826863_287934cuda3std3__45__cpo5beginE,@object
	.size		_ZN40_INTERNAL_eccbaf6d_4_k_cu_09826863_287934cuda3std3__45__cpo5beginE,(_ZN40_INTERNAL_eccbaf6d_4_k_cu_09826863_287934cuda3std3__442_GLOBAL__N__eccbaf6d_4_k_cu_09826863_287936ignoreE - _ZN40_INTERNAL_eccbaf6d_4_k_cu_09826863_287934cuda3std3__45__cpo5beginE)
_ZN40_INTERNAL_eccbaf6d_4_k_cu_09826863_287934cuda3std3__45__cpo5beginE:
	.zero		1
	.type		_ZN40_INTERNAL_eccbaf6d_4_k_cu_09826863_287934cuda3std3__442_GLOBAL__N__eccbaf6d_4_k_cu_09826863_287936ignoreE,@object
	.size		_ZN40_INTERNAL_eccbaf6d_4_k_cu_09826863_287934cuda3std3__442_GLOBAL__N__eccbaf6d_4_k_cu_09826863_287936ignoreE,(_ZN40_INTERNAL_eccbaf6d_4_k_cu_09826863_287934cute7productE - _ZN40_INTERNAL_eccbaf6d_4_k_cu_09826863_287934cuda3std3__442_GLOBAL__N__eccbaf6d_4_k_cu_09826863_287936ignoreE)
_ZN40_INTERNAL_eccbaf6d_4_k_cu_09826863_287934cuda3std3__442_GLOBAL__N__eccbaf6d_4_k_cu_09826863_287936ignoreE:
	.zero		1
	.type		_ZN40_INTERNAL_eccbaf6d_4_k_cu_09826863_287934cute7productE,@object
	.size		_ZN40_INTERNAL_eccbaf6d_4_k_cu_09826863_287934cute7productE,(_ZN40_INTERNAL_eccbaf6d_4_k_cu_09826863_287934cuda3std3__45__cpo3endE - _ZN40_INTERNAL_eccbaf6d_4_k_cu_09826863_287934cute7productE)
_ZN40_INTERNAL_eccbaf6d_4_k_cu_09826863_287934cute7productE:
	.zero		1
	.type		_ZN40_INTERNAL_eccbaf6d_4_k_cu_09826863_287934cuda3std3__45__cpo3endE,@object
	.size		_ZN40_INTERNAL_eccbaf6d_4_k_cu_09826863_287934cuda3std3__45__cpo3endE,(_ZN40_INTERNAL_eccbaf6d_4_k_cu_09826863_287934cuda3std3__419piecewise_constructE - _ZN40_INTERNAL_eccbaf6d_4_k_cu_09826863_287934cuda3std3__45__cpo3endE)
_ZN40_INTERNAL_eccbaf6d_4_k_cu_09826863_287934cuda3std3__45__cpo3endE:
	.zero		1
	.type		_ZN40_INTERNAL_eccbaf6d_4_k_cu_09826863_287934cuda3std3__419piecewise_constructE,@object
	.size		_ZN40_INTERNAL_eccbaf6d_4_k_cu_09826863_287934cuda3std3__419piecewise_constructE,(_ZN40_INTERNAL_eccbaf6d_4_k_cu_09826863_287934cuda3std3__45__cpo4cendE - _ZN40_INTERNAL_eccbaf6d_4_k_cu_09826863_287934cuda3std3__419piecewise_constructE)
_ZN40_INTERNAL_eccbaf6d_4_k_cu_09826863_287934cuda3std3__419piecewise_constructE:
	.zero		1
	.type		_ZN40_INTERNAL_eccbaf6d_4_k_cu_09826863_287934cuda3std3__45__cpo4cendE,@object
	.size		_ZN40_INTERNAL_eccbaf6d_4_k_cu_09826863_287934cuda3std3__45__cpo4cendE,(_ZN40_INTERNAL_eccbaf6d_4_k_cu_09826863_287934cuda3std6ranges3__45__cpo4swapE - _ZN40_INTERNAL_eccbaf6d_4_k_cu_09826863_287934cuda3std3__45__cpo4cendE)
_ZN40_INTERNAL_eccbaf6d_4_k_cu_09826863_287934cuda3std3__45__cpo4cendE:
	.zero		1
	.type		_ZN40_INTERNAL_eccbaf6d_4_k_cu_09826863_287934cuda3std6ranges3__45__cpo4swapE,@object
	.size		_ZN40_INTERNAL_eccbaf6d_4_k_cu_09826863_287934cuda3std6ranges3__45__cpo4swapE,(.L_10 - _ZN40_INTERNAL_eccbaf6d_4_k_cu_09826863_287934cuda3std6ranges3__45__cpo4swapE)
_ZN40_INTERNAL_eccbaf6d_4_k_cu_09826863_287934cuda3std6ranges3__45__cpo4swapE:
	.zero		1
.L_10:


//--------------------- .nv.constant0._ZN7cutlass13device_kernelINS_4gemm6kernel13GemmUniversalIN4cute5tupleIJiiiiEEENS1_10collective13CollectiveMmaINS1_46MainloopSm100TmaUmmaWarpSpecializedBlockScaledILi27ELi2ELi2ENS5_IJNS4_1CILi2EEENSA_ILi4EEENSA_ILi1EEEEEEEENS5_IJNSA_ILi256EEENSA_ILi128EEENSA_ILi64EEEEEENS5_IJNS_12float_e2m1_tENS_13float_ue4m3_tEEEENS5_IJNS5_IJlSD_lEEENS4_6LayoutINS5_IJNS5_IJNS5_IJNSA_ILi32EEESC_EEEiEEENS5_IJNS5_IJNSA_ILi16EEESC_EEEiEEENS5_IJSD_iEEEEEENS5_IJSU_NS5_IJNS5_IJNSA_ILi0EEESD_EEENSA_ILi512EEEEEENS5_IJSX_iEEEEEEEEEEESM_S14_NS4_8TiledMMAINS4_8MMA_AtomIJNS4_23SM100_MMA_MXF4_2x1SM_SSISK_SK_fSL_Li256ELi128ELi16ELNS4_4UMMA5MajorE0ELS19_0ELNS18_7ScaleInE0ELS1A_0EEEEEENSO_INS5_IJSD_SD_SD_EEENS5_IJSX_SX_SX_EEEEENS5_IJNS4_10UnderscoreES1G_S1G_EEEEENS5_IJNS4_28SM100_TMA_2SM_LOAD_MULTICASTES1J_EEENS5_IJNS4_14ComposedLayoutINS4_7SwizzleILi1ELi4ELi3EEENS4_18smem_ptr_flag_bitsILi4EEENSO_INS5_IJNSA_ILi8EEESI_EEENS5_IJSI_SD_EEEEEEENSO_INS5_IJNS5_IJNS5_IJSQ_SD_EEEST_EEESD_NS5_IJSD_SD_EEEEEENS5_IJNS5_IJNS5_IJST_SZ_EEESY_EEESX_NS5_IJSC_SZ_EEEEEEEEEEEvNS4_8identityENS5_IJNS4_18SM100_TMA_2SM_LOADES1J_EEES24_vS25_EENS_8epilogue10collective18CollectiveEpilogueINS29_23Sm100TmaWarpSpecializedILi4ELi2ELi32ELb1ELb0EEEJNS5_IJSH_SH_SI_EEENS5_IJNSO_ISH_SD_EENSO_ISP_SD_EEEEENS_10bfloat16_tESN_S2I_SN_NS29_6fusion15FusionCallbacksIS2D_NS2J_17LinearCombinationIS2I_fS2I_fLNS_15FloatRoundStyleE2EEES2E_S2H_JEEENS4_5SM1004TMEM4LOAD26SM100_TMEM_LOAD_32dp32b32xENS4_13SM90_TMA_LOADENS1L_INS1M_ILi2ELi4ELi3EEENS1O_ILi16EEENSO_INS5_IJS1Q_SP_EEENS5_IJSP_SD_EEEEEEENS4_39AutoVectorizingCopyWithAssumedAlignmentILi128EEENS4_14SM90_TMA_STOREES2Z_S31_S31_EEEvvEEEEvNT_6ParamsE --------------------------
	.section	.nv.constant0._ZN7cutlass13device_kernelINS_4gemm6kernel13GemmUniversalIN4cute5tupleIJiiiiEEENS1_10collective13CollectiveMmaINS1_46MainloopSm100TmaUmmaWarpSpecializedBlockScaledILi27ELi2ELi2ENS5_IJNS4_1CILi2EEENSA_ILi4EEENSA_ILi1EEEEEEEENS5_IJNSA_ILi256EEENSA_ILi128EEENSA_ILi64EEEEEENS5_IJNS_12float_e2m1_tENS_13float_ue4m3_tEEEENS5_IJNS5_IJlSD_lEEENS4_6LayoutINS5_IJNS5_IJNS5_IJNSA_ILi32EEESC_EEEiEEENS5_IJNS5_IJNSA_ILi16EEESC_EEEiEEENS5_IJSD_iEEEEEENS5_IJSU_NS5_IJNS5_IJNSA_ILi0EEESD_EEENSA_ILi512EEEEEENS5_IJSX_iEEEEEEEEEEESM_S14_NS4_8TiledMMAINS4_8MMA_AtomIJNS4_23SM100_MMA_MXF4_2x1SM_SSISK_SK_fSL_Li256ELi128ELi16ELNS4_4UMMA5MajorE0ELS19_0ELNS18_7ScaleInE0ELS1A_0EEEEEENSO_INS5_IJSD_SD_SD_EEENS5_IJSX_SX_SX_EEEEENS5_IJNS4_10UnderscoreES1G_S1G_EEEEENS5_IJNS4_28SM100_TMA_2SM_LOAD_MULTICASTES1J_EEENS5_IJNS4_14ComposedLayoutINS4_7SwizzleILi1ELi4ELi3EEENS4_18smem_ptr_flag_bitsILi4EEENSO_INS5_IJNSA_ILi8EEESI_EEENS5_IJSI_SD_EEEEEEENSO_INS5_IJNS5_IJNS5_IJSQ_SD_EEEST_EEESD_NS5_IJSD_SD_EEEEEENS5_IJNS5_IJNS5_IJST_SZ_EEESY_EEESX_NS5_IJSC_SZ_EEEEEEEEEEEvNS4_8identityENS5_IJNS4_18SM100_TMA_2SM_LOADES1J_EEES24_vS25_EENS_8epilogue10collective18CollectiveEpilogueINS29_23Sm100TmaWarpSpecializedILi4ELi2ELi32ELb1ELb0EEEJNS5_IJSH_SH_SI_EEENS5_IJNSO_ISH_SD_EENSO_ISP_SD_EEEEENS_10bfloat16_tESN_S2I_SN_NS29_6fusion15FusionCallbacksIS2D_NS2J_17LinearCombinationIS2I_fS2I_fLNS_15FloatRoundStyleE2EEES2E_S2H_JEEENS4_5SM1004TMEM4LOAD26SM100_TMEM_LOAD_32dp32b32xENS4_13SM90_TMA_LOADENS1L_INS1M_ILi2ELi4ELi3EEENS1O_ILi16EEENSO_INS5_IJS1Q_SP_EEENS5_IJSP_SD_EEEEEEENS4_39AutoVectorizingCopyWithAssumedAlignmentILi128EEENS4_14SM90_TMA_STOREES2Z_S31_S31_EEEvvEEEEvNT_6ParamsE,"a",@progbits
	.sectionflags	@""
	.align	4
.nv.constant0._ZN7cutlass13device_kernelINS_4gemm6kernel13GemmUniversalIN4cute5tupleIJiiiiEEENS1_10collective13CollectiveMmaINS1_46MainloopSm100TmaUmmaWarpSpecializedBlockScaledILi27ELi2ELi2ENS5_IJNS4_1CILi2EEENSA_ILi4EEENSA_ILi1EEEEEEEENS5_IJNSA_ILi256EEENSA_ILi128EEENSA_ILi64EEEEEENS5_IJNS_12float_e2m1_tENS_13float_ue4m3_tEEEENS5_IJNS5_IJlSD_lEEENS4_6LayoutINS5_IJNS5_IJNS5_IJNSA_ILi32EEESC_EEEiEEENS5_IJNS5_IJNSA_ILi16EEESC_EEEiEEENS5_IJSD_iEEEEEENS5_IJSU_NS5_IJNS5_IJNSA_ILi0EEESD_EEENSA_ILi512EEEEEENS5_IJSX_iEEEEEEEEEEESM_S14_NS4_8TiledMMAINS4_8MMA_AtomIJNS4_23SM100_MMA_MXF4_2x1SM_SSISK_SK_fSL_Li256ELi128ELi16ELNS4_4UMMA5MajorE0ELS19_0ELNS18_7ScaleInE0ELS1A_0EEEEEENSO_INS5_IJSD_SD_SD_EEENS5_IJSX_SX_SX_EEEEENS5_IJNS4_10UnderscoreES1G_S1G_EEEEENS5_IJNS4_28SM100_TMA_2SM_LOAD_MULTICASTES1J_EEENS5_IJNS4_14ComposedLayoutINS4_7SwizzleILi1ELi4ELi3EEENS4_18smem_ptr_flag_bitsILi4EEENSO_INS5_IJNSA_ILi8EEESI_EEENS5_IJSI_SD_EEEEEEENSO_INS5_IJNS5_IJNS5_IJSQ_SD_EEEST_EEESD_NS5_IJSD_SD_EEEEEENS5_IJNS5_IJNS5_IJST_SZ_EEESY_EEESX_NS5_IJSC_SZ_EEEEEEEEEEEvNS4_8identityENS5_IJNS4_18SM100_TMA_2SM_LOADES1J_EEES24_vS25_EENS_8epilogue10collective18CollectiveEpilogueINS29_23Sm100TmaWarpSpecializedILi4ELi2ELi32ELb1ELb0EEEJNS5_IJSH_SH_SI_EEENS5_IJNSO_ISH_SD_EENSO_ISP_SD_EEEEENS_10bfloat16_tESN_S2I_SN_NS29_6fusion15FusionCallbacksIS2D_NS2J_17LinearCombinationIS2I_fS2I_fLNS_15FloatRoundStyleE2EEES2E_S2H_JEEENS4_5SM1004TMEM4LOAD26SM100_TMEM_LOAD_32dp32b32xENS4_13SM90_TMA_LOADENS1L_INS1M_ILi2ELi4ELi3EEENS1O_ILi16EEENSO_INS5_IJS1Q_SP_EEENS5_IJSP_SD_EEEEEEENS4_39AutoVectorizingCopyWithAssumedAlignmentILi128EEENS4_14SM90_TMA_STOREES2Z_S31_S31_EEEvvEEEEvNT_6ParamsE:
	.zero		3968


//--------------------- SYMBOLS --------------------------

	.type		.nv.reservedSmem.offset0,@object
	.size		.nv.reservedSmem.offset0,0x4
	.type		.nv.reservedSmem.cap,@object
	.size		.nv.reservedSmem.cap,0x4
	.type		__assertfail,@function
